	.target	sm_100a

	.elftype	@"ET_EXEC"


//--------------------- .note.nv.tkinfo           --------------------------
	.section	.note.nv.tkinfo,"",@"SHT_NOTE"
	.sectionflags	@"SHF_NOTE_NV_TKINFO"
	.tkinfo
        /*0018*/ 	.word	0x00000002
        /*0030*/ 	.string	""
        /*0030*/ 	.string	"ptxas"
        /*0030*/ 	.string	"Cuda compilation tools, release 13.0, V13.0.88"
        /*0030*/ 	.string	"Build cuda_13.0.r13.0/compiler.36424714_0"
        /*0030*/ 	.string	"-arch sm_100a -m 64 "



//--------------------- .note.nv.cuinfo           --------------------------
	.section	.note.nv.cuinfo,"",@"SHT_NOTE"
	.sectionflags	@"SHF_NOTE_NV_CUINFO"
        /*0018*/ 	.short	0x0002
        /*001a*/ 	.short	0x0064
        /*001c*/ 	.short	0x0082
	.zero		2


//--------------------- .nv.info                  --------------------------
	.section	.nv.info,"",@"SHT_CUDA_INFO"
	.align	4


	//----- nvinfo : EIATTR_REGCOUNT
	.align		4
        /*0000*/ 	.byte	0x04, 0x2f
        /*0002*/ 	.short	(.L_61 - .L_60)
	.align		4
.L_60:
        /*0004*/ 	.word	index@(_Z25multi_tensor_apply_kernelI18TensorListMetadataILi5EE15DistAdamFunctorIfffEJPfffffff10adamMode_tfEEvlPViT_T0_DpT1_)
        /*0008*/ 	.word	0x00000020


	//----- nvinfo : EIATTR_FRAME_SIZE
	.align		4
.L_61:
        /*000c*/ 	.byte	0x04, 0x11
        /*000e*/ 	.short	(.L_63 - .L_62)
	.align		4
.L_62:
        /*0010*/ 	.word	index@(_Z25multi_tensor_apply_kernelI18TensorListMetadataILi5EE15DistAdamFunctorIfffEJPfffffff10adamMode_tfEEvlPViT_T0_DpT1_)
        /*0014*/ 	.word	0x00000000


	//----- nvinfo : EIATTR_REGCOUNT
	.align		4
.L_63:
        /*0018*/ 	.byte	0x04, 0x2f
        /*001a*/ 	.short	(.L_65 - .L_64)
	.align		4
.L_64:
        /*001c*/ 	.word	index@(_Z25multi_tensor_apply_kernelI18TensorListMetadataILi5EE15DistAdamFunctorIffN3c104HalfEEJPfffffff10adamMode_tfEEvlPViT_T0_DpT1_)
        /*0020*/ 	.word	0x00000020


	//----- nvinfo : EIATTR_FRAME_SIZE
	.align		4
.L_65:
        /*0024*/ 	.byte	0x04, 0x11
        /*0026*/ 	.short	(.L_67 - .L_66)
	.align		4
.L_66:
        /*0028*/ 	.word	index@(_Z25multi_tensor_apply_kernelI18TensorListMetadataILi5EE15DistAdamFunctorIffN3c104HalfEEJPfffffff10adamMode_tfEEvlPViT_T0_DpT1_)
        /*002c*/ 	.word	0x00000000


	//----- nvinfo : EIATTR_REGCOUNT
	.align		4
.L_67:
        /*0030*/ 	.byte	0x04, 0x2f
        /*0032*/ 	.short	(.L_69 - .L_68)
	.align		4
.L_68:
        /*0034*/ 	.word	index@(_Z25multi_tensor_apply_kernelI18TensorListMetadataILi5EE15DistAdamFunctorIffN3c108BFloat16EEJPfffffff10adamMode_tfEEvlPViT_T0_DpT1_)
        /*0038*/ 	.word	0x00000020


	//----- nvinfo : EIATTR_FRAME_SIZE
	.align		4
.L_69:
        /*003c*/ 	.byte	0x04, 0x11
        /*003e*/ 	.short	(.L_71 - .L_70)
	.align		4
.L_70:
        /*0040*/ 	.word	index@(_Z25multi_tensor_apply_kernelI18TensorListMetadataILi5EE15DistAdamFunctorIffN3c108BFloat16EEJPfffffff10adamMode_tfEEvlPViT_T0_DpT1_)
        /*0044*/ 	.word	0x00000000


	//----- nvinfo : EIATTR_REGCOUNT
	.align		4
.L_71:
        /*0048*/ 	.byte	0x04, 0x2f
        /*004a*/ 	.short	(.L_73 - .L_72)
	.align		4
.L_72:
        /*004c*/ 	.word	index@(_Z25multi_tensor_apply_kernelI18TensorListMetadataILi5EE15DistAdamFunctorIfN3c104HalfEfEJPfffffff10adamMode_tfEEvlPViT_T0_DpT1_)
        /*0050*/ 	.word	0x00000020


	//----- nvinfo : EIATTR_FRAME_SIZE
	.align		4
.L_73:
        /*0054*/ 	.byte	0x04, 0x11
        /*0056*/ 	.short	(.L_75 - .L_74)
	.align		4
.L_74:
        /*0058*/ 	.word	index@(_Z25multi_tensor_apply_kernelI18TensorListMetadataILi5EE15DistAdamFunctorIfN3c104HalfEfEJPfffffff10adamMode_tfEEvlPViT_T0_DpT1_)
        /*005c*/ 	.word	0x00000000


	//----- nvinfo : EIATTR_REGCOUNT
	.align		4
.L_75:
        /*0060*/ 	.byte	0x04, 0x2f
        /*0062*/ 	.short	(.L_77 - .L_76)
	.align		4
.L_76:
        /*0064*/ 	.word	index@(_Z25multi_tensor_apply_kernelI18TensorListMetadataILi5EE15DistAdamFunctorIfN3c104HalfES4_EJPfffffff10adamMode_tfEEvlPViT_T0_DpT1_)
        /*0068*/ 	.word	0x00000020


	//----- nvinfo : EIATTR_FRAME_SIZE
	.align		4
.L_77:
        /*006c*/ 	.byte	0x04, 0x11
        /*006e*/ 	.short	(.L_79 - .L_78)
	.align		4
.L_78:
        /*0070*/ 	.word	index@(_Z25multi_tensor_apply_kernelI18TensorListMetadataILi5EE15DistAdamFunctorIfN3c104HalfES4_EJPfffffff10adamMode_tfEEvlPViT_T0_DpT1_)
        /*0074*/ 	.word	0x00000000


	//----- nvinfo : EIATTR_REGCOUNT
	.align		4
.L_79:
        /*0078*/ 	.byte	0x04, 0x2f
        /*007a*/ 	.short	(.L_81 - .L_80)
	.align		4
.L_80:
        /*007c*/ 	.word	index@(_Z25multi_tensor_apply_kernelI18TensorListMetadataILi5EE15DistAdamFunctorIfN3c104HalfENS3_8BFloat16EEJPfffffff10adamMode_tfEEvlPViT_T0_DpT1_)
        /*0080*/ 	.word	0x00000020


	//----- nvinfo : EIATTR_FRAME_SIZE
	.align		4
.L_81:
        /*0084*/ 	.byte	0x04, 0x11
        /*0086*/ 	.short	(.L_83 - .L_82)
	.align		4
.L_82:
        /*0088*/ 	.word	index@(_Z25multi_tensor_apply_kernelI18TensorListMetadataILi5EE15DistAdamFunctorIfN3c104HalfENS3_8BFloat16EEJPfffffff10adamMode_tfEEvlPViT_T0_DpT1_)
        /*008c*/ 	.word	0x00000000


	//----- nvinfo : EIATTR_REGCOUNT
	.align		4
.L_83:
        /*0090*/ 	.byte	0x04, 0x2f
        /*0092*/ 	.short	(.L_85 - .L_84)
	.align		4
.L_84:
        /*0094*/ 	.word	index@(_Z25multi_tensor_apply_kernelI18TensorListMetadataILi5EE15DistAdamFunctorIfN3c108BFloat16EfEJPfffffff10adamMode_tfEEvlPViT_T0_DpT1_)
        /*0098*/ 	.word	0x00000020


	//----- nvinfo : EIATTR_FRAME_SIZE
	.align		4
.L_85:
        /*009c*/ 	.byte	0x04, 0x11
        /*009e*/ 	.short	(.L_87 - .L_86)
	.align		4
.L_86:
        /*00a0*/ 	.word	index@(_Z25multi_tensor_apply_kernelI18TensorListMetadataILi5EE15DistAdamFunctorIfN3c108BFloat16EfEJPfffffff10adamMode_tfEEvlPViT_T0_DpT1_)
        /*00a4*/ 	.word	0x00000000


	//----- nvinfo : EIATTR_REGCOUNT
	.align		4
.L_87:
        /*00a8*/ 	.byte	0x04, 0x2f
        /*00aa*/ 	.short	(.L_89 - .L_88)
	.align		4
.L_88:
        /*00ac*/ 	.word	index@(_Z25multi_tensor_apply_kernelI18TensorListMetadataILi5EE15DistAdamFunctorIfN3c108BFloat16ENS3_4HalfEEJPfffffff10adamMode_tfEEvlPViT_T0_DpT1_)
        /*00b0*/ 	.word	0x00000020


	//----- nvinfo : EIATTR_FRAME_SIZE
	.align		4
.L_89:
        /*00b4*/ 	.byte	0x04, 0x11
        /*00b6*/ 	.short	(.L_91 - .L_90)
	.align		4
.L_90:
        /*00b8*/ 	.word	index@(_Z25multi_tensor_apply_kernelI18TensorListMetadataILi5EE15DistAdamFunctorIfN3c108BFloat16ENS3_4HalfEEJPfffffff10adamMode_tfEEvlPViT_T0_DpT1_)
        /*00bc*/ 	.word	0x00000000


	//----- nvinfo : EIATTR_REGCOUNT
	.align		4
.L_91:
        /*00c0*/ 	.byte	0x04, 0x2f
        /*00c2*/ 	.short	(.L_93 - .L_92)
	.align		4
.L_92:
        /*00c4*/ 	.word	index@(_Z25multi_tensor_apply_kernelI18TensorListMetadataILi5EE15DistAdamFunctorIfN3c108BFloat16ES4_EJPfffffff10adamMode_tfEEvlPViT_T0_DpT1_)
        /*00c8*/ 	.word	0x00000020


	//----- nvinfo : EIATTR_FRAME_SIZE
	.align		4
.L_93:
        /*00cc*/ 	.byte	0x04, 0x11
        /*00ce*/ 	.short	(.L_95 - .L_94)
	.align		4
.L_94:
        /*00d0*/ 	.word	index@(_Z25multi_tensor_apply_kernelI18TensorListMetadataILi5EE15DistAdamFunctorIfN3c108BFloat16ES4_EJPfffffff10adamMode_tfEEvlPViT_T0_DpT1_)
        /*00d4*/ 	.word	0x00000000


	//----- nvinfo : EIATTR_REGCOUNT
	.align		4
.L_95:
        /*00d8*/ 	.byte	0x04, 0x2f
        /*00da*/ 	.short	(.L_97 - .L_96)
	.align		4
.L_96:
        /*00dc*/ 	.word	index@(_Z25multi_tensor_apply_kernelI18TensorListMetadataILi5EE15DistAdamFunctorIN3c104HalfEffEJPfffffff10adamMode_tfEEvlPViT_T0_DpT1_)
        /*00e0*/ 	.word	0x00000020


	//----- nvinfo : EIATTR_FRAME_SIZE
	.align		4
.L_97:
        /*00e4*/ 	.byte	0x04, 0x11
        /*00e6*/ 	.short	(.L_99 - .L_98)
	.align		4
.L_98:
        /*00e8*/ 	.word	index@(_Z25multi_tensor_apply_kernelI18TensorListMetadataILi5EE15DistAdamFunctorIN3c104HalfEffEJPfffffff10adamMode_tfEEvlPViT_T0_DpT1_)
        /*00ec*/ 	.word	0x00000000


	//----- nvinfo : EIATTR_REGCOUNT
	.align		4
.L_99:
        /*00f0*/ 	.byte	0x04, 0x2f
        /*00f2*/ 	.short	(.L_101 - .L_100)
	.align		4
.L_100:
        /*00f4*/ 	.word	index@(_Z25multi_tensor_apply_kernelI18TensorListMetadataILi5EE15DistAdamFunctorIN3c104HalfEfS4_EJPfffffff10adamMode_tfEEvlPViT_T0_DpT1_)
        /*00f8*/ 	.word	0x00000020


	//----- nvinfo : EIATTR_FRAME_SIZE
	.align		4
.L_101:
        /*00fc*/ 	.byte	0x04, 0x11
        /*00fe*/ 	.short	(.L_103 - .L_102)
	.align		4
.L_102:
        /*0100*/ 	.word	index@(_Z25multi_tensor_apply_kernelI18TensorListMetadataILi5EE15DistAdamFunctorIN3c104HalfEfS4_EJPfffffff10adamMode_tfEEvlPViT_T0_DpT1_)
        /*0104*/ 	.word	0x00000000


	//----- nvinfo : EIATTR_REGCOUNT
	.align		4
.L_103:
        /*0108*/ 	.byte	0x04, 0x2f
        /*010a*/ 	.short	(.L_105 - .L_104)
	.align		4
.L_104:
        /*010c*/ 	.word	index@(_Z25multi_tensor_apply_kernelI18TensorListMetadataILi5EE15DistAdamFunctorIN3c104HalfEfNS3_8BFloat16EEJPfffffff10adamMode_tfEEvlPViT_T0_DpT1_)
        /*0110*/ 	.word	0x00000020


	//----- nvinfo : EIATTR_FRAME_SIZE
	.align		4
.L_105:
        /*0114*/ 	.byte	0x04, 0x11
        /*0116*/ 	.short	(.L_107 - .L_106)
	.align		4
.L_106:
        /*0118*/ 	.word	index@(_Z25multi_tensor_apply_kernelI18TensorListMetadataILi5EE15DistAdamFunctorIN3c104HalfEfNS3_8BFloat16EEJPfffffff10adamMode_tfEEvlPViT_T0_DpT1_)
        /*011c*/ 	.word	0x00000000


	//----- nvinfo : EIATTR_REGCOUNT
	.align		4
.L_107:
        /*0120*/ 	.byte	0x04, 0x2f
        /*0122*/ 	.short	(.L_109 - .L_108)
	.align		4
.L_108:
        /*0124*/ 	.word	index@(_Z25multi_tensor_apply_kernelI18TensorListMetadataILi5EE15DistAdamFunctorIN3c104HalfES4_fEJPfffffff10adamMode_tfEEvlPViT_T0_DpT1_)
        /*0128*/ 	.word	0x00000020


	//----- nvinfo : EIATTR_FRAME_SIZE
	.align		4
.L_109:
        /*012c*/ 	.byte	0x04, 0x11
        /*012e*/ 	.short	(.L_111 - .L_110)
	.align		4
.L_110:
        /*0130*/ 	.word	index@(_Z25multi_tensor_apply_kernelI18TensorListMetadataILi5EE15DistAdamFunctorIN3c104HalfES4_fEJPfffffff10adamMode_tfEEvlPViT_T0_DpT1_)
        /*0134*/ 	.word	0x00000000


	//----- nvinfo : EIATTR_REGCOUNT
	.align		4
.L_111:
        /*0138*/ 	.byte	0x04, 0x2f
        /*013a*/ 	.short	(.L_113 - .L_112)
	.align		4
.L_112:
        /*013c*/ 	.word	index@(_Z25multi_tensor_apply_kernelI18TensorListMetadataILi5EE15DistAdamFunctorIN3c104HalfES4_S4_EJPfffffff10adamMode_tfEEvlPViT_T0_DpT1_)
        /*0140*/ 	.word	0x00000020


	//----- nvinfo : EIATTR_FRAME_SIZE
	.align		4
.L_113:
        /*0144*/ 	.byte	0x04, 0x11
        /*0146*/ 	.short	(.L_115 - .L_114)
	.align		4
.L_114:
        /*0148*/ 	.word	index@(_Z25multi_tensor_apply_kernelI18TensorListMetadataILi5EE15DistAdamFunctorIN3c104HalfES4_S4_EJPfffffff10adamMode_tfEEvlPViT_T0_DpT1_)
        /*014c*/ 	.word	0x00000000


	//----- nvinfo : EIATTR_REGCOUNT
	.align		4
.L_115:
        /*0150*/ 	.byte	0x04, 0x2f
        /*0152*/ 	.short	(.L_117 - .L_116)
	.align		4
.L_116:
        /*0154*/ 	.word	index@(_Z25multi_tensor_apply_kernelI18TensorListMetadataILi5EE15DistAdamFunctorIN3c104HalfES4_NS3_8BFloat16EEJPfffffff10adamMode_tfEEvlPViT_T0_DpT1_)
        /*0158*/ 	.word	0x00000020


	//----- nvinfo : EIATTR_FRAME_SIZE
	.align		4
.L_117:
        /*015c*/ 	.byte	0x04, 0x11
        /*015e*/ 	.short	(.L_119 - .L_118)
	.align		4
.L_118:
        /*0160*/ 	.word	index@(_Z25multi_tensor_apply_kernelI18TensorListMetadataILi5EE15DistAdamFunctorIN3c104HalfES4_NS3_8BFloat16EEJPfffffff10adamMode_tfEEvlPViT_T0_DpT1_)
        /*0164*/ 	.word	0x00000000


	//----- nvinfo : EIATTR_REGCOUNT
	.align		4
.L_119:
        /*0168*/ 	.byte	0x04, 0x2f
        /*016a*/ 	.short	(.L_121 - .L_120)
	.align		4
.L_120:
        /*016c*/ 	.word	index@(_Z25multi_tensor_apply_kernelI18TensorListMetadataILi5EE15DistAdamFunctorIN3c104HalfENS3_8BFloat16EfEJPfffffff10adamMode_tfEEvlPViT_T0_DpT1_)
        /*0170*/ 	.word	0x00000020


	//----- nvinfo : EIATTR_FRAME_SIZE
	.align		4
.L_121:
        /*0174*/ 	.byte	0x04, 0x11
        /*0176*/ 	.short	(.L_123 - .L_122)
	.align		4
.L_122:
        /*0178*/ 	.word	index@(_Z25multi_tensor_apply_kernelI18TensorListMetadataILi5EE15DistAdamFunctorIN3c104HalfENS3_8BFloat16EfEJPfffffff10adamMode_tfEEvlPViT_T0_DpT1_)
        /*017c*/ 	.word	0x00000000


	//----- nvinfo : EIATTR_REGCOUNT
	.align		4
.L_123:
        /*0180*/ 	.byte	0x04, 0x2f
        /*0182*/ 	.short	(.L_125 - .L_124)
	.align		4
.L_124:
        /*0184*/ 	.word	index@(_Z25multi_tensor_apply_kernelI18TensorListMetadataILi5EE15DistAdamFunctorIN3c104HalfENS3_8BFloat16ES4_EJPfffffff10adamMode_tfEEvlPViT_T0_DpT1_)
        /*0188*/ 	.word	0x00000020


	//----- nvinfo : EIATTR_FRAME_SIZE
	.align		4
.L_125:
        /*018c*/ 	.byte	0x04, 0x11
        /*018e*/ 	.short	(.L_127 - .L_126)
	.align		4
.L_126:
        /*0190*/ 	.word	index@(_Z25multi_tensor_apply_kernelI18TensorListMetadataILi5EE15DistAdamFunctorIN3c104HalfENS3_8BFloat16ES4_EJPfffffff10adamMode_tfEEvlPViT_T0_DpT1_)
        /*0194*/ 	.word	0x00000000


	//----- nvinfo : EIATTR_REGCOUNT
	.align		4
.L_127:
        /*0198*/ 	.byte	0x04, 0x2f
        /*019a*/ 	.short	(.L_129 - .L_128)
	.align		4
.L_128:
        /*019c*/ 	.word	index@(_Z25multi_tensor_apply_kernelI18TensorListMetadataILi5EE15DistAdamFunctorIN3c104HalfENS3_8BFloat16ES5_EJPfffffff10adamMode_tfEEvlPViT_T0_DpT1_)
        /*01a0*/ 	.word	0x00000020


	//----- nvinfo : EIATTR_FRAME_SIZE
	.align		4
.L_129:
        /*01a4*/ 	.byte	0x04, 0x11
        /*01a6*/ 	.short	(.L_131 - .L_130)
	.align		4
.L_130:
        /*01a8*/ 	.word	index@(_Z25multi_tensor_apply_kernelI18TensorListMetadataILi5EE15DistAdamFunctorIN3c104HalfENS3_8BFloat16ES5_EJPfffffff10adamMode_tfEEvlPViT_T0_DpT1_)
        /*01ac*/ 	.word	0x00000000


	//----- nvinfo : EIATTR_REGCOUNT
	.align		4
.L_131:
        /*01b0*/ 	.byte	0x04, 0x2f
        /*01b2*/ 	.short	(.L_133 - .L_132)
	.align		4
.L_132:
        /*01b4*/ 	.word	index@(_Z25multi_tensor_apply_kernelI18TensorListMetadataILi5EE15DistAdamFunctorIN3c108BFloat16EffEJPfffffff10adamMode_tfEEvlPViT_T0_DpT1_)
        /*01b8*/ 	.word	0x00000020


	//----- nvinfo : EIATTR_FRAME_SIZE
	.align		4
.L_133:
        /*01bc*/ 	.byte	0x04, 0x11
        /*01be*/ 	.short	(.L_135 - .L_134)
	.align		4
.L_134:
        /*01c0*/ 	.word	index@(_Z25multi_tensor_apply_kernelI18TensorListMetadataILi5EE15DistAdamFunctorIN3c108BFloat16EffEJPfffffff10adamMode_tfEEvlPViT_T0_DpT1_)
        /*01c4*/ 	.word	0x00000000


	//----- nvinfo : EIATTR_REGCOUNT
	.align		4
.L_135:
        /*01c8*/ 	.byte	0x04, 0x2f
        /*01ca*/ 	.short	(.L_137 - .L_136)
	.align		4
.L_136:
        /*01cc*/ 	.word	index@(_Z25multi_tensor_apply_kernelI18TensorListMetadataILi5EE15DistAdamFunctorIN3c108BFloat16EfNS3_4HalfEEJPfffffff10adamMode_tfEEvlPViT_T0_DpT1_)
        /*01d0*/ 	.word	0x00000020


	//----- nvinfo : EIATTR_FRAME_SIZE
	.align		4
.L_137:
        /*01d4*/ 	.byte	0x04, 0x11
        /*01d6*/ 	.short	(.L_139 - .L_138)
	.align		4
.L_138:
        /*01d8*/ 	.word	index@(_Z25multi_tensor_apply_kernelI18TensorListMetadataILi5EE15DistAdamFunctorIN3c108BFloat16EfNS3_4HalfEEJPfffffff10adamMode_tfEEvlPViT_T0_DpT1_)
        /*01dc*/ 	.word	0x00000000


	//----- nvinfo : EIATTR_REGCOUNT
	.align		4
.L_139:
        /*01e0*/ 	.byte	0x04, 0x2f
        /*01e2*/ 	.short	(.L_141 - .L_140)
	.align		4
.L_140:
        /*01e4*/ 	.word	index@(_Z25multi_tensor_apply_kernelI18TensorListMetadataILi5EE15DistAdamFunctorIN3c108BFloat16EfS4_EJPfffffff10adamMode_tfEEvlPViT_T0_DpT1_)
        /*01e8*/ 	.word	0x00000020


	//----- nvinfo : EIATTR_FRAME_SIZE
	.align		4
.L_141:
        /*01ec*/ 	.byte	0x04, 0x11
        /*01ee*/ 	.short	(.L_143 - .L_142)
	.align		4
.L_142:
        /*01f0*/ 	.word	index@(_Z25multi_tensor_apply_kernelI18TensorListMetadataILi5EE15DistAdamFunctorIN3c108BFloat16EfS4_EJPfffffff10adamMode_tfEEvlPViT_T0_DpT1_)
        /*01f4*/ 	.word	0x00000000


	//----- nvinfo : EIATTR_REGCOUNT
	.align		4
.L_143:
        /*01f8*/ 	.byte	0x04, 0x2f
        /*01fa*/ 	.short	(.L_145 - .L_144)
	.align		4
.L_144:
        /*01fc*/ 	.word	index@(_Z25multi_tensor_apply_kernelI18TensorListMetadataILi5EE15DistAdamFunctorIN3c108BFloat16ENS3_4HalfEfEJPfffffff10adamMode_tfEEvlPViT_T0_DpT1_)
        /*0200*/ 	.word	0x00000020


	//----- nvinfo : EIATTR_FRAME_SIZE
	.align		4
.L_145:
        /*0204*/ 	.byte	0x04, 0x11
        /*0206*/ 	.short	(.L_147 - .L_146)
	.align		4
.L_146:
        /*0208*/ 	.word	index@(_Z25multi_tensor_apply_kernelI18TensorListMetadataILi5EE15DistAdamFunctorIN3c108BFloat16ENS3_4HalfEfEJPfffffff10adamMode_tfEEvlPViT_T0_DpT1_)
        /*020c*/ 	.word	0x00000000


	//----- nvinfo : EIATTR_REGCOUNT
	.align		4
.L_147:
        /*0210*/ 	.byte	0x04, 0x2f
        /*0212*/ 	.short	(.L_149 - .L_148)
	.align		4
.L_148:
        /*0214*/ 	.word	index@(_Z25multi_tensor_apply_kernelI18TensorListMetadataILi5EE15DistAdamFunctorIN3c108BFloat16ENS3_4HalfES5_EJPfffffff10adamMode_tfEEvlPViT_T0_DpT1_)
        /*0218*/ 	.word	0x00000020


	//----- nvinfo : EIATTR_FRAME_SIZE
	.align		4
.L_149:
        /*021c*/ 	.byte	0x04, 0x11
        /*021e*/ 	.short	(.L_151 - .L_150)
	.align		4
.L_150:
        /*0220*/ 	.word	index@(_Z25multi_tensor_apply_kernelI18TensorListMetadataILi5EE15DistAdamFunctorIN3c108BFloat16ENS3_4HalfES5_EJPfffffff10adamMode_tfEEvlPViT_T0_DpT1_)
        /*0224*/ 	.word	0x00000000


	//----- nvinfo : EIATTR_REGCOUNT
	.align		4
.L_151:
        /*0228*/ 	.byte	0x04, 0x2f
        /*022a*/ 	.short	(.L_153 - .L_152)
	.align		4
.L_152:
        /*022c*/ 	.word	index@(_Z25multi_tensor_apply_kernelI18TensorListMetadataILi5EE15DistAdamFunctorIN3c108BFloat16ENS3_4HalfES4_EJPfffffff10adamMode_tfEEvlPViT_T0_DpT1_)
        /*0230*/ 	.word	0x00000020


	//----- nvinfo : EIATTR_FRAME_SIZE
	.align		4
.L_153:
        /*0234*/ 	.byte	0x04, 0x11
        /*0236*/ 	.short	(.L_155 - .L_154)
	.align		4
.L_154:
        /*0238*/ 	.word	index@(_Z25multi_tensor_apply_kernelI18TensorListMetadataILi5EE15DistAdamFunctorIN3c108BFloat16ENS3_4HalfES4_EJPfffffff10adamMode_tfEEvlPViT_T0_DpT1_)
        /*023c*/ 	.word	0x00000000


	//----- nvinfo : EIATTR_REGCOUNT
	.align		4
.L_155:
        /*0240*/ 	.byte	0x04, 0x2f
        /*0242*/ 	.short	(.L_157 - .L_156)
	.align		4
.L_156:
        /*0244*/ 	.word	index@(_Z25multi_tensor_apply_kernelI18TensorListMetadataILi5EE15DistAdamFunctorIN3c108BFloat16ES4_fEJPfffffff10adamMode_tfEEvlPViT_T0_DpT1_)
        /*0248*/ 	.word	0x00000020


	//----- nvinfo : EIATTR_FRAME_SIZE
	.align		4
.L_157:
        /*024c*/ 	.byte	0x04, 0x11
        /*024e*/ 	.short	(.L_159 - .L_158)
	.align		4
.L_158:
        /*0250*/ 	.word	index@(_Z25multi_tensor_apply_kernelI18TensorListMetadataILi5EE15DistAdamFunctorIN3c108BFloat16ES4_fEJPfffffff10adamMode_tfEEvlPViT_T0_DpT1_)
        /*0254*/ 	.word	0x00000000


	//----- nvinfo : EIATTR_REGCOUNT
	.align		4
.L_159:
        /*0258*/ 	.byte	0x04, 0x2f
        /*025a*/ 	.short	(.L_161 - .L_160)
	.align		4
.L_160:
        /*025c*/ 	.word	index@(_Z25multi_tensor_apply_kernelI18TensorListMetadataILi5EE15DistAdamFunctorIN3c108BFloat16ES4_NS3_4HalfEEJPfffffff10adamMode_tfEEvlPViT_T0_DpT1_)
        /*0260*/ 	.word	0x00000020


	//----- nvinfo : EIATTR_FRAME_SIZE
	.align		4
.L_161:
        /*0264*/ 	.byte	0x04, 0x11
        /*0266*/ 	.short	(.L_163 - .L_162)
	.align		4
.L_162:
        /*0268*/ 	.word	index@(_Z25multi_tensor_apply_kernelI18TensorListMetadataILi5EE15DistAdamFunctorIN3c108BFloat16ES4_NS3_4HalfEEJPfffffff10adamMode_tfEEvlPViT_T0_DpT1_)
        /*026c*/ 	.word	0x00000000


	//----- nvinfo : EIATTR_REGCOUNT
	.align		4
.L_163:
        /*0270*/ 	.byte	0x04, 0x2f
        /*0272*/ 	.short	(.L_165 - .L_164)
	.align		4
.L_164:
        /*0274*/ 	.word	index@(_Z25multi_tensor_apply_kernelI18TensorListMetadataILi5EE15DistAdamFunctorIN3c108BFloat16ES4_S4_EJPfffffff10adamMode_tfEEvlPViT_T0_DpT1_)
        /*0278*/ 	.word	0x00000020


	//----- nvinfo : EIATTR_FRAME_SIZE
	.align		4
.L_165:
        /*027c*/ 	.byte	0x04, 0x11
        /*027e*/ 	.short	(.L_167 - .L_166)
	.align		4
.L_166:
        /*0280*/ 	.word	index@(_Z25multi_tensor_apply_kernelI18TensorListMetadataILi5EE15DistAdamFunctorIN3c108BFloat16ES4_S4_EJPfffffff10adamMode_tfEEvlPViT_T0_DpT1_)
        /*0284*/ 	.word	0x00000000


	//----- nvinfo : EIATTR_REGCOUNT
	.align		4
.L_167:
        /*0288*/ 	.byte	0x04, 0x2f
        /*028a*/ 	.short	(.L_169 - .L_168)
	.align		4
.L_168:
        /*028c*/ 	.word	index@(_Z25multi_tensor_apply_kernelI18TensorListMetadataILi5EE25DistAdamCapturableFunctorIfffEJPfffPiifS4_10adamMode_tfEEvlPViT_T0_DpT1_)
        /*0290*/ 	.word	0x0000002f


	//----- nvinfo : EIATTR_FRAME_SIZE
	.align		4
.L_169:
        /*0294*/ 	.byte	0x04, 0x11
        /*0296*/ 	.short	(.L_171 - .L_170)
	.align		4
.L_170:
        /*0298*/ 	.word	index@($_Z25multi_tensor_apply_kernelI18TensorListMetadataILi5EE25DistAdamCapturableFunctorIfffEJPfffPiifS4_10adamMode_tfEEvlPViT_T0_DpT1_$__internal_accurate_pow)
        /*029c*/ 	.word	0x00000000


	//----- nvinfo : EIATTR_FRAME_SIZE
	.align		4
.L_171:
        /*02a0*/ 	.byte	0x04, 0x11
        /*02a2*/ 	.short	(.L_173 - .L_172)
	.align		4
.L_172:
        /*02a4*/ 	.word	index@(_Z25multi_tensor_apply_kernelI18TensorListMetadataILi5EE25DistAdamCapturableFunctorIfffEJPfffPiifS4_10adamMode_tfEEvlPViT_T0_DpT1_)
        /*02a8*/ 	.word	0x00000000


	//----- nvinfo : EIATTR_REGCOUNT
	.align		4
.L_173:
        /*02ac*/ 	.byte	0x04, 0x2f
        /*02ae*/ 	.short	(.L_175 - .L_174)
	.align		4
.L_174:
        /*02b0*/ 	.word	index@(_Z25multi_tensor_apply_kernelI18TensorListMetadataILi5EE25DistAdamCapturableFunctorIffN3c104HalfEEJPfffPiifS6_10adamMode_tfEEvlPViT_T0_DpT1_)
        /*02b4*/ 	.word	0x00000030


	//----- nvinfo : EIATTR_FRAME_SIZE
	.align		4
.L_175:
        /*02b8*/ 	.byte	0x04, 0x11
        /*02ba*/ 	.short	(.L_177 - .L_176)
	.align		4
.L_176:
        /*02bc*/ 	.word	index@($_Z25multi_tensor_apply_kernelI18TensorListMetadataILi5EE25DistAdamCapturableFunctorIffN3c104HalfEEJPfffPiifS6_10adamMode_tfEEvlPViT_T0_DpT1_$__internal_accurate_pow)
        /*02c0*/ 	.word	0x00000000


	//----- nvinfo : EIATTR_FRAME_SIZE
	.align		4
.L_177:
        /*02c4*/ 	.byte	0x04, 0x11
        /*02c6*/ 	.short	(.L_179 - .L_178)
	.align		4
.L_178:
        /*02c8*/ 	.word	index@(_Z25multi_tensor_apply_kernelI18TensorListMetadataILi5EE25DistAdamCapturableFunctorIffN3c104HalfEEJPfffPiifS6_10adamMode_tfEEvlPViT_T0_DpT1_)
        /*02cc*/ 	.word	0x00000000


	//----- nvinfo : EIATTR_REGCOUNT
	.align		4
.L_179:
        /*02d0*/ 	.byte	0x04, 0x2f
        /*02d2*/ 	.short	(.L_181 - .L_180)
	.align		4
.L_180:
        /*02d4*/ 	.word	index@(_Z25multi_tensor_apply_kernelI18TensorListMetadataILi5EE25DistAdamCapturableFunctorIffN3c108BFloat16EEJPfffPiifS6_10adamMode_tfEEvlPViT_T0_DpT1_)
        /*02d8*/ 	.word	0x00000030


	//----- nvinfo : EIATTR_FRAME_SIZE
	.align		4
.L_181:
        /*02dc*/ 	.byte	0x04, 0x11
        /*02de*/ 	.short	(.L_183 - .L_182)
	.align		4
.L_182:
        /*02e0*/ 	.word	index@($_Z25multi_tensor_apply_kernelI18TensorListMetadataILi5EE25DistAdamCapturableFunctorIffN3c108BFloat16EEJPfffPiifS6_10adamMode_tfEEvlPViT_T0_DpT1_$__internal_accurate_pow)
        /*02e4*/ 	.word	0x00000000


	//----- nvinfo : EIATTR_FRAME_SIZE
	.align		4
.L_183:
        /*02e8*/ 	.byte	0x04, 0x11
        /*02ea*/ 	.short	(.L_185 - .L_184)
	.align		4
.L_184:
        /*02ec*/ 	.word	index@(_Z25multi_tensor_apply_kernelI18TensorListMetadataILi5EE25DistAdamCapturableFunctorIffN3c108BFloat16EEJPfffPiifS6_10adamMode_tfEEvlPViT_T0_DpT1_)
        /*02f0*/ 	.word	0x00000000


	//----- nvinfo : EIATTR_REGCOUNT
	.align		4
.L_185:
        /*02f4*/ 	.byte	0x04, 0x2f
        /*02f6*/ 	.short	(.L_187 - .L_186)
	.align		4
.L_186:
        /*02f8*/ 	.word	index@(_Z25multi_tensor_apply_kernelI18TensorListMetadataILi5EE25DistAdamCapturableFunctorIfN3c104HalfEfEJPfffPiifS6_10adamMode_tfEEvlPViT_T0_DpT1_)
        /*02fc*/ 	.word	0x00000030


	//----- nvinfo : EIATTR_FRAME_SIZE
	.align		4
.L_187:
        /*0300*/ 	.byte	0x04, 0x11
        /*0302*/ 	.short	(.L_189 - .L_188)
	.align		4
.L_188:
        /*0304*/ 	.word	index@($_Z25multi_tensor_apply_kernelI18TensorListMetadataILi5EE25DistAdamCapturableFunctorIfN3c104HalfEfEJPfffPiifS6_10adamMode_tfEEvlPViT_T0_DpT1_$__internal_accurate_pow)
        /*0308*/ 	.word	0x00000000


	//----- nvinfo : EIATTR_FRAME_SIZE
	.align		4
.L_189:
        /*030c*/ 	.byte	0x04, 0x11
        /*030e*/ 	.short	(.L_191 - .L_190)
	.align		4
.L_190:
        /*0310*/ 	.word	index@(_Z25multi_tensor_apply_kernelI18TensorListMetadataILi5EE25DistAdamCapturableFunctorIfN3c104HalfEfEJPfffPiifS6_10adamMode_tfEEvlPViT_T0_DpT1_)
        /*0314*/ 	.word	0x00000000


	//----- nvinfo : EIATTR_REGCOUNT
	.align		4
.L_191:
        /*0318*/ 	.byte	0x04, 0x2f
        /*031a*/ 	.short	(.L_193 - .L_192)
	.align		4
.L_192:
        /*031c*/ 	.word	index@(_Z25multi_tensor_apply_kernelI18TensorListMetadataILi5EE25DistAdamCapturableFunctorIfN3c104HalfES4_EJPfffPiifS6_10adamMode_tfEEvlPViT_T0_DpT1_)
        /*0320*/ 	.word	0x00000030


	//----- nvinfo : EIATTR_FRAME_SIZE
	.align		4
.L_193:
        /*0324*/ 	.byte	0x04, 0x11
        /*0326*/ 	.short	(.L_195 - .L_194)
	.align		4
.L_194:
        /*0328*/ 	.word	index@($_Z25multi_tensor_apply_kernelI18TensorListMetadataILi5EE25DistAdamCapturableFunctorIfN3c104HalfES4_EJPfffPiifS6_10adamMode_tfEEvlPViT_T0_DpT1_$__internal_accurate_pow)
        /*032c*/ 	.word	0x00000000


	//----- nvinfo : EIATTR_FRAME_SIZE
	.align		4
.L_195:
        /*0330*/ 	.byte	0x04, 0x11
        /*0332*/ 	.short	(.L_197 - .L_196)
	.align		4
.L_196:
        /*0334*/ 	.word	index@(_Z25multi_tensor_apply_kernelI18TensorListMetadataILi5EE25DistAdamCapturableFunctorIfN3c104HalfES4_EJPfffPiifS6_10adamMode_tfEEvlPViT_T0_DpT1_)
        /*0338*/ 	.word	0x00000000


	//----- nvinfo : EIATTR_REGCOUNT
	.align		4
.L_197:
        /*033c*/ 	.byte	0x04, 0x2f
        /*033e*/ 	.short	(.L_199 - .L_198)
	.align		4
.L_198:
        /*0340*/ 	.word	index@(_Z25multi_tensor_apply_kernelI18TensorListMetadataILi5EE25DistAdamCapturableFunctorIfN3c104HalfENS3_8BFloat16EEJPfffPiifS7_10adamMode_tfEEvlPViT_T0_DpT1_)
        /*0344*/ 	.word	0x00000030


	//----- nvinfo : EIATTR_FRAME_SIZE
	.align		4
.L_199:
        /*0348*/ 	.byte	0x04, 0x11
        /*034a*/ 	.short	(.L_201 - .L_200)
	.align		4
.L_200:
        /*034c*/ 	.word	index@($_Z25multi_tensor_apply_kernelI18TensorListMetadataILi5EE25DistAdamCapturableFunctorIfN3c104HalfENS3_8BFloat16EEJPfffPiifS7_10adamMode_tfEEvlPViT_T0_DpT1_$__internal_accurate_pow)
        /*0350*/ 	.word	0x00000000


	//----- nvinfo : EIATTR_FRAME_SIZE
	.align		4
.L_201:
        /*0354*/ 	.byte	0x04, 0x11
        /*0356*/ 	.short	(.L_203 - .L_202)
	.align		4
.L_202:
        /*0358*/ 	.word	index@(_Z25multi_tensor_apply_kernelI18TensorListMetadataILi5EE25DistAdamCapturableFunctorIfN3c104HalfENS3_8BFloat16EEJPfffPiifS7_10adamMode_tfEEvlPViT_T0_DpT1_)
        /*035c*/ 	.word	0x00000000


	//----- nvinfo : EIATTR_REGCOUNT
	.align		4
.L_203:
        /*0360*/ 	.byte	0x04, 0x2f
        /*0362*/ 	.short	(.L_205 - .L_204)
	.align		4
.L_204:
        /*0364*/ 	.word	index@(_Z25multi_tensor_apply_kernelI18TensorListMetadataILi5EE25DistAdamCapturableFunctorIfN3c108BFloat16EfEJPfffPiifS6_10adamMode_tfEEvlPViT_T0_DpT1_)
        /*0368*/ 	.word	0x00000030


	//----- nvinfo : EIATTR_FRAME_SIZE
	.align		4
.L_205:
        /*036c*/ 	.byte	0x04, 0x11
        /*036e*/ 	.short	(.L_207 - .L_206)
	.align		4
.L_206:
        /*0370*/ 	.word	index@($_Z25multi_tensor_apply_kernelI18TensorListMetadataILi5EE25DistAdamCapturableFunctorIfN3c108BFloat16EfEJPfffPiifS6_10adamMode_tfEEvlPViT_T0_DpT1_$__internal_accurate_pow)
        /*0374*/ 	.word	0x00000000


	//----- nvinfo : EIATTR_FRAME_SIZE
	.align		4
.L_207:
        /*0378*/ 	.byte	0x04, 0x11
        /*037a*/ 	.short	(.L_209 - .L_208)
	.align		4
.L_208:
        /*037c*/ 	.word	index@(_Z25multi_tensor_apply_kernelI18TensorListMetadataILi5EE25DistAdamCapturableFunctorIfN3c108BFloat16EfEJPfffPiifS6_10adamMode_tfEEvlPViT_T0_DpT1_)
        /*0380*/ 	.word	0x00000000


	//----- nvinfo : EIATTR_REGCOUNT
	.align		4
.L_209:
        /*0384*/ 	.byte	0x04, 0x2f
        /*0386*/ 	.short	(.L_211 - .L_210)
	.align		4
.L_210:
        /*0388*/ 	.word	index@(_Z25multi_tensor_apply_kernelI18TensorListMetadataILi5EE25DistAdamCapturableFunctorIfN3c108BFloat16ENS3_4HalfEEJPfffPiifS7_10adamMode_tfEEvlPViT_T0_DpT1_)
        /*038c*/ 	.word	0x00000030


	//----- nvinfo : EIATTR_FRAME_SIZE
	.align		4
.L_211:
        /*0390*/ 	.byte	0x04, 0x11
        /*0392*/ 	.short	(.L_213 - .L_212)
	.align		4
.L_212:
        /*0394*/ 	.word	index@($_Z25multi_tensor_apply_kernelI18TensorListMetadataILi5EE25DistAdamCapturableFunctorIfN3c108BFloat16ENS3_4HalfEEJPfffPiifS7_10adamMode_tfEEvlPViT_T0_DpT1_$__internal_accurate_pow)
        /*0398*/ 	.word	0x00000000


	//----- nvinfo : EIATTR_FRAME_SIZE
	.align		4
.L_213:
        /*039c*/ 	.byte	0x04, 0x11
        /*039e*/ 	.short	(.L_215 - .L_214)
	.align		4
.L_214:
        /*03a0*/ 	.word	index@(_Z25multi_tensor_apply_kernelI18TensorListMetadataILi5EE25DistAdamCapturableFunctorIfN3c108BFloat16ENS3_4HalfEEJPfffPiifS7_10adamMode_tfEEvlPViT_T0_DpT1_)
        /*03a4*/ 	.word	0x00000000


	//----- nvinfo : EIATTR_REGCOUNT
	.align		4
.L_215:
        /*03a8*/ 	.byte	0x04, 0x2f
        /*03aa*/ 	.short	(.L_217 - .L_216)
	.align		4
.L_216:
        /*03ac*/ 	.word	index@(_Z25multi_tensor_apply_kernelI18TensorListMetadataILi5EE25DistAdamCapturableFunctorIfN3c108BFloat16ES4_EJPfffPiifS6_10adamMode_tfEEvlPViT_T0_DpT1_)
        /*03b0*/ 	.word	0x00000030


	//----- nvinfo : EIATTR_FRAME_SIZE
	.align		4
.L_217:
        /*03b4*/ 	.byte	0x04, 0x11
        /*03b6*/ 	.short	(.L_219 - .L_218)
	.align		4
.L_218:
        /*03b8*/ 	.word	index@($_Z25multi_tensor_apply_kernelI18TensorListMetadataILi5EE25DistAdamCapturableFunctorIfN3c108BFloat16ES4_EJPfffPiifS6_10adamMode_tfEEvlPViT_T0_DpT1_$__internal_accurate_pow)
        /*03bc*/ 	.word	0x00000000


	//----- nvinfo : EIATTR_FRAME_SIZE
	.align		4
.L_219:
        /*03c0*/ 	.byte	0x04, 0x11
        /*03c2*/ 	.short	(.L_221 - .L_220)
	.align		4
.L_220:
        /*03c4*/ 	.word	index@(_Z25multi_tensor_apply_kernelI18TensorListMetadataILi5EE25DistAdamCapturableFunctorIfN3c108BFloat16ES4_EJPfffPiifS6_10adamMode_tfEEvlPViT_T0_DpT1_)
        /*03c8*/ 	.word	0x00000000


	//----- nvinfo : EIATTR_REGCOUNT
	.align		4
.L_221:
        /*03cc*/ 	.byte	0x04, 0x2f
        /*03ce*/ 	.short	(.L_223 - .L_222)
	.align		4
.L_222:
        /*03d0*/ 	.word	index@(_Z25multi_tensor_apply_kernelI18TensorListMetadataILi5EE25DistAdamCapturableFunctorIN3c104HalfEffEJPfffPiifS6_10adamMode_tfEEvlPViT_T0_DpT1_)
        /*03d4*/ 	.word	0x00000030


	//----- nvinfo : EIATTR_FRAME_SIZE
	.align		4
.L_223:
        /*03d8*/ 	.byte	0x04, 0x11
        /*03da*/ 	.short	(.L_225 - .L_224)
	.align		4
.L_224:
        /*03dc*/ 	.word	index@($_Z25multi_tensor_apply_kernelI18TensorListMetadataILi5EE25DistAdamCapturableFunctorIN3c104HalfEffEJPfffPiifS6_10adamMode_tfEEvlPViT_T0_DpT1_$__internal_accurate_pow)
        /*03e0*/ 	.word	0x00000000


	//----- nvinfo : EIATTR_FRAME_SIZE
	.align		4
.L_225:
        /*03e4*/ 	.byte	0x04, 0x11
        /*03e6*/ 	.short	(.L_227 - .L_226)
	.align		4
.L_226:
        /*03e8*/ 	.word	index@(_Z25multi_tensor_apply_kernelI18TensorListMetadataILi5EE25DistAdamCapturableFunctorIN3c104HalfEffEJPfffPiifS6_10adamMode_tfEEvlPViT_T0_DpT1_)
        /*03ec*/ 	.word	0x00000000


	//----- nvinfo : EIATTR_REGCOUNT
	.align		4
.L_227:
        /*03f0*/ 	.byte	0x04, 0x2f
        /*03f2*/ 	.short	(.L_229 - .L_228)
	.align		4
.L_228:
        /*03f4*/ 	.word	index@(_Z25multi_tensor_apply_kernelI18TensorListMetadataILi5EE25DistAdamCapturableFunctorIN3c104HalfEfS4_EJPfffPiifS6_10adamMode_tfEEvlPViT_T0_DpT1_)
        /*03f8*/ 	.word	0x00000030


	//----- nvinfo : EIATTR_FRAME_SIZE
	.align		4
.L_229:
        /*03fc*/ 	.byte	0x04, 0x11
        /*03fe*/ 	.short	(.L_231 - .L_230)
	.align		4
.L_230:
        /*0400*/ 	.word	index@($_Z25multi_tensor_apply_kernelI18TensorListMetadataILi5EE25DistAdamCapturableFunctorIN3c104HalfEfS4_EJPfffPiifS6_10adamMode_tfEEvlPViT_T0_DpT1_$__internal_accurate_pow)
        /*0404*/ 	.word	0x00000000


	//----- nvinfo : EIATTR_FRAME_SIZE
	.align		4
.L_231:
        /*0408*/ 	.byte	0x04, 0x11
        /*040a*/ 	.short	(.L_233 - .L_232)
	.align		4
.L_232:
        /*040c*/ 	.word	index@(_Z25multi_tensor_apply_kernelI18TensorListMetadataILi5EE25DistAdamCapturableFunctorIN3c104HalfEfS4_EJPfffPiifS6_10adamMode_tfEEvlPViT_T0_DpT1_)
        /*0410*/ 	.word	0x00000000


	//----- nvinfo : EIATTR_REGCOUNT
	.align		4
.L_233:
        /*0414*/ 	.byte	0x04, 0x2f
        /*0416*/ 	.short	(.L_235 - .L_234)
	.align		4
.L_234:
        /*0418*/ 	.word	index@(_Z25multi_tensor_apply_kernelI18TensorListMetadataILi5EE25DistAdamCapturableFunctorIN3c104HalfEfNS3_8BFloat16EEJPfffPiifS7_10adamMode_tfEEvlPViT_T0_DpT1_)
        /*041c*/ 	.word	0x00000030


	//----- nvinfo : EIATTR_FRAME_SIZE
	.align		4
.L_235:
        /*0420*/ 	.byte	0x04, 0x11
        /*0422*/ 	.short	(.L_237 - .L_236)
	.align		4
.L_236:
        /*0424*/ 	.word	index@($_Z25multi_tensor_apply_kernelI18TensorListMetadataILi5EE25DistAdamCapturableFunctorIN3c104HalfEfNS3_8BFloat16EEJPfffPiifS7_10adamMode_tfEEvlPViT_T0_DpT1_$__internal_accurate_pow)
        /*0428*/ 	.word	0x00000000


	//----- nvinfo : EIATTR_FRAME_SIZE
	.align		4
.L_237:
        /*042c*/ 	.byte	0x04, 0x11
        /*042e*/ 	.short	(.L_239 - .L_238)
	.align		4
.L_238:
        /*0430*/ 	.word	index@(_Z25multi_tensor_apply_kernelI18TensorListMetadataILi5EE25DistAdamCapturableFunctorIN3c104HalfEfNS3_8BFloat16EEJPfffPiifS7_10adamMode_tfEEvlPViT_T0_DpT1_)
        /*0434*/ 	.word	0x00000000


	//----- nvinfo : EIATTR_REGCOUNT
	.align		4
.L_239:
        /*0438*/ 	.byte	0x04, 0x2f
        /*043a*/ 	.short	(.L_241 - .L_240)
	.align		4
.L_240:
        /*043c*/ 	.word	index@(_Z25multi_tensor_apply_kernelI18TensorListMetadataILi5EE25DistAdamCapturableFunctorIN3c104HalfES4_fEJPfffPiifS6_10adamMode_tfEEvlPViT_T0_DpT1_)
        /*0440*/ 	.word	0x00000030


	//----- nvinfo : EIATTR_FRAME_SIZE
	.align		4
.L_241:
        /*0444*/ 	.byte	0x04, 0x11
        /*0446*/ 	.short	(.L_243 - .L_242)
	.align		4
.L_242:
        /*0448*/ 	.word	index@($_Z25multi_tensor_apply_kernelI18TensorListMetadataILi5EE25DistAdamCapturableFunctorIN3c104HalfES4_fEJPfffPiifS6_10adamMode_tfEEvlPViT_T0_DpT1_$__internal_accurate_pow)
        /*044c*/ 	.word	0x00000000


	//----- nvinfo : EIATTR_FRAME_SIZE
	.align		4
.L_243:
        /*0450*/ 	.byte	0x04, 0x11
        /*0452*/ 	.short	(.L_245 - .L_244)
	.align		4
.L_244:
        /*0454*/ 	.word	index@(_Z25multi_tensor_apply_kernelI18TensorListMetadataILi5EE25DistAdamCapturableFunctorIN3c104HalfES4_fEJPfffPiifS6_10adamMode_tfEEvlPViT_T0_DpT1_)
        /*0458*/ 	.word	0x00000000


	//----- nvinfo : EIATTR_REGCOUNT
	.align		4
.L_245:
        /*045c*/ 	.byte	0x04, 0x2f
        /*045e*/ 	.short	(.L_247 - .L_246)
	.align		4
.L_246:
        /*0460*/ 	.word	index@(_Z25multi_tensor_apply_kernelI18TensorListMetadataILi5EE25DistAdamCapturableFunctorIN3c104HalfES4_S4_EJPfffPiifS6_10adamMode_tfEEvlPViT_T0_DpT1_)
        /*0464*/ 	.word	0x0000002b


	//----- nvinfo : EIATTR_FRAME_SIZE
	.align		4
.L_247:
        /*0468*/ 	.byte	0x04, 0x11
        /*046a*/ 	.short	(.L_249 - .L_248)
	.align		4
.L_248:
        /*046c*/ 	.word	index@($_Z25multi_tensor_apply_kernelI18TensorListMetadataILi5EE25DistAdamCapturableFunctorIN3c104HalfES4_S4_EJPfffPiifS6_10adamMode_tfEEvlPViT_T0_DpT1_$__internal_accurate_pow)
        /*0470*/ 	.word	0x00000000


	//----- nvinfo : EIATTR_FRAME_SIZE
	.align		4
.L_249:
        /*0474*/ 	.byte	0x04, 0x11
        /*0476*/ 	.short	(.L_251 - .L_250)
	.align		4
.L_250:
        /*0478*/ 	.word	index@(_Z25multi_tensor_apply_kernelI18TensorListMetadataILi5EE25DistAdamCapturableFunctorIN3c104HalfES4_S4_EJPfffPiifS6_10adamMode_tfEEvlPViT_T0_DpT1_)
        /*047c*/ 	.word	0x00000000


	//----- nvinfo : EIATTR_REGCOUNT
	.align		4
.L_251:
        /*0480*/ 	.byte	0x04, 0x2f
        /*0482*/ 	.short	(.L_253 - .L_252)
	.align		4
.L_252:
        /*0484*/ 	.word	index@(_Z25multi_tensor_apply_kernelI18TensorListMetadataILi5EE25DistAdamCapturableFunctorIN3c104HalfES4_NS3_8BFloat16EEJPfffPiifS7_10adamMode_tfEEvlPViT_T0_DpT1_)
        /*0488*/ 	.word	0x00000030


	//----- nvinfo : EIATTR_FRAME_SIZE
	.align		4
.L_253:
        /*048c*/ 	.byte	0x04, 0x11
        /*048e*/ 	.short	(.L_255 - .L_254)
	.align		4
.L_254:
        /*0490*/ 	.word	index@($_Z25multi_tensor_apply_kernelI18TensorListMetadataILi5EE25DistAdamCapturableFunctorIN3c104HalfES4_NS3_8BFloat16EEJPfffPiifS7_10adamMode_tfEEvlPViT_T0_DpT1_$__internal_accurate_pow)
        /*0494*/ 	.word	0x00000000


	//----- nvinfo : EIATTR_FRAME_SIZE
	.align		4
.L_255:
        /*0498*/ 	.byte	0x04, 0x11
        /*049a*/ 	.short	(.L_257 - .L_256)
	.align		4
.L_256:
        /*049c*/ 	.word	index@(_Z25multi_tensor_apply_kernelI18TensorListMetadataILi5EE25DistAdamCapturableFunctorIN3c104HalfES4_NS3_8BFloat16EEJPfffPiifS7_10adamMode_tfEEvlPViT_T0_DpT1_)
        /*04a0*/ 	.word	0x00000000


	//----- nvinfo : EIATTR_REGCOUNT
	.align		4
.L_257:
        /*04a4*/ 	.byte	0x04, 0x2f
        /*04a6*/ 	.short	(.L_259 - .L_258)
	.align		4
.L_258:
        /*04a8*/ 	.word	index@(_Z25multi_tensor_apply_kernelI18TensorListMetadataILi5EE25DistAdamCapturableFunctorIN3c104HalfENS3_8BFloat16EfEJPfffPiifS7_10adamMode_tfEEvlPViT_T0_DpT1_)
        /*04ac*/ 	.word	0x00000030


	//----- nvinfo : EIATTR_FRAME_SIZE
	.align		4
.L_259:
        /*04b0*/ 	.byte	0x04, 0x11
        /*04b2*/ 	.short	(.L_261 - .L_260)
	.align		4
.L_260:
        /*04b4*/ 	.word	index@($_Z25multi_tensor_apply_kernelI18TensorListMetadataILi5EE25DistAdamCapturableFunctorIN3c104HalfENS3_8BFloat16EfEJPfffPiifS7_10adamMode_tfEEvlPViT_T0_DpT1_$__internal_accurate_pow)
        /*04b8*/ 	.word	0x00000000


	//----- nvinfo : EIATTR_FRAME_SIZE
	.align		4
.L_261:
        /*04bc*/ 	.byte	0x04, 0x11
        /*04be*/ 	.short	(.L_263 - .L_262)
	.align		4
.L_262:
        /*04c0*/ 	.word	index@(_Z25multi_tensor_apply_kernelI18TensorListMetadataILi5EE25DistAdamCapturableFunctorIN3c104HalfENS3_8BFloat16EfEJPfffPiifS7_10adamMode_tfEEvlPViT_T0_DpT1_)
        /*04c4*/ 	.word	0x00000000


	//----- nvinfo : EIATTR_REGCOUNT
	.align		4
.L_263:
        /*04c8*/ 	.byte	0x04, 0x2f
        /*04ca*/ 	.short	(.L_265 - .L_264)
	.align		4
.L_264:
        /*04cc*/ 	.word	index@(_Z25multi_tensor_apply_kernelI18TensorListMetadataILi5EE25DistAdamCapturableFunctorIN3c104HalfENS3_8BFloat16ES4_EJPfffPiifS7_10adamMode_tfEEvlPViT_T0_DpT1_)
        /*04d0*/ 	.word	0x0000002b


	//----- nvinfo : EIATTR_FRAME_SIZE
	.align		4
.L_265:
        /*04d4*/ 	.byte	0x04, 0x11
        /*04d6*/ 	.short	(.L_267 - .L_266)
	.align		4
.L_266:
        /*04d8*/ 	.word	index@($_Z25multi_tensor_apply_kernelI18TensorListMetadataILi5EE25DistAdamCapturableFunctorIN3c104HalfENS3_8BFloat16ES4_EJPfffPiifS7_10adamMode_tfEEvlPViT_T0_DpT1_$__internal_accurate_pow)
        /*04dc*/ 	.word	0x00000000


	//----- nvinfo : EIATTR_FRAME_SIZE
	.align		4
.L_267:
        /*04e0*/ 	.byte	0x04, 0x11
        /*04e2*/ 	.short	(.L_269 - .L_268)
	.align		4
.L_268:
        /*04e4*/ 	.word	index@(_Z25multi_tensor_apply_kernelI18TensorListMetadataILi5EE25DistAdamCapturableFunctorIN3c104HalfENS3_8BFloat16ES4_EJPfffPiifS7_10adamMode_tfEEvlPViT_T0_DpT1_)
        /*04e8*/ 	.word	0x00000000


	//----- nvinfo : EIATTR_REGCOUNT
	.align		4
.L_269:
        /*04ec*/ 	.byte	0x04, 0x2f
        /*04ee*/ 	.short	(.L_271 - .L_270)
	.align		4
.L_270:
        /*04f0*/ 	.word	index@(_Z25multi_tensor_apply_kernelI18TensorListMetadataILi5EE25DistAdamCapturableFunctorIN3c104HalfENS3_8BFloat16ES5_EJPfffPiifS7_10adamMode_tfEEvlPViT_T0_DpT1_)
        /*04f4*/ 	.word	0x00000030


	//----- nvinfo : EIATTR_FRAME_SIZE
	.align		4
.L_271:
        /*04f8*/ 	.byte	0x04, 0x11
        /*04fa*/ 	.short	(.L_273 - .L_272)
	.align		4
.L_272:
        /*04fc*/ 	.word	index@($_Z25multi_tensor_apply_kernelI18TensorListMetadataILi5EE25DistAdamCapturableFunctorIN3c104HalfENS3_8BFloat16ES5_EJPfffPiifS7_10adamMode_tfEEvlPViT_T0_DpT1_$__internal_accurate_pow)
        /*0500*/ 	.word	0x00000000


	//----- nvinfo : EIATTR_FRAME_SIZE
	.align		4
.L_273:
        /*0504*/ 	.byte	0x04, 0x11
        /*0506*/ 	.short	(.L_275 - .L_274)
	.align		4
.L_274:
        /*0508*/ 	.word	index@(_Z25multi_tensor_apply_kernelI18TensorListMetadataILi5EE25DistAdamCapturableFunctorIN3c104HalfENS3_8BFloat16ES5_EJPfffPiifS7_10adamMode_tfEEvlPViT_T0_DpT1_)
        /*050c*/ 	.word	0x00000000


	//----- nvinfo : EIATTR_REGCOUNT
	.align		4
.L_275:
        /*0510*/ 	.byte	0x04, 0x2f
        /*0512*/ 	.short	(.L_277 - .L_276)
	.align		4
.L_276:
        /*0514*/ 	.word	index@(_Z25multi_tensor_apply_kernelI18TensorListMetadataILi5EE25DistAdamCapturableFunctorIN3c108BFloat16EffEJPfffPiifS6_10adamMode_tfEEvlPViT_T0_DpT1_)
        /*0518*/ 	.word	0x00000030


	//----- nvinfo : EIATTR_FRAME_SIZE
	.align		4
.L_277:
        /*051c*/ 	.byte	0x04, 0x11
        /*051e*/ 	.short	(.L_279 - .L_278)
	.align		4
.L_278:
        /*0520*/ 	.word	index@($_Z25multi_tensor_apply_kernelI18TensorListMetadataILi5EE25DistAdamCapturableFunctorIN3c108BFloat16EffEJPfffPiifS6_10adamMode_tfEEvlPViT_T0_DpT1_$__internal_accurate_pow)
        /*0524*/ 	.word	0x00000000


	//----- nvinfo : EIATTR_FRAME_SIZE
	.align		4
.L_279:
        /*0528*/ 	.byte	0x04, 0x11
        /*052a*/ 	.short	(.L_281 - .L_280)
	.align		4
.L_280:
        /*052c*/ 	.word	index@(_Z25multi_tensor_apply_kernelI18TensorListMetadataILi5EE25DistAdamCapturableFunctorIN3c108BFloat16EffEJPfffPiifS6_10adamMode_tfEEvlPViT_T0_DpT1_)
        /*0530*/ 	.word	0x00000000


	//----- nvinfo : EIATTR_REGCOUNT
	.align		4
.L_281:
        /*0534*/ 	.byte	0x04, 0x2f
        /*0536*/ 	.short	(.L_283 - .L_282)
	.align		4
.L_282:
        /*0538*/ 	.word	index@(_Z25multi_tensor_apply_kernelI18TensorListMetadataILi5EE25DistAdamCapturableFunctorIN3c108BFloat16EfNS3_4HalfEEJPfffPiifS7_10adamMode_tfEEvlPViT_T0_DpT1_)
        /*053c*/ 	.word	0x00000030


	//----- nvinfo : EIATTR_FRAME_SIZE
	.align		4
.L_283:
        /*0540*/ 	.byte	0x04, 0x11
        /*0542*/ 	.short	(.L_285 - .L_284)
	.align		4
.L_284:
        /*0544*/ 	.word	index@($_Z25multi_tensor_apply_kernelI18TensorListMetadataILi5EE25DistAdamCapturableFunctorIN3c108BFloat16EfNS3_4HalfEEJPfffPiifS7_10adamMode_tfEEvlPViT_T0_DpT1_$__internal_accurate_pow)
        /*0548*/ 	.word	0x00000000


	//----- nvinfo : EIATTR_FRAME_SIZE
	.align		4
.L_285:
        /*054c*/ 	.byte	0x04, 0x11
        /*054e*/ 	.short	(.L_287 - .L_286)
	.align		4
.L_286:
        /*0550*/ 	.word	index@(_Z25multi_tensor_apply_kernelI18TensorListMetadataILi5EE25DistAdamCapturableFunctorIN3c108BFloat16EfNS3_4HalfEEJPfffPiifS7_10adamMode_tfEEvlPViT_T0_DpT1_)
        /*0554*/ 	.word	0x00000000


	//----- nvinfo : EIATTR_REGCOUNT
	.align		4
.L_287:
        /*0558*/ 	.byte	0x04, 0x2f
        /*055a*/ 	.short	(.L_289 - .L_288)
	.align		4
.L_288:
        /*055c*/ 	.word	index@(_Z25multi_tensor_apply_kernelI18TensorListMetadataILi5EE25DistAdamCapturableFunctorIN3c108BFloat16EfS4_EJPfffPiifS6_10adamMode_tfEEvlPViT_T0_DpT1_)
        /*0560*/ 	.word	0x00000030


	//----- nvinfo : EIATTR_FRAME_SIZE
	.align		4
.L_289:
        /*0564*/ 	.byte	0x04, 0x11
        /*0566*/ 	.short	(.L_291 - .L_290)
	.align		4
.L_290:
        /*0568*/ 	.word	index@($_Z25multi_tensor_apply_kernelI18TensorListMetadataILi5EE25DistAdamCapturableFunctorIN3c108BFloat16EfS4_EJPfffPiifS6_10adamMode_tfEEvlPViT_T0_DpT1_$__internal_accurate_pow)
        /*056c*/ 	.word	0x00000000


	//----- nvinfo : EIATTR_FRAME_SIZE
	.align		4
.L_291:
        /*0570*/ 	.byte	0x04, 0x11
        /*0572*/ 	.short	(.L_293 - .L_292)
	.align		4
.L_292:
        /*0574*/ 	.word	index@(_Z25multi_tensor_apply_kernelI18TensorListMetadataILi5EE25DistAdamCapturableFunctorIN3c108BFloat16EfS4_EJPfffPiifS6_10adamMode_tfEEvlPViT_T0_DpT1_)
        /*0578*/ 	.word	0x00000000


	//----- nvinfo : EIATTR_REGCOUNT
	.align		4
.L_293:
        /*057c*/ 	.byte	0x04, 0x2f
        /*057e*/ 	.short	(.L_295 - .L_294)
	.align		4
.L_294:
        /*0580*/ 	.word	index@(_Z25multi_tensor_apply_kernelI18TensorListMetadataILi5EE25DistAdamCapturableFunctorIN3c108BFloat16ENS3_4HalfEfEJPfffPiifS7_10adamMode_tfEEvlPViT_T0_DpT1_)
        /*0584*/ 	.word	0x00000030


	//----- nvinfo : EIATTR_FRAME_SIZE
	.align		4
.L_295:
        /*0588*/ 	.byte	0x04, 0x11
        /*058a*/ 	.short	(.L_297 - .L_296)
	.align		4
.L_296:
        /*058c*/ 	.word	index@($_Z25multi_tensor_apply_kernelI18TensorListMetadataILi5EE25DistAdamCapturableFunctorIN3c108BFloat16ENS3_4HalfEfEJPfffPiifS7_10adamMode_tfEEvlPViT_T0_DpT1_$__internal_accurate_pow)
        /*0590*/ 	.word	0x00000000


	//----- nvinfo : EIATTR_FRAME_SIZE
	.align		4
.L_297:
        /*0594*/ 	.byte	0x04, 0x11
        /*0596*/ 	.short	(.L_299 - .L_298)
	.align		4
.L_298:
        /*0598*/ 	.word	index@(_Z25multi_tensor_apply_kernelI18TensorListMetadataILi5EE25DistAdamCapturableFunctorIN3c108BFloat16ENS3_4HalfEfEJPfffPiifS7_10adamMode_tfEEvlPViT_T0_DpT1_)
        /*059c*/ 	.word	0x00000000


	//----- nvinfo : EIATTR_REGCOUNT
	.align		4
.L_299:
        /*05a0*/ 	.byte	0x04, 0x2f
        /*05a2*/ 	.short	(.L_301 - .L_300)
	.align		4
.L_300:
        /*05a4*/ 	.word	index@(_Z25multi_tensor_apply_kernelI18TensorListMetadataILi5EE25DistAdamCapturableFunctorIN3c108BFloat16ENS3_4HalfES5_EJPfffPiifS7_10adamMode_tfEEvlPViT_T0_DpT1_)
        /*05a8*/ 	.word	0x00000030


	//----- nvinfo : EIATTR_FRAME_SIZE
	.align		4
.L_301:
        /*05ac*/ 	.byte	0x04, 0x11
        /*05ae*/ 	.short	(.L_303 - .L_302)
	.align		4
.L_302:
        /*05b0*/ 	.word	index@($_Z25multi_tensor_apply_kernelI18TensorListMetadataILi5EE25DistAdamCapturableFunctorIN3c108BFloat16ENS3_4HalfES5_EJPfffPiifS7_10adamMode_tfEEvlPViT_T0_DpT1_$__internal_accurate_pow)
        /*05b4*/ 	.word	0x00000000


	//----- nvinfo : EIATTR_FRAME_SIZE
	.align		4
.L_303:
        /*05b8*/ 	.byte	0x04, 0x11
        /*05ba*/ 	.short	(.L_305 - .L_304)
	.align		4
.L_304:
        /*05bc*/ 	.word	index@(_Z25multi_tensor_apply_kernelI18TensorListMetadataILi5EE25DistAdamCapturableFunctorIN3c108BFloat16ENS3_4HalfES5_EJPfffPiifS7_10adamMode_tfEEvlPViT_T0_DpT1_)
        /*05c0*/ 	.word	0x00000000


	//----- nvinfo : EIATTR_REGCOUNT
	.align		4
.L_305:
        /*05c4*/ 	.byte	0x04, 0x2f
        /*05c6*/ 	.short	(.L_307 - .L_306)
	.align		4
.L_306:
        /*05c8*/ 	.word	index@(_Z25multi_tensor_apply_kernelI18TensorListMetadataILi5EE25DistAdamCapturableFunctorIN3c108BFloat16ENS3_4HalfES4_EJPfffPiifS7_10adamMode_tfEEvlPViT_T0_DpT1_)
        /*05cc*/ 	.word	0x0000002c


	//----- nvinfo : EIATTR_FRAME_SIZE
	.align		4
.L_307:
        /*05d0*/ 	.byte	0x04, 0x11
        /*05d2*/ 	.short	(.L_309 - .L_308)
	.align		4
.L_308:
        /*05d4*/ 	.word	index@($_Z25multi_tensor_apply_kernelI18TensorListMetadataILi5EE25DistAdamCapturableFunctorIN3c108BFloat16ENS3_4HalfES4_EJPfffPiifS7_10adamMode_tfEEvlPViT_T0_DpT1_$__internal_accurate_pow)
        /*05d8*/ 	.word	0x00000000


	//----- nvinfo : EIATTR_FRAME_SIZE
	.align		4
.L_309:
        /*05dc*/ 	.byte	0x04, 0x11
        /*05de*/ 	.short	(.L_311 - .L_310)
	.align		4
.L_310:
        /*05e0*/ 	.word	index@(_Z25multi_tensor_apply_kernelI18TensorListMetadataILi5EE25DistAdamCapturableFunctorIN3c108BFloat16ENS3_4HalfES4_EJPfffPiifS7_10adamMode_tfEEvlPViT_T0_DpT1_)
        /*05e4*/ 	.word	0x00000000


	//----- nvinfo : EIATTR_REGCOUNT
	.align		4
.L_311:
        /*05e8*/ 	.byte	0x04, 0x2f
        /*05ea*/ 	.short	(.L_313 - .L_312)
	.align		4
.L_312:
        /*05ec*/ 	.word	index@(_Z25multi_tensor_apply_kernelI18TensorListMetadataILi5EE25DistAdamCapturableFunctorIN3c108BFloat16ES4_fEJPfffPiifS6_10adamMode_tfEEvlPViT_T0_DpT1_)
        /*05f0*/ 	.word	0x00000030


	//----- nvinfo : EIATTR_FRAME_SIZE
	.align		4
.L_313:
        /*05f4*/ 	.byte	0x04, 0x11
        /*05f6*/ 	.short	(.L_315 - .L_314)
	.align		4
.L_314:
        /*05f8*/ 	.word	index@($_Z25multi_tensor_apply_kernelI18TensorListMetadataILi5EE25DistAdamCapturableFunctorIN3c108BFloat16ES4_fEJPfffPiifS6_10adamMode_tfEEvlPViT_T0_DpT1_$__internal_accurate_pow)
        /*05fc*/ 	.word	0x00000000


	//----- nvinfo : EIATTR_FRAME_SIZE
	.align		4
.L_315:
        /*0600*/ 	.byte	0x04, 0x11
        /*0602*/ 	.short	(.L_317 - .L_316)
	.align		4
.L_316:
        /*0604*/ 	.word	index@(_Z25multi_tensor_apply_kernelI18TensorListMetadataILi5EE25DistAdamCapturableFunctorIN3c108BFloat16ES4_fEJPfffPiifS6_10adamMode_tfEEvlPViT_T0_DpT1_)
        /*0608*/ 	.word	0x00000000


	//----- nvinfo : EIATTR_REGCOUNT
	.align		4
.L_317:
        /*060c*/ 	.byte	0x04, 0x2f
        /*060e*/ 	.short	(.L_319 - .L_318)
	.align		4
.L_318:
        /*0610*/ 	.word	index@(_Z25multi_tensor_apply_kernelI18TensorListMetadataILi5EE25DistAdamCapturableFunctorIN3c108BFloat16ES4_NS3_4HalfEEJPfffPiifS7_10adamMode_tfEEvlPViT_T0_DpT1_)
        /*0614*/ 	.word	0x00000030


	//----- nvinfo : EIATTR_FRAME_SIZE
	.align		4
.L_319:
        /*0618*/ 	.byte	0x04, 0x11
        /*061a*/ 	.short	(.L_321 - .L_320)
	.align		4
.L_320:
        /*061c*/ 	.word	index@($_Z25multi_tensor_apply_kernelI18TensorListMetadataILi5EE25DistAdamCapturableFunctorIN3c108BFloat16ES4_NS3_4HalfEEJPfffPiifS7_10adamMode_tfEEvlPViT_T0_DpT1_$__internal_accurate_pow)
        /*0620*/ 	.word	0x00000000


	//----- nvinfo : EIATTR_FRAME_SIZE
	.align		4
.L_321:
        /*0624*/ 	.byte	0x04, 0x11
        /*0626*/ 	.short	(.L_323 - .L_322)
	.align		4
.L_322:
        /*0628*/ 	.word	index@(_Z25multi_tensor_apply_kernelI18TensorListMetadataILi5EE25DistAdamCapturableFunctorIN3c108BFloat16ES4_NS3_4HalfEEJPfffPiifS7_10adamMode_tfEEvlPViT_T0_DpT1_)
        /*062c*/ 	.word	0x00000000


	//----- nvinfo : EIATTR_REGCOUNT
	.align		4
.L_323:
        /*0630*/ 	.byte	0x04, 0x2f
        /*0632*/ 	.short	(.L_325 - .L_324)
	.align		4
.L_324:
        /*0634*/ 	.word	index@(_Z25multi_tensor_apply_kernelI18TensorListMetadataILi5EE25DistAdamCapturableFunctorIN3c108BFloat16ES4_S4_EJPfffPiifS6_10adamMode_tfEEvlPViT_T0_DpT1_)
        /*0638*/ 	.word	0x0000002c


	//----- nvinfo : EIATTR_FRAME_SIZE
	.align		4
.L_325:
        /*063c*/ 	.byte	0x04, 0x11
        /*063e*/ 	.short	(.L_327 - .L_326)
	.align		4
.L_326:
        /*0640*/ 	.word	index@($_Z25multi_tensor_apply_kernelI18TensorListMetadataILi5EE25DistAdamCapturableFunctorIN3c108BFloat16ES4_S4_EJPfffPiifS6_10adamMode_tfEEvlPViT_T0_DpT1_$__internal_accurate_pow)
        /*0644*/ 	.word	0x00000000


	//----- nvinfo : EIATTR_FRAME_SIZE
	.align		4
.L_327:
        /*0648*/ 	.byte	0x04, 0x11
        /*064a*/ 	.short	(.L_329 - .L_328)
	.align		4
.L_328:
        /*064c*/ 	.word	index@(_Z25multi_tensor_apply_kernelI18TensorListMetadataILi5EE25DistAdamCapturableFunctorIN3c108BFloat16ES4_S4_EJPfffPiifS6_10adamMode_tfEEvlPViT_T0_DpT1_)
        /*0650*/ 	.word	0x00000000


	//----- nvinfo : EIATTR_REGCOUNT
	.align		4
.L_329:
        /*0654*/ 	.byte	0x04, 0x2f
        /*0656*/ 	.short	(.L_331 - .L_330)
	.align		4
.L_330:
        /*0658*/ 	.word	index@(_Z25multi_tensor_apply_kernelI18TensorListMetadataILi6EE34DistAdamWithParamRemaindersFunctorIfEJPfffffff10adamMode_tfEEvlPViT_T0_DpT1_)
        /*065c*/ 	.word	0x00000020


	//----- nvinfo : EIATTR_FRAME_SIZE
	.align		4
.L_331:
        /*0660*/ 	.byte	0x04, 0x11
        /*0662*/ 	.short	(.L_333 - .L_332)
	.align		4
.L_332:
        /*0664*/ 	.word	index@(_Z25multi_tensor_apply_kernelI18TensorListMetadataILi6EE34DistAdamWithParamRemaindersFunctorIfEJPfffffff10adamMode_tfEEvlPViT_T0_DpT1_)
        /*0668*/ 	.word	0x00000000


	//----- nvinfo : EIATTR_REGCOUNT
	.align		4
.L_333:
        /*066c*/ 	.byte	0x04, 0x2f
        /*066e*/ 	.short	(.L_335 - .L_334)
	.align		4
.L_334:
        /*0670*/ 	.word	index@(_Z25multi_tensor_apply_kernelI18TensorListMetadataILi6EE34DistAdamWithParamRemaindersFunctorIN3c104HalfEEJPfffffff10adamMode_tfEEvlPViT_T0_DpT1_)
        /*0674*/ 	.word	0x00000020


	//----- nvinfo : EIATTR_FRAME_SIZE
	.align		4
.L_335:
        /*0678*/ 	.byte	0x04, 0x11
        /*067a*/ 	.short	(.L_337 - .L_336)
	.align		4
.L_336:
        /*067c*/ 	.word	index@(_Z25multi_tensor_apply_kernelI18TensorListMetadataILi6EE34DistAdamWithParamRemaindersFunctorIN3c104HalfEEJPfffffff10adamMode_tfEEvlPViT_T0_DpT1_)
        /*0680*/ 	.word	0x00000000


	//----- nvinfo : EIATTR_REGCOUNT
	.align		4
.L_337:
        /*0684*/ 	.byte	0x04, 0x2f
        /*0686*/ 	.short	(.L_339 - .L_338)
	.align		4
.L_338:
        /*0688*/ 	.word	index@(_Z25multi_tensor_apply_kernelI18TensorListMetadataILi6EE34DistAdamWithParamRemaindersFunctorIN3c108BFloat16EEJPfffffff10adamMode_tfEEvlPViT_T0_DpT1_)
        /*068c*/ 	.word	0x00000020


	//----- nvinfo : EIATTR_FRAME_SIZE
	.align		4
.L_339:
        /*0690*/ 	.byte	0x04, 0x11
        /*0692*/ 	.short	(.L_341 - .L_340)
	.align		4
.L_340:
        /*0694*/ 	.word	index@(_Z25multi_tensor_apply_kernelI18TensorListMetadataILi6EE34DistAdamWithParamRemaindersFunctorIN3c108BFloat16EEJPfffffff10adamMode_tfEEvlPViT_T0_DpT1_)
        /*0698*/ 	.word	0x00000000


	//----- nvinfo : EIATTR_MIN_STACK_SIZE
	.align		4
.L_341:
        /*069c*/ 	.byte	0x04, 0x12
        /*069e*/ 	.short	(.L_343 - .L_342)
	.align		4
.L_342:
        /*06a0*/ 	.word	index@(_Z25multi_tensor_apply_kernelI18TensorListMetadataILi6EE34DistAdamWithParamRemaindersFunctorIN3c108BFloat16EEJPfffffff10adamMode_tfEEvlPViT_T0_DpT1_)
        /*06a4*/ 	.word	0x00000000


	//----- nvinfo : EIATTR_MIN_STACK_SIZE
	.align		4
.L_343:
        /*06a8*/ 	.byte	0x04, 0x12
        /*06aa*/ 	.short	(.L_345 - .L_344)
	.align		4
.L_344:
        /*06ac*/ 	.word	index@(_Z25multi_tensor_apply_kernelI18TensorListMetadataILi6EE34DistAdamWithParamRemaindersFunctorIN3c104HalfEEJPfffffff10adamMode_tfEEvlPViT_T0_DpT1_)
        /*06b0*/ 	.word	0x00000000


	//----- nvinfo : EIATTR_MIN_STACK_SIZE
	.align		4
.L_345:
        /*06b4*/ 	.byte	0x04, 0x12
        /*06b6*/ 	.short	(.L_347 - .L_346)
	.align		4
.L_346:
        /*06b8*/ 	.word	index@(_Z25multi_tensor_apply_kernelI18TensorListMetadataILi6EE34DistAdamWithParamRemaindersFunctorIfEJPfffffff10adamMode_tfEEvlPViT_T0_DpT1_)
        /*06bc*/ 	.word	0x00000000


	//----- nvinfo : EIATTR_MIN_STACK_SIZE
	.align		4
.L_347:
        /*06c0*/ 	.byte	0x04, 0x12
        /*06c2*/ 	.short	(.L_349 - .L_348)
	.align		4
.L_348:
        /*06c4*/ 	.word	index@(_Z25multi_tensor_apply_kernelI18TensorListMetadataILi5EE25DistAdamCapturableFunctorIN3c108BFloat16ES4_S4_EJPfffPiifS6_10adamMode_tfEEvlPViT_T0_DpT1_)
        /*06c8*/ 	.word	0x00000000


	//----- nvinfo : EIATTR_MIN_STACK_SIZE
	.align		4
.L_349:
        /*06cc*/ 	.byte	0x04, 0x12
        /*06ce*/ 	.short	(.L_351 - .L_350)
	.align		4
.L_350:
        /*06d0*/ 	.word	index@(_Z25multi_tensor_apply_kernelI18TensorListMetadataILi5EE25DistAdamCapturableFunctorIN3c108BFloat16ES4_NS3_4HalfEEJPfffPiifS7_10adamMode_tfEEvlPViT_T0_DpT1_)
        /*06d4*/ 	.word	0x00000000


	//----- nvinfo : EIATTR_MIN_STACK_SIZE
	.align		4
.L_351:
        /*06d8*/ 	.byte	0x04, 0x12
        /*06da*/ 	.short	(.L_353 - .L_352)
	.align		4
.L_352:
        /*06dc*/ 	.word	index@(_Z25multi_tensor_apply_kernelI18TensorListMetadataILi5EE25DistAdamCapturableFunctorIN3c108BFloat16ES4_fEJPfffPiifS6_10adamMode_tfEEvlPViT_T0_DpT1_)
        /*06e0*/ 	.word	0x00000000


	//----- nvinfo : EIATTR_MIN_STACK_SIZE
	.align		4
.L_353:
        /*06e4*/ 	.byte	0x04, 0x12
        /*06e6*/ 	.short	(.L_355 - .L_354)
	.align		4
.L_354:
        /*06e8*/ 	.word	index@(_Z25multi_tensor_apply_kernelI18TensorListMetadataILi5EE25DistAdamCapturableFunctorIN3c108BFloat16ENS3_4HalfES4_EJPfffPiifS7_10adamMode_tfEEvlPViT_T0_DpT1_)
        /*06ec*/ 	.word	0x00000000


	//----- nvinfo : EIATTR_MIN_STACK_SIZE
	.align		4
.L_355:
        /*06f0*/ 	.byte	0x04, 0x12
        /*06f2*/ 	.short	(.L_357 - .L_356)
	.align		4
.L_356:
        /*06f4*/ 	.word	index@(_Z25multi_tensor_apply_kernelI18TensorListMetadataILi5EE25DistAdamCapturableFunctorIN3c108BFloat16ENS3_4HalfES5_EJPfffPiifS7_10adamMode_tfEEvlPViT_T0_DpT1_)
        /*06f8*/ 	.word	0x00000000


	//----- nvinfo : EIATTR_MIN_STACK_SIZE
	.align		4
.L_357:
        /*06fc*/ 	.byte	0x04, 0x12
        /*06fe*/ 	.short	(.L_359 - .L_358)
	.align		4
.L_358:
        /*0700*/ 	.word	index@(_Z25multi_tensor_apply_kernelI18TensorListMetadataILi5EE25DistAdamCapturableFunctorIN3c108BFloat16ENS3_4HalfEfEJPfffPiifS7_10adamMode_tfEEvlPViT_T0_DpT1_)
        /*0704*/ 	.word	0x00000000


	//----- nvinfo : EIATTR_MIN_STACK_SIZE
	.align		4
.L_359:
        /*0708*/ 	.byte	0x04, 0x12
        /*070a*/ 	.short	(.L_361 - .L_360)
	.align		4
.L_360:
        /*070c*/ 	.word	index@(_Z25multi_tensor_apply_kernelI18TensorListMetadataILi5EE25DistAdamCapturableFunctorIN3c108BFloat16EfS4_EJPfffPiifS6_10adamMode_tfEEvlPViT_T0_DpT1_)
        /*0710*/ 	.word	0x00000000


	//----- nvinfo : EIATTR_MIN_STACK_SIZE
	.align		4
.L_361:
        /*0714*/ 	.byte	0x04, 0x12
        /*0716*/ 	.short	(.L_363 - .L_362)
	.align		4
.L_362:
        /*0718*/ 	.word	index@(_Z25multi_tensor_apply_kernelI18TensorListMetadataILi5EE25DistAdamCapturableFunctorIN3c108BFloat16EfNS3_4HalfEEJPfffPiifS7_10adamMode_tfEEvlPViT_T0_DpT1_)
        /*071c*/ 	.word	0x00000000


	//----- nvinfo : EIATTR_MIN_STACK_SIZE
	.align		4
.L_363:
        /*0720*/ 	.byte	0x04, 0x12
        /*0722*/ 	.short	(.L_365 - .L_364)
	.align		4
.L_364:
        /*0724*/ 	.word	index@(_Z25multi_tensor_apply_kernelI18TensorListMetadataILi5EE25DistAdamCapturableFunctorIN3c108BFloat16EffEJPfffPiifS6_10adamMode_tfEEvlPViT_T0_DpT1_)
        /*0728*/ 	.word	0x00000000


	//----- nvinfo : EIATTR_MIN_STACK_SIZE
	.align		4
.L_365:
        /*072c*/ 	.byte	0x04, 0x12
        /*072e*/ 	.short	(.L_367 - .L_366)
	.align		4
.L_366:
        /*0730*/ 	.word	index@(_Z25multi_tensor_apply_kernelI18TensorListMetadataILi5EE25DistAdamCapturableFunctorIN3c104HalfENS3_8BFloat16ES5_EJPfffPiifS7_10adamMode_tfEEvlPViT_T0_DpT1_)
        /*0734*/ 	.word	0x00000000


	//----- nvinfo : EIATTR_MIN_STACK_SIZE
	.align		4
.L_367:
        /*0738*/ 	.byte	0x04, 0x12
        /*073a*/ 	.short	(.L_369 - .L_368)
	.align		4
.L_368:
        /*073c*/ 	.word	index@(_Z25multi_tensor_apply_kernelI18TensorListMetadataILi5EE25DistAdamCapturableFunctorIN3c104HalfENS3_8BFloat16ES4_EJPfffPiifS7_10adamMode_tfEEvlPViT_T0_DpT1_)
        /*0740*/ 	.word	0x00000000


	//----- nvinfo : EIATTR_MIN_STACK_SIZE
	.align		4
.L_369:
        /*0744*/ 	.byte	0x04, 0x12
        /*0746*/ 	.short	(.L_371 - .L_370)
	.align		4
.L_370:
        /*0748*/ 	.word	index@(_Z25multi_tensor_apply_kernelI18TensorListMetadataILi5EE25DistAdamCapturableFunctorIN3c104HalfENS3_8BFloat16EfEJPfffPiifS7_10adamMode_tfEEvlPViT_T0_DpT1_)
        /*074c*/ 	.word	0x00000000


	//----- nvinfo : EIATTR_MIN_STACK_SIZE
	.align		4
.L_371:
        /*0750*/ 	.byte	0x04, 0x12
        /*0752*/ 	.short	(.L_373 - .L_372)
	.align		4
.L_372:
        /*0754*/ 	.word	index@(_Z25multi_tensor_apply_kernelI18TensorListMetadataILi5EE25DistAdamCapturableFunctorIN3c104HalfES4_NS3_8BFloat16EEJPfffPiifS7_10adamMode_tfEEvlPViT_T0_DpT1_)
        /*0758*/ 	.word	0x00000000


	//----- nvinfo : EIATTR_MIN_STACK_SIZE
	.align		4
.L_373:
        /*075c*/ 	.byte	0x04, 0x12
        /*075e*/ 	.short	(.L_375 - .L_374)
	.align		4
.L_374:
        /*0760*/ 	.word	index@(_Z25multi_tensor_apply_kernelI18TensorListMetadataILi5EE25DistAdamCapturableFunctorIN3c104HalfES4_S4_EJPfffPiifS6_10adamMode_tfEEvlPViT_T0_DpT1_)
        /*0764*/ 	.word	0x00000000


	//----- nvinfo : EIATTR_MIN_STACK_SIZE
	.align		4
.L_375:
        /*0768*/ 	.byte	0x04, 0x12
        /*076a*/ 	.short	(.L_377 - .L_376)
	.align		4
.L_376:
        /*076c*/ 	.word	index@(_Z25multi_tensor_apply_kernelI18TensorListMetadataILi5EE25DistAdamCapturableFunctorIN3c104HalfES4_fEJPfffPiifS6_10adamMode_tfEEvlPViT_T0_DpT1_)
        /*0770*/ 	.word	0x00000000


	//----- nvinfo : EIATTR_MIN_STACK_SIZE
	.align		4
.L_377:
        /*0774*/ 	.byte	0x04, 0x12
        /*0776*/ 	.short	(.L_379 - .L_378)
	.align		4
.L_378:
        /*0778*/ 	.word	index@(_Z25multi_tensor_apply_kernelI18TensorListMetadataILi5EE25DistAdamCapturableFunctorIN3c104HalfEfNS3_8BFloat16EEJPfffPiifS7_10adamMode_tfEEvlPViT_T0_DpT1_)
        /*077c*/ 	.word	0x00000000


	//----- nvinfo : EIATTR_MIN_STACK_SIZE
	.align		4
.L_379:
        /*0780*/ 	.byte	0x04, 0x12
        /*0782*/ 	.short	(.L_381 - .L_380)
	.align		4
.L_380:
        /*0784*/ 	.word	index@(_Z25multi_tensor_apply_kernelI18TensorListMetadataILi5EE25DistAdamCapturableFunctorIN3c104HalfEfS4_EJPfffPiifS6_10adamMode_tfEEvlPViT_T0_DpT1_)
        /*0788*/ 	.word	0x00000000


	//----- nvinfo : EIATTR_MIN_STACK_SIZE
	.align		4
.L_381:
        /*078c*/ 	.byte	0x04, 0x12
        /*078e*/ 	.short	(.L_383 - .L_382)
	.align		4
.L_382:
        /*0790*/ 	.word	index@(_Z25multi_tensor_apply_kernelI18TensorListMetadataILi5EE25DistAdamCapturableFunctorIN3c104HalfEffEJPfffPiifS6_10adamMode_tfEEvlPViT_T0_DpT1_)
        /*0794*/ 	.word	0x00000000


	//----- nvinfo : EIATTR_MIN_STACK_SIZE
	.align		4
.L_383:
        /*0798*/ 	.byte	0x04, 0x12
        /*079a*/ 	.short	(.L_385 - .L_384)
	.align		4
.L_384:
        /*079c*/ 	.word	index@(_Z25multi_tensor_apply_kernelI18TensorListMetadataILi5EE25DistAdamCapturableFunctorIfN3c108BFloat16ES4_EJPfffPiifS6_10adamMode_tfEEvlPViT_T0_DpT1_)
        /*07a0*/ 	.word	0x00000000


	//----- nvinfo : EIATTR_MIN_STACK_SIZE
	.align		4
.L_385:
        /*07a4*/ 	.byte	0x04, 0x12
        /*07a6*/ 	.short	(.L_387 - .L_386)
	.align		4
.L_386:
        /*07a8*/ 	.word	index@(_Z25multi_tensor_apply_kernelI18TensorListMetadataILi5EE25DistAdamCapturableFunctorIfN3c108BFloat16ENS3_4HalfEEJPfffPiifS7_10adamMode_tfEEvlPViT_T0_DpT1_)
        /*07ac*/ 	.word	0x00000000


	//----- nvinfo : EIATTR_MIN_STACK_SIZE
	.align		4
.L_387:
        /*07b0*/ 	.byte	0x04, 0x12
        /*07b2*/ 	.short	(.L_389 - .L_388)
	.align		4
.L_388:
        /*07b4*/ 	.word	index@(_Z25multi_tensor_apply_kernelI18TensorListMetadataILi5EE25DistAdamCapturableFunctorIfN3c108BFloat16EfEJPfffPiifS6_10adamMode_tfEEvlPViT_T0_DpT1_)
        /*07b8*/ 	.word	0x00000000


	//----- nvinfo : EIATTR_MIN_STACK_SIZE
	.align		4
.L_389:
        /*07bc*/ 	.byte	0x04, 0x12
        /*07be*/ 	.short	(.L_391 - .L_390)
	.align		4
.L_390:
        /*07c0*/ 	.word	index@(_Z25multi_tensor_apply_kernelI18TensorListMetadataILi5EE25DistAdamCapturableFunctorIfN3c104HalfENS3_8BFloat16EEJPfffPiifS7_10adamMode_tfEEvlPViT_T0_DpT1_)
        /*07c4*/ 	.word	0x00000000


	//----- nvinfo : EIATTR_MIN_STACK_SIZE
	.align		4
.L_391:
        /*07c8*/ 	.byte	0x04, 0x12
        /*07ca*/ 	.short	(.L_393 - .L_392)
	.align		4
.L_392:
        /*07cc*/ 	.word	index@(_Z25multi_tensor_apply_kernelI18TensorListMetadataILi5EE25DistAdamCapturableFunctorIfN3c104HalfES4_EJPfffPiifS6_10adamMode_tfEEvlPViT_T0_DpT1_)
        /*07d0*/ 	.word	0x00000000


	//----- nvinfo : EIATTR_MIN_STACK_SIZE
	.align		4
.L_393:
        /*07d4*/ 	.byte	0x04, 0x12
        /*07d6*/ 	.short	(.L_395 - .L_394)
	.align		4
.L_394:
        /*07d8*/ 	.word	index@(_Z25multi_tensor_apply_kernelI18TensorListMetadataILi5EE25DistAdamCapturableFunctorIfN3c104HalfEfEJPfffPiifS6_10adamMode_tfEEvlPViT_T0_DpT1_)
        /*07dc*/ 	.word	0x00000000


	//----- nvinfo : EIATTR_MIN_STACK_SIZE
	.align		4
.L_395:
        /*07e0*/ 	.byte	0x04, 0x12
        /*07e2*/ 	.short	(.L_397 - .L_396)
	.align		4
.L_396:
        /*07e4*/ 	.word	index@(_Z25multi_tensor_apply_kernelI18TensorListMetadataILi5EE25DistAdamCapturableFunctorIffN3c108BFloat16EEJPfffPiifS6_10adamMode_tfEEvlPViT_T0_DpT1_)
        /*07e8*/ 	.word	0x00000000


	//----- nvinfo : EIATTR_MIN_STACK_SIZE
	.align		4
.L_397:
        /*07ec*/ 	.byte	0x04, 0x12
        /*07ee*/ 	.short	(.L_399 - .L_398)
	.align		4
.L_398:
        /*07f0*/ 	.word	index@(_Z25multi_tensor_apply_kernelI18TensorListMetadataILi5EE25DistAdamCapturableFunctorIffN3c104HalfEEJPfffPiifS6_10adamMode_tfEEvlPViT_T0_DpT1_)
        /*07f4*/ 	.word	0x00000000


	//----- nvinfo : EIATTR_MIN_STACK_SIZE
	.align		4
.L_399:
        /*07f8*/ 	.byte	0x04, 0x12
        /*07fa*/ 	.short	(.L_401 - .L_400)
	.align		4
.L_400:
        /*07fc*/ 	.word	index@(_Z25multi_tensor_apply_kernelI18TensorListMetadataILi5EE25DistAdamCapturableFunctorIfffEJPfffPiifS4_10adamMode_tfEEvlPViT_T0_DpT1_)
        /*0800*/ 	.word	0x00000000


	//----- nvinfo : EIATTR_MIN_STACK_SIZE
	.align		4
.L_401:
        /*0804*/ 	.byte	0x04, 0x12
        /*0806*/ 	.short	(.L_403 - .L_402)
	.align		4
.L_402:
        /*0808*/ 	.word	index@(_Z25multi_tensor_apply_kernelI18TensorListMetadataILi5EE15DistAdamFunctorIN3c108BFloat16ES4_S4_EJPfffffff10adamMode_tfEEvlPViT_T0_DpT1_)
        /*080c*/ 	.word	0x00000000


	//----- nvinfo : EIATTR_MIN_STACK_SIZE
	.align		4
.L_403:
        /*0810*/ 	.byte	0x04, 0x12
        /*0812*/ 	.short	(.L_405 - .L_404)
	.align		4
.L_404:
        /*0814*/ 	.word	index@(_Z25multi_tensor_apply_kernelI18TensorListMetadataILi5EE15DistAdamFunctorIN3c108BFloat16ES4_NS3_4HalfEEJPfffffff10adamMode_tfEEvlPViT_T0_DpT1_)
        /*0818*/ 	.word	0x00000000


	//----- nvinfo : EIATTR_MIN_STACK_SIZE
	.align		4
.L_405:
        /*081c*/ 	.byte	0x04, 0x12
        /*081e*/ 	.short	(.L_407 - .L_406)
	.align		4
.L_406:
        /*0820*/ 	.word	index@(_Z25multi_tensor_apply_kernelI18TensorListMetadataILi5EE15DistAdamFunctorIN3c108BFloat16ES4_fEJPfffffff10adamMode_tfEEvlPViT_T0_DpT1_)
        /*0824*/ 	.word	0x00000000


	//----- nvinfo : EIATTR_MIN_STACK_SIZE
	.align		4
.L_407:
        /*0828*/ 	.byte	0x04, 0x12
        /*082a*/ 	.short	(.L_409 - .L_408)
	.align		4
.L_408:
        /*082c*/ 	.word	index@(_Z25multi_tensor_apply_kernelI18TensorListMetadataILi5EE15DistAdamFunctorIN3c108BFloat16ENS3_4HalfES4_EJPfffffff10adamMode_tfEEvlPViT_T0_DpT1_)
        /*0830*/ 	.word	0x00000000


	//----- nvinfo : EIATTR_MIN_STACK_SIZE
	.align		4
.L_409:
        /*0834*/ 	.byte	0x04, 0x12
        /*0836*/ 	.short	(.L_411 - .L_410)
	.align		4
.L_410:
        /*0838*/ 	.word	index@(_Z25multi_tensor_apply_kernelI18TensorListMetadataILi5EE15DistAdamFunctorIN3c108BFloat16ENS3_4HalfES5_EJPfffffff10adamMode_tfEEvlPViT_T0_DpT1_)
        /*083c*/ 	.word	0x00000000


	//----- nvinfo : EIATTR_MIN_STACK_SIZE
	.align		4
.L_411:
        /*0840*/ 	.byte	0x04, 0x12
        /*0842*/ 	.short	(.L_413 - .L_412)
	.align		4
.L_412:
        /*0844*/ 	.word	index@(_Z25multi_tensor_apply_kernelI18TensorListMetadataILi5EE15DistAdamFunctorIN3c108BFloat16ENS3_4HalfEfEJPfffffff10adamMode_tfEEvlPViT_T0_DpT1_)
        /*0848*/ 	.word	0x00000000


	//----- nvinfo : EIATTR_MIN_STACK_SIZE
	.align		4
.L_413:
        /*084c*/ 	.byte	0x04, 0x12
        /*084e*/ 	.short	(.L_415 - .L_414)
	.align		4
.L_414:
        /*0850*/ 	.word	index@(_Z25multi_tensor_apply_kernelI18TensorListMetadataILi5EE15DistAdamFunctorIN3c108BFloat16EfS4_EJPfffffff10adamMode_tfEEvlPViT_T0_DpT1_)
        /*0854*/ 	.word	0x00000000


	//----- nvinfo : EIATTR_MIN_STACK_SIZE
	.align		4
.L_415:
        /*0858*/ 	.byte	0x04, 0x12
        /*085a*/ 	.short	(.L_417 - .L_416)
	.align		4
.L_416:
        /*085c*/ 	.word	index@(_Z25multi_tensor_apply_kernelI18TensorListMetadataILi5EE15DistAdamFunctorIN3c108BFloat16EfNS3_4HalfEEJPfffffff10adamMode_tfEEvlPViT_T0_DpT1_)
        /*0860*/ 	.word	0x00000000


	//----- nvinfo : EIATTR_MIN_STACK_SIZE
	.align		4
.L_417:
        /*0864*/ 	.byte	0x04, 0x12
        /*0866*/ 	.short	(.L_419 - .L_418)
	.align		4
.L_418:
        /*0868*/ 	.word	index@(_Z25multi_tensor_apply_kernelI18TensorListMetadataILi5EE15DistAdamFunctorIN3c108BFloat16EffEJPfffffff10adamMode_tfEEvlPViT_T0_DpT1_)
        /*086c*/ 	.word	0x00000000


	//----- nvinfo : EIATTR_MIN_STACK_SIZE
	.align		4
.L_419:
        /*0870*/ 	.byte	0x04, 0x12
        /*0872*/ 	.short	(.L_421 - .L_420)
	.align		4
.L_420:
        /*0874*/ 	.word	index@(_Z25multi_tensor_apply_kernelI18TensorListMetadataILi5EE15DistAdamFunctorIN3c104HalfENS3_8BFloat16ES5_EJPfffffff10adamMode_tfEEvlPViT_T0_DpT1_)
        /*0878*/ 	.word	0x00000000


	//----- nvinfo : EIATTR_MIN_STACK_SIZE
	.align		4
.L_421:
        /*087c*/ 	.byte	0x04, 0x12
        /*087e*/ 	.short	(.L_423 - .L_422)
	.align		4
.L_422:
        /*0880*/ 	.word	index@(_Z25multi_tensor_apply_kernelI18TensorListMetadataILi5EE15DistAdamFunctorIN3c104HalfENS3_8BFloat16ES4_EJPfffffff10adamMode_tfEEvlPViT_T0_DpT1_)
        /*0884*/ 	.word	0x00000000


	//----- nvinfo : EIATTR_MIN_STACK_SIZE
	.align		4
.L_423:
        /*0888*/ 	.byte	0x04, 0x12
        /*088a*/ 	.short	(.L_425 - .L_424)
	.align		4
.L_424:
        /*088c*/ 	.word	index@(_Z25multi_tensor_apply_kernelI18TensorListMetadataILi5EE15DistAdamFunctorIN3c104HalfENS3_8BFloat16EfEJPfffffff10adamMode_tfEEvlPViT_T0_DpT1_)
        /*0890*/ 	.word	0x00000000


	//----- nvinfo : EIATTR_MIN_STACK_SIZE
	.align		4
.L_425:
        /*0894*/ 	.byte	0x04, 0x12
        /*0896*/ 	.short	(.L_427 - .L_426)
	.align		4
.L_426:
        /*0898*/ 	.word	index@(_Z25multi_tensor_apply_kernelI18TensorListMetadataILi5EE15DistAdamFunctorIN3c104HalfES4_NS3_8BFloat16EEJPfffffff10adamMode_tfEEvlPViT_T0_DpT1_)
        /*089c*/ 	.word	0x00000000


	//----- nvinfo : EIATTR_MIN_STACK_SIZE
	.align		4
.L_427:
        /*08a0*/ 	.byte	0x04, 0x12
        /*08a2*/ 	.short	(.L_429 - .L_428)
	.align		4
.L_428:
        /*08a4*/ 	.word	index@(_Z25multi_tensor_apply_kernelI18TensorListMetadataILi5EE15DistAdamFunctorIN3c104HalfES4_S4_EJPfffffff10adamMode_tfEEvlPViT_T0_DpT1_)
        /*08a8*/ 	.word	0x00000000


	//----- nvinfo : EIATTR_MIN_STACK_SIZE
	.align		4
.L_429:
        /*08ac*/ 	.byte	0x04, 0x12
        /*08ae*/ 	.short	(.L_431 - .L_430)
	.align		4
.L_430:
        /*08b0*/ 	.word	index@(_Z25multi_tensor_apply_kernelI18TensorListMetadataILi5EE15DistAdamFunctorIN3c104HalfES4_fEJPfffffff10adamMode_tfEEvlPViT_T0_DpT1_)
        /*08b4*/ 	.word	0x00000000


	//----- nvinfo : EIATTR_MIN_STACK_SIZE
	.align		4
.L_431:
        /*08b8*/ 	.byte	0x04, 0x12
        /*08ba*/ 	.short	(.L_433 - .L_432)
	.align		4
.L_432:
        /*08bc*/ 	.word	index@(_Z25multi_tensor_apply_kernelI18TensorListMetadataILi5EE15DistAdamFunctorIN3c104HalfEfNS3_8BFloat16EEJPfffffff10adamMode_tfEEvlPViT_T0_DpT1_)
        /*08c0*/ 	.word	0x00000000


	//----- nvinfo : EIATTR_MIN_STACK_SIZE
	.align		4
.L_433:
        /*08c4*/ 	.byte	0x04, 0x12
        /*08c6*/ 	.short	(.L_435 - .L_434)
	.align		4
.L_434:
        /*08c8*/ 	.word	index@(_Z25multi_tensor_apply_kernelI18TensorListMetadataILi5EE15DistAdamFunctorIN3c104HalfEfS4_EJPfffffff10adamMode_tfEEvlPViT_T0_DpT1_)
        /*08cc*/ 	.word	0x00000000


	//----- nvinfo : EIATTR_MIN_STACK_SIZE
	.align		4
.L_435:
        /*08d0*/ 	.byte	0x04, 0x12
        /*08d2*/ 	.short	(.L_437 - .L_436)
	.align		4
.L_436:
        /*08d4*/ 	.word	index@(_Z25multi_tensor_apply_kernelI18TensorListMetadataILi5EE15DistAdamFunctorIN3c104HalfEffEJPfffffff10adamMode_tfEEvlPViT_T0_DpT1_)
        /*08d8*/ 	.word	0x00000000


	//----- nvinfo : EIATTR_MIN_STACK_SIZE
	.align		4
.L_437:
        /*08dc*/ 	.byte	0x04, 0x12
        /*08de*/ 	.short	(.L_439 - .L_438)
	.align		4
.L_438:
        /*08e0*/ 	.word	index@(_Z25multi_tensor_apply_kernelI18TensorListMetadataILi5EE15DistAdamFunctorIfN3c108BFloat16ES4_EJPfffffff10adamMode_tfEEvlPViT_T0_DpT1_)
        /*08e4*/ 	.word	0x00000000


	//----- nvinfo : EIATTR_MIN_STACK_SIZE
	.align		4
.L_439:
        /*08e8*/ 	.byte	0x04, 0x12
        /*08ea*/ 	.short	(.L_441 - .L_440)
	.align		4
.L_440:
        /*08ec*/ 	.word	index@(_Z25multi_tensor_apply_kernelI18TensorListMetadataILi5EE15DistAdamFunctorIfN3c108BFloat16ENS3_4HalfEEJPfffffff10adamMode_tfEEvlPViT_T0_DpT1_)
        /*08f0*/ 	.word	0x00000000


	//----- nvinfo : EIATTR_MIN_STACK_SIZE
	.align		4
.L_441:
        /*08f4*/ 	.byte	0x04, 0x12
        /*08f6*/ 	.short	(.L_443 - .L_442)
	.align		4
.L_442:
        /*08f8*/ 	.word	index@(_Z25multi_tensor_apply_kernelI18TensorListMetadataILi5EE15DistAdamFunctorIfN3c108BFloat16EfEJPfffffff10adamMode_tfEEvlPViT_T0_DpT1_)
        /*08fc*/ 	.word	0x00000000


	//----- nvinfo : EIATTR_MIN_STACK_SIZE
	.align		4
.L_443:
        /*0900*/ 	.byte	0x04, 0x12
        /*0902*/ 	.short	(.L_445 - .L_444)
	.align		4
.L_444:
        /*0904*/ 	.word	index@(_Z25multi_tensor_apply_kernelI18TensorListMetadataILi5EE15DistAdamFunctorIfN3c104HalfENS3_8BFloat16EEJPfffffff10adamMode_tfEEvlPViT_T0_DpT1_)
        /*0908*/ 	.word	0x00000000


	//----- nvinfo : EIATTR_MIN_STACK_SIZE
	.align		4
.L_445:
        /*090c*/ 	.byte	0x04, 0x12
        /*090e*/ 	.short	(.L_447 - .L_446)
	.align		4
.L_446:
        /*0910*/ 	.word	index@(_Z25multi_tensor_apply_kernelI18TensorListMetadataILi5EE15DistAdamFunctorIfN3c104HalfES4_EJPfffffff10adamMode_tfEEvlPViT_T0_DpT1_)
        /*0914*/ 	.word	0x00000000


	//----- nvinfo : EIATTR_MIN_STACK_SIZE
	.align		4
.L_447:
        /*0918*/ 	.byte	0x04, 0x12
        /*091a*/ 	.short	(.L_449 - .L_448)
	.align		4
.L_448:
        /*091c*/ 	.word	index@(_Z25multi_tensor_apply_kernelI18TensorListMetadataILi5EE15DistAdamFunctorIfN3c104HalfEfEJPfffffff10adamMode_tfEEvlPViT_T0_DpT1_)
        /*0920*/ 	.word	0x00000000


	//----- nvinfo : EIATTR_MIN_STACK_SIZE
	.align		4
.L_449:
        /*0924*/ 	.byte	0x04, 0x12
        /*0926*/ 	.short	(.L_451 - .L_450)
	.align		4
.L_450:
        /*0928*/ 	.word	index@(_Z25multi_tensor_apply_kernelI18TensorListMetadataILi5EE15DistAdamFunctorIffN3c108BFloat16EEJPfffffff10adamMode_tfEEvlPViT_T0_DpT1_)
        /*092c*/ 	.word	0x00000000


	//----- nvinfo : EIATTR_MIN_STACK_SIZE
	.align		4
.L_451:
        /*0930*/ 	.byte	0x04, 0x12
        /*0932*/ 	.short	(.L_453 - .L_452)
	.align		4
.L_452:
        /*0934*/ 	.word	index@(_Z25multi_tensor_apply_kernelI18TensorListMetadataILi5EE15DistAdamFunctorIffN3c104HalfEEJPfffffff10adamMode_tfEEvlPViT_T0_DpT1_)
        /*0938*/ 	.word	0x00000000


	//----- nvinfo : EIATTR_MIN_STACK_SIZE
	.align		4
.L_453:
        /*093c*/ 	.byte	0x04, 0x12
        /*093e*/ 	.short	(.L_455 - .L_454)
	.align		4
.L_454:
        /*0940*/ 	.word	index@(_Z25multi_tensor_apply_kernelI18TensorListMetadataILi5EE15DistAdamFunctorIfffEJPfffffff10adamMode_tfEEvlPViT_T0_DpT1_)
        /*0944*/ 	.word	0x00000000
.L_455:


//--------------------- .nv.compat                --------------------------
	.section	.nv.compat,"",@"SHT_CUDA_COMPAT_INFO"
	.align	4
        /*0000*/ 	.byte	0x02, 0x09, 0x01, 0x00, 0x02, 0x02, 0x01, 0x00, 0x02, 0x05, 0x05, 0x00, 0x03, 0x07, 0x01, 0x01
        /*0010*/ 	.byte	0x02, 0x03, 0x00, 0x00, 0x02, 0x06, 0x01, 0x00, 0x04, 0x0b, 0x08, 0x00, 0x01, 0x00, 0x00, 0x00
        /*0020*/ 	.byte	0x00, 0x00, 0x00, 0x00


//--------------------- .nv.info._Z25multi_tensor_apply_kernelI18TensorListMetadataILi6EE34DistAdamWithParamRemaindersFunctorIN3c108BFloat16EEJPfffffff10adamMode_tfEEvlPViT_T0_DpT1_ --------------------------
	.section	.nv.info._Z25multi_tensor_apply_kernelI18TensorListMetadataILi6EE34DistAdamWithParamRemaindersFunctorIN3c108BFloat16EEJPfffffff10adamMode_tfEEvlPViT_T0_DpT1_,"",@"SHT_CUDA_INFO"
	.sectionflags	@""
	.align	4


	//----- nvinfo : EIATTR_CUDA_API_VERSION
	.align		4
        /*0000*/ 	.byte	0x04, 0x37
        /*0002*/ 	.short	(.L_457 - .L_456)
.L_456:
        /*0004*/ 	.word	0x00000082


	//----- nvinfo : EIATTR_KPARAM_INFO
	.align		4
.L_457:
        /*0008*/ 	.byte	0x04, 0x17
        /*000a*/ 	.short	(.L_459 - .L_458)
.L_458:
        /*000c*/ 	.word	0x00000000
        /*0010*/ 	.short	0x000c
        /*0012*/ 	.short	0x0bc4
        /*0014*/ 	.byte	0x00, 0xf0, 0x11, 0x00


	//----- nvinfo : EIATTR_KPARAM_INFO
	.align		4
.L_459:
        /*0018*/ 	.byte	0x04, 0x17
        /*001a*/ 	.short	(.L_461 - .L_460)
.L_460:
        /*001c*/ 	.word	0x00000000
        /*0020*/ 	.short	0x000b
        /*0022*/ 	.short	0x0bc0
        /*0024*/ 	.byte	0x00, 0xf0, 0x11, 0x00


	//----- nvinfo : EIATTR_KPARAM_INFO
	.align		4
.L_461:
        /*0028*/ 	.byte	0x04, 0x17
        /*002a*/ 	.short	(.L_463 - .L_462)
.L_462:
        /*002c*/ 	.word	0x00000000
        /*0030*/ 	.short	0x000a
        /*0032*/ 	.short	0x0bbc
        /*0034*/ 	.byte	0x00, 0xf0, 0x11, 0x00


	//----- nvinfo : EIATTR_KPARAM_INFO
	.align		4
.L_463:
        /*0038*/ 	.byte	0x04, 0x17
        /*003a*/ 	.short	(.L_465 - .L_464)
.L_464:
        /*003c*/ 	.word	0x00000000
        /*0040*/ 	.short	0x0009
        /*0042*/ 	.short	0x0bb8
        /*0044*/ 	.byte	0x00, 0xf0, 0x11, 0x00


	//----- nvinfo : EIATTR_KPARAM_INFO
	.align		4
.L_465:
        /*0048*/ 	.byte	0x04, 0x17
        /*004a*/ 	.short	(.L_467 - .L_466)
.L_466:
        /*004c*/ 	.word	0x00000000
        /*0050*/ 	.short	0x0008
        /*0052*/ 	.short	0x0bb4
        /*0054*/ 	.byte	0x00, 0xf0, 0x11, 0x00


	//----- nvinfo : EIATTR_KPARAM_INFO
	.align		4
.L_467:
        /*0058*/ 	.byte	0x04, 0x17
        /*005a*/ 	.short	(.L_469 - .L_468)
.L_468:
        /*005c*/ 	.word	0x00000000
        /*0060*/ 	.short	0x0007
        /*0062*/ 	.short	0x0bb0
        /*0064*/ 	.byte	0x00, 0xf0, 0x11, 0x00


	//----- nvinfo : EIATTR_KPARAM_INFO
	.align		4
.L_469:
        /*0068*/ 	.byte	0x04, 0x17
        /*006a*/ 	.short	(.L_471 - .L_470)
.L_470:
        /*006c*/ 	.word	0x00000000
        /*0070*/ 	.short	0x0006
        /*0072*/ 	.short	0x0bac
        /*0074*/ 	.byte	0x00, 0xf0, 0x11, 0x00


	//----- nvinfo : EIATTR_KPARAM_INFO
	.align		4
.L_471:
        /*0078*/ 	.byte	0x04, 0x17
        /*007a*/ 	.short	(.L_473 - .L_472)
.L_472:
        /*007c*/ 	.word	0x00000000
        /*0080*/ 	.short	0x0005
        /*0082*/ 	.short	0x0ba8
        /*0084*/ 	.byte	0x00, 0xf0, 0x11, 0x00


	//----- nvinfo : EIATTR_KPARAM_INFO
	.align		4
.L_473:
        /*0088*/ 	.byte	0x04, 0x17
        /*008a*/ 	.short	(.L_475 - .L_474)
.L_474:
        /*008c*/ 	.word	0x00000000
        /*0090*/ 	.short	0x0004
        /*0092*/ 	.short	0x0ba0
        /*0094*/ 	.byte	0x00, 0xf5, 0x21, 0x00


	//----- nvinfo : EIATTR_KPARAM_INFO
	.align		4
.L_475:
        /*0098*/ 	.byte	0x04, 0x17
        /*009a*/ 	.short	(.L_477 - .L_476)
.L_476:
        /*009c*/ 	.word	0x00000000
        /*00a0*/ 	.short	0x0003
        /*00a2*/ 	.short	0x0b98
        /*00a4*/ 	.byte	0x00, 0xf0, 0x05, 0x00


	//----- nvinfo : EIATTR_KPARAM_INFO
	.align		4
.L_477:
        /*00a8*/ 	.byte	0x04, 0x17
        /*00aa*/ 	.short	(.L_479 - .L_478)
.L_478:
        /*00ac*/ 	.word	0x00000000
        /*00b0*/ 	.short	0x0002
        /*00b2*/ 	.short	0x0010
        /*00b4*/ 	.byte	0x00, 0xf0, 0x21, 0x2e


	//----- nvinfo : EIATTR_KPARAM_INFO
	.align		4
.L_479:
        /*00b8*/ 	.byte	0x04, 0x17
        /*00ba*/ 	.short	(.L_481 - .L_480)
.L_480:
        /*00bc*/ 	.word	0x00000000
        /*00c0*/ 	.short	0x0001
        /*00c2*/ 	.short	0x0008
        /*00c4*/ 	.byte	0x00, 0xf5, 0x21, 0x00


	//----- nvinfo : EIATTR_KPARAM_INFO
	.align		4
.L_481:
        /*00c8*/ 	.byte	0x04, 0x17
        /*00ca*/ 	.short	(.L_483 - .L_482)
.L_482:
        /*00cc*/ 	.word	0x00000000
        /*00d0*/ 	.short	0x0000
        /*00d2*/ 	.short	0x0000
        /*00d4*/ 	.byte	0x00, 0xf0, 0x21, 0x00


	//----- nvinfo : EIATTR_SPARSE_MMA_MASK
	.align		4
.L_483:
        /*00d8*/ 	.byte	0x03, 0x50
        /*00da*/ 	.short	0x0000


	//----- nvinfo : EIATTR_MAXREG_COUNT
	.align		4
        /*00dc*/ 	.byte	0x03, 0x1b
        /*00de*/ 	.short	0x00ff


	//----- nvinfo : EIATTR_MERCURY_ISA_VERSION
	.align		4
        /*00e0*/ 	.byte	0x03, 0x5f
        /*00e2*/ 	.short	0x0101


	//----- nvinfo : EIATTR_VRC_CTA_INIT_COUNT
	.align		4
        /*00e4*/ 	.byte	0x02, 0x4a
	.zero		1
	.zero		1


	//----- nvinfo : EIATTR_EXIT_INSTR_OFFSETS
	.align		4
        /*00e8*/ 	.byte	0x04, 0x1c
        /*00ea*/ 	.short	(.L_485 - .L_484)


	//   ....[0]....
.L_484:
        /*00ec*/ 	.word	0x00000320


	//   ....[1]....
        /*00f0*/ 	.word	0x00001300


	//   ....[2]....
        /*00f4*/ 	.word	0x000022a0


	//----- nvinfo : EIATTR_CRS_STACK_SIZE
	.align		4
.L_485:
        /*00f8*/ 	.byte	0x04, 0x1e
        /*00fa*/ 	.short	(.L_487 - .L_486)
.L_486:
        /*00fc*/ 	.word	0x00000000


	//----- nvinfo : EIATTR_CBANK_PARAM_SIZE
	.align		4
.L_487:
        /*0100*/ 	.byte	0x03, 0x19
        /*0102*/ 	.short	0x0bc8


	//----- nvinfo : EIATTR_PARAM_CBANK
	.align		4
        /*0104*/ 	.byte	0x04, 0x0a
        /*0106*/ 	.short	(.L_489 - .L_488)
	.align		4
.L_488:
        /*0108*/ 	.word	index@(.nv.constant0._Z25multi_tensor_apply_kernelI18TensorListMetadataILi6EE34DistAdamWithParamRemaindersFunctorIN3c108BFloat16EEJPfffffff10adamMode_tfEEvlPViT_T0_DpT1_)
        /*010c*/ 	.short	0x0380
        /*010e*/ 	.short	0x0bc8


	//----- nvinfo : EIATTR_SW_WAR
	.align		4
.L_489:
        /*0110*/ 	.byte	0x04, 0x36
        /*0112*/ 	.short	(.L_491 - .L_490)
.L_490:
        /*0114*/ 	.word	0x00000008
.L_491:


//--------------------- .nv.info._Z25multi_tensor_apply_kernelI18TensorListMetadataILi6EE34DistAdamWithParamRemaindersFunctorIN3c104HalfEEJPfffffff10adamMode_tfEEvlPViT_T0_DpT1_ --------------------------
	.section	.nv.info._Z25multi_tensor_apply_kernelI18TensorListMetadataILi6EE34DistAdamWithParamRemaindersFunctorIN3c104HalfEEJPfffffff10adamMode_tfEEvlPViT_T0_DpT1_,"",@"SHT_CUDA_INFO"
	.sectionflags	@""
	.align	4


	//----- nvinfo : EIATTR_CUDA_API_VERSION
	.align		4
        /*0000*/ 	.byte	0x04, 0x37
        /*0002*/ 	.short	(.L_493 - .L_492)
.L_492:
        /*0004*/ 	.word	0x00000082


	//----- nvinfo : EIATTR_KPARAM_INFO
	.align		4
.L_493:
        /*0008*/ 	.byte	0x04, 0x17
        /*000a*/ 	.short	(.L_495 - .L_494)
.L_494:
        /*000c*/ 	.word	0x00000000
        /*0010*/ 	.short	0x000c
        /*0012*/ 	.short	0x0bc4
        /*0014*/ 	.byte	0x00, 0xf0, 0x11, 0x00


	//----- nvinfo : EIATTR_KPARAM_INFO
	.align		4
.L_495:
        /*0018*/ 	.byte	0x04, 0x17
        /*001a*/ 	.short	(.L_497 - .L_496)
.L_496:
        /*001c*/ 	.word	0x00000000
        /*0020*/ 	.short	0x000b
        /*0022*/ 	.short	0x0bc0
        /*0024*/ 	.byte	0x00, 0xf0, 0x11, 0x00


	//----- nvinfo : EIATTR_KPARAM_INFO
	.align		4
.L_497:
        /*0028*/ 	.byte	0x04, 0x17
        /*002a*/ 	.short	(.L_499 - .L_498)
.L_498:
        /*002c*/ 	.word	0x00000000
        /*0030*/ 	.short	0x000a
        /*0032*/ 	.short	0x0bbc
        /*0034*/ 	.byte	0x00, 0xf0, 0x11, 0x00


	//----- nvinfo : EIATTR_KPARAM_INFO
	.align		4
.L_499:
        /*0038*/ 	.byte	0x04, 0x17
        /*003a*/ 	.short	(.L_501 - .L_500)
.L_500:
        /*003c*/ 	.word	0x00000000
        /*0040*/ 	.short	0x0009
        /*0042*/ 	.short	0x0bb8
        /*0044*/ 	.byte	0x00, 0xf0, 0x11, 0x00


	//----- nvinfo : EIATTR_KPARAM_INFO
	.align		4
.L_501:
        /*0048*/ 	.byte	0x04, 0x17
        /*004a*/ 	.short	(.L_503 - .L_502)
.L_502:
        /*004c*/ 	.word	0x00000000
        /*0050*/ 	.short	0x0008
        /*0052*/ 	.short	0x0bb4
        /*0054*/ 	.byte	0x00, 0xf0, 0x11, 0x00


	//----- nvinfo : EIATTR_KPARAM_INFO
	.align		4
.L_503:
        /*0058*/ 	.byte	0x04, 0x17
        /*005a*/ 	.short	(.L_505 - .L_504)
.L_504:
        /*005c*/ 	.word	0x00000000
        /*0060*/ 	.short	0x0007
        /*0062*/ 	.short	0x0bb0
        /*0064*/ 	.byte	0x00, 0xf0, 0x11, 0x00


	//----- nvinfo : EIATTR_KPARAM_INFO
	.align		4
.L_505:
        /*0068*/ 	.byte	0x04, 0x17
        /*006a*/ 	.short	(.L_507 - .L_506)
.L_506:
        /*006c*/ 	.word	0x00000000
        /*0070*/ 	.short	0x0006
        /*0072*/ 	.short	0x0bac
        /*0074*/ 	.byte	0x00, 0xf0, 0x11, 0x00


	//----- nvinfo : EIATTR_KPARAM_INFO
	.align		4
.L_507:
        /*0078*/ 	.byte	0x04, 0x17
        /*007a*/ 	.short	(.L_509 - .L_508)
.L_508:
        /*007c*/ 	.word	0x00000000
        /*0080*/ 	.short	0x0005
        /*0082*/ 	.short	0x0ba8
        /*0084*/ 	.byte	0x00, 0xf0, 0x11, 0x00


	//----- nvinfo : EIATTR_KPARAM_INFO
	.align		4
.L_509:
        /*0088*/ 	.byte	0x04, 0x17
        /*008a*/ 	.short	(.L_511 - .L_510)
.L_510:
        /*008c*/ 	.word	0x00000000
        /*0090*/ 	.short	0x0004
        /*0092*/ 	.short	0x0ba0
        /*0094*/ 	.byte	0x00, 0xf5, 0x21, 0x00


	//----- nvinfo : EIATTR_KPARAM_INFO
	.align		4
.L_511:
        /*0098*/ 	.byte	0x04, 0x17
        /*009a*/ 	.short	(.L_513 - .L_512)
.L_512:
        /*009c*/ 	.word	0x00000000
        /*00a0*/ 	.short	0x0003
        /*00a2*/ 	.short	0x0b98
        /*00a4*/ 	.byte	0x00, 0xf0, 0x05, 0x00


	//----- nvinfo : EIATTR_KPARAM_INFO
	.align		4
.L_513:
        /*00a8*/ 	.byte	0x04, 0x17
        /*00aa*/ 	.short	(.L_515 - .L_514)
.L_514:
        /*00ac*/ 	.word	0x00000000
        /*00b0*/ 	.short	0x0002
        /*00b2*/ 	.short	0x0010
        /*00b4*/ 	.byte	0x00, 0xf0, 0x21, 0x2e


	//----- nvinfo : EIATTR_KPARAM_INFO
	.align		4
.L_515:
        /*00b8*/ 	.byte	0x04, 0x17
        /*00ba*/ 	.short	(.L_517 - .L_516)
.L_516:
        /*00bc*/ 	.word	0x00000000
        /*00c0*/ 	.short	0x0001
        /*00c2*/ 	.short	0x0008
        /*00c4*/ 	.byte	0x00, 0xf5, 0x21, 0x00


	//----- nvinfo : EIATTR_KPARAM_INFO
	.align		4
.L_517:
        /*00c8*/ 	.byte	0x04, 0x17
        /*00ca*/ 	.short	(.L_519 - .L_518)
.L_518:
        /*00cc*/ 	.word	0x00000000
        /*00d0*/ 	.short	0x0000
        /*00d2*/ 	.short	0x0000
        /*00d4*/ 	.byte	0x00, 0xf0, 0x21, 0x00


	//----- nvinfo : EIATTR_SPARSE_MMA_MASK
	.align		4
.L_519:
        /*00d8*/ 	.byte	0x03, 0x50
        /*00da*/ 	.short	0x0000


	//----- nvinfo : EIATTR_MAXREG_COUNT
	.align		4
        /*00dc*/ 	.byte	0x03, 0x1b
        /*00de*/ 	.short	0x00ff


	//----- nvinfo : EIATTR_MERCURY_ISA_VERSION
	.align		4
        /*00e0*/ 	.byte	0x03, 0x5f
        /*00e2*/ 	.short	0x0101


	//----- nvinfo : EIATTR_VRC_CTA_INIT_COUNT
	.align		4
        /*00e4*/ 	.byte	0x02, 0x4a
	.zero		1
	.zero		1


	//----- nvinfo : EIATTR_EXIT_INSTR_OFFSETS
	.align		4
        /*00e8*/ 	.byte	0x04, 0x1c
        /*00ea*/ 	.short	(.L_521 - .L_520)


	//   ....[0]....
.L_520:
        /*00ec*/ 	.word	0x00000320


	//   ....[1]....
        /*00f0*/ 	.word	0x00001300


	//   ....[2]....
        /*00f4*/ 	.word	0x000022a0


	//----- nvinfo : EIATTR_CRS_STACK_SIZE
	.align		4
.L_521:
        /*00f8*/ 	.byte	0x04, 0x1e
        /*00fa*/ 	.short	(.L_523 - .L_522)
.L_522:
        /*00fc*/ 	.word	0x00000000


	//----- nvinfo : EIATTR_CBANK_PARAM_SIZE
	.align		4
.L_523:
        /*0100*/ 	.byte	0x03, 0x19
        /*0102*/ 	.short	0x0bc8


	//----- nvinfo : EIATTR_PARAM_CBANK
	.align		4
        /*0104*/ 	.byte	0x04, 0x0a
        /*0106*/ 	.short	(.L_525 - .L_524)
	.align		4
.L_524:
        /*0108*/ 	.word	index@(.nv.constant0._Z25multi_tensor_apply_kernelI18TensorListMetadataILi6EE34DistAdamWithParamRemaindersFunctorIN3c104HalfEEJPfffffff10adamMode_tfEEvlPViT_T0_DpT1_)
        /*010c*/ 	.short	0x0380
        /*010e*/ 	.short	0x0bc8


	//----- nvinfo : EIATTR_SW_WAR
	.align		4
.L_525:
        /*0110*/ 	.byte	0x04, 0x36
        /*0112*/ 	.short	(.L_527 - .L_526)
.L_526:
        /*0114*/ 	.word	0x00000008
.L_527:


//--------------------- .nv.info._Z25multi_tensor_apply_kernelI18TensorListMetadataILi6EE34DistAdamWithParamRemaindersFunctorIfEJPfffffff10adamMode_tfEEvlPViT_T0_DpT1_ --------------------------
	.section	.nv.info._Z25multi_tensor_apply_kernelI18TensorListMetadataILi6EE34DistAdamWithParamRemaindersFunctorIfEJPfffffff10adamMode_tfEEvlPViT_T0_DpT1_,"",@"SHT_CUDA_INFO"
	.sectionflags	@""
	.align	4


	//----- nvinfo : EIATTR_CUDA_API_VERSION
	.align		4
        /*0000*/ 	.byte	0x04, 0x37
        /*0002*/ 	.short	(.L_529 - .L_528)
.L_528:
        /*0004*/ 	.word	0x00000082


	//----- nvinfo : EIATTR_KPARAM_INFO
	.align		4
.L_529:
        /*0008*/ 	.byte	0x04, 0x17
        /*000a*/ 	.short	(.L_531 - .L_530)
.L_530:
        /*000c*/ 	.word	0x00000000
        /*0010*/ 	.short	0x000c
        /*0012*/ 	.short	0x0bc4
        /*0014*/ 	.byte	0x00, 0xf0, 0x11, 0x00


	//----- nvinfo : EIATTR_KPARAM_INFO
	.align		4
.L_531:
        /*0018*/ 	.byte	0x04, 0x17
        /*001a*/ 	.short	(.L_533 - .L_532)
.L_532:
        /*001c*/ 	.word	0x00000000
        /*0020*/ 	.short	0x000b
        /*0022*/ 	.short	0x0bc0
        /*0024*/ 	.byte	0x00, 0xf0, 0x11, 0x00


	//----- nvinfo : EIATTR_KPARAM_INFO
	.align		4
.L_533:
        /*0028*/ 	.byte	0x04, 0x17
        /*002a*/ 	.short	(.L_535 - .L_534)
.L_534:
        /*002c*/ 	.word	0x00000000
        /*0030*/ 	.short	0x000a
        /*0032*/ 	.short	0x0bbc
        /*0034*/ 	.byte	0x00, 0xf0, 0x11, 0x00


	//----- nvinfo : EIATTR_KPARAM_INFO
	.align		4
.L_535:
        /*0038*/ 	.byte	0x04, 0x17
        /*003a*/ 	.short	(.L_537 - .L_536)
.L_536:
        /*003c*/ 	.word	0x00000000
        /*0040*/ 	.short	0x0009
        /*0042*/ 	.short	0x0bb8
        /*0044*/ 	.byte	0x00, 0xf0, 0x11, 0x00


	//----- nvinfo : EIATTR_KPARAM_INFO
	.align		4
.L_537:
        /*0048*/ 	.byte	0x04, 0x17
        /*004a*/ 	.short	(.L_539 - .L_538)
.L_538:
        /*004c*/ 	.word	0x00000000
        /*0050*/ 	.short	0x0008
        /*0052*/ 	.short	0x0bb4
        /*0054*/ 	.byte	0x00, 0xf0, 0x11, 0x00


	//----- nvinfo : EIATTR_KPARAM_INFO
	.align		4
.L_539:
        /*0058*/ 	.byte	0x04, 0x17
        /*005a*/ 	.short	(.L_541 - .L_540)
.L_540:
        /*005c*/ 	.word	0x00000000
        /*0060*/ 	.short	0x0007
        /*0062*/ 	.short	0x0bb0
        /*0064*/ 	.byte	0x00, 0xf0, 0x11, 0x00


	//----- nvinfo : EIATTR_KPARAM_INFO
	.align		4
.L_541:
        /*0068*/ 	.byte	0x04, 0x17
        /*006a*/ 	.short	(.L_543 - .L_542)
.L_542:
        /*006c*/ 	.word	0x00000000
        /*0070*/ 	.short	0x0006
        /*0072*/ 	.short	0x0bac
        /*0074*/ 	.byte	0x00, 0xf0, 0x11, 0x00


	//----- nvinfo : EIATTR_KPARAM_INFO
	.align		4
.L_543:
        /*0078*/ 	.byte	0x04, 0x17
        /*007a*/ 	.short	(.L_545 - .L_544)
.L_544:
        /*007c*/ 	.word	0x00000000
        /*0080*/ 	.short	0x0005
        /*0082*/ 	.short	0x0ba8
        /*0084*/ 	.byte	0x00, 0xf0, 0x11, 0x00


	//----- nvinfo : EIATTR_KPARAM_INFO
	.align		4
.L_545:
        /*0088*/ 	.byte	0x04, 0x17
        /*008a*/ 	.short	(.L_547 - .L_546)
.L_546:
        /*008c*/ 	.word	0x00000000
        /*0090*/ 	.short	0x0004
        /*0092*/ 	.short	0x0ba0
        /*0094*/ 	.byte	0x00, 0xf5, 0x21, 0x00


	//----- nvinfo : EIATTR_KPARAM_INFO
	.align		4
.L_547:
        /*0098*/ 	.byte	0x04, 0x17
        /*009a*/ 	.short	(.L_549 - .L_548)
.L_548:
        /*009c*/ 	.word	0x00000000
        /*00a0*/ 	.short	0x0003
        /*00a2*/ 	.short	0x0b98
        /*00a4*/ 	.byte	0x00, 0xf0, 0x05, 0x00


	//----- nvinfo : EIATTR_KPARAM_INFO
	.align		4
.L_549:
        /*00a8*/ 	.byte	0x04, 0x17
        /*00aa*/ 	.short	(.L_551 - .L_550)
.L_550:
        /*00ac*/ 	.word	0x00000000
        /*00b0*/ 	.short	0x0002
        /*00b2*/ 	.short	0x0010
        /*00b4*/ 	.byte	0x00, 0xf0, 0x21, 0x2e


	//----- nvinfo : EIATTR_KPARAM_INFO
	.align		4
.L_551:
        /*00b8*/ 	.byte	0x04, 0x17
        /*00ba*/ 	.short	(.L_553 - .L_552)
.L_552:
        /*00bc*/ 	.word	0x00000000
        /*00c0*/ 	.short	0x0001
        /*00c2*/ 	.short	0x0008
        /*00c4*/ 	.byte	0x00, 0xf5, 0x21, 0x00


	//----- nvinfo : EIATTR_KPARAM_INFO
	.align		4
.L_553:
        /*00c8*/ 	.byte	0x04, 0x17
        /*00ca*/ 	.short	(.L_555 - .L_554)
.L_554:
        /*00cc*/ 	.word	0x00000000
        /*00d0*/ 	.short	0x0000
        /*00d2*/ 	.short	0x0000
        /*00d4*/ 	.byte	0x00, 0xf0, 0x21, 0x00


	//----- nvinfo : EIATTR_SPARSE_MMA_MASK
	.align		4
.L_555:
        /*00d8*/ 	.byte	0x03, 0x50
        /*00da*/ 	.short	0x0000


	//----- nvinfo : EIATTR_MAXREG_COUNT
	.align		4
        /*00dc*/ 	.byte	0x03, 0x1b
        /*00de*/ 	.short	0x00ff


	//----- nvinfo : EIATTR_MERCURY_ISA_VERSION
	.align		4
        /*00e0*/ 	.byte	0x03, 0x5f
        /*00e2*/ 	.short	0x0101


	//----- nvinfo : EIATTR_VRC_CTA_INIT_COUNT
	.align		4
        /*00e4*/ 	.byte	0x02, 0x4a
	.zero		1
	.zero		1


	//----- nvinfo : EIATTR_EXIT_INSTR_OFFSETS
	.align		4
        /*00e8*/ 	.byte	0x04, 0x1c
        /*00ea*/ 	.short	(.L_557 - .L_556)


	//   ....[0]....
.L_556:
        /*00ec*/ 	.word	0x00000320


	//   ....[1]....
        /*00f0*/ 	.word	0x00001270


	//   ....[2]....
        /*00f4*/ 	.word	0x00002190


	//----- nvinfo : EIATTR_CRS_STACK_SIZE
	.align		4
.L_557:
        /*00f8*/ 	.byte	0x04, 0x1e
        /*00fa*/ 	.short	(.L_559 - .L_558)
.L_558:
        /*00fc*/ 	.word	0x00000000


	//----- nvinfo : EIATTR_CBANK_PARAM_SIZE
	.align		4
.L_559:
        /*0100*/ 	.byte	0x03, 0x19
        /*0102*/ 	.short	0x0bc8


	//----- nvinfo : EIATTR_PARAM_CBANK
	.align		4
        /*0104*/ 	.byte	0x04, 0x0a
        /*0106*/ 	.short	(.L_561 - .L_560)
	.align		4
.L_560:
        /*0108*/ 	.word	index@(.nv.constant0._Z25multi_tensor_apply_kernelI18TensorListMetadataILi6EE34DistAdamWithParamRemaindersFunctorIfEJPfffffff10adamMode_tfEEvlPViT_T0_DpT1_)
        /*010c*/ 	.short	0x0380
        /*010e*/ 	.short	0x0bc8


	//----- nvinfo : EIATTR_SW_WAR
	.align		4
.L_561:
        /*0110*/ 	.byte	0x04, 0x36
        /*0112*/ 	.short	(.L_563 - .L_562)
.L_562:
        /*0114*/ 	.word	0x00000008
.L_563:


//--------------------- .nv.info._Z25multi_tensor_apply_kernelI18TensorListMetadataILi5EE25DistAdamCapturableFunctorIN3c108BFloat16ES4_S4_EJPfffPiifS6_10adamMode_tfEEvlPViT_T0_DpT1_ --------------------------
	.section	.nv.info._Z25multi_tensor_apply_kernelI18TensorListMetadataILi5EE25DistAdamCapturableFunctorIN3c108BFloat16ES4_S4_EJPfffPiifS6_10adamMode_tfEEvlPViT_T0_DpT1_,"",@"SHT_CUDA_INFO"
	.sectionflags	@""
	.align	4


	//----- nvinfo : EIATTR_CUDA_API_VERSION
	.align		4
        /*0000*/ 	.byte	0x04, 0x37
        /*0002*/ 	.short	(.L_565 - .L_564)
.L_564:
        /*0004*/ 	.word	0x00000082


	//----- nvinfo : EIATTR_KPARAM_INFO
	.align		4
.L_565:
        /*0008*/ 	.byte	0x04, 0x17
        /*000a*/ 	.short	(.L_567 - .L_566)
.L_566:
        /*000c*/ 	.word	0x00000000
        /*0010*/ 	.short	0x000c
        /*0012*/ 	.short	0x0c2c
        /*0014*/ 	.byte	0x00, 0xf0, 0x11, 0x00


	//----- nvinfo : EIATTR_KPARAM_INFO
	.align		4
.L_567:
        /*0018*/ 	.byte	0x04, 0x17
        /*001a*/ 	.short	(.L_569 - .L_568)
.L_568:
        /*001c*/ 	.word	0x00000000
        /*0020*/ 	.short	0x000b
        /*0022*/ 	.short	0x0c28
        /*0024*/ 	.byte	0x00, 0xf0, 0x11, 0x00


	//----- nvinfo : EIATTR_KPARAM_INFO
	.align		4
.L_569:
        /*0028*/ 	.byte	0x04, 0x17
        /*002a*/ 	.short	(.L_571 - .L_570)
.L_570:
        /*002c*/ 	.word	0x00000000
        /*0030*/ 	.short	0x000a
        /*0032*/ 	.short	0x0c20
        /*0034*/ 	.byte	0x00, 0xf5, 0x21, 0x00


	//----- nvinfo : EIATTR_KPARAM_INFO
	.align		4
.L_571:
        /*0038*/ 	.byte	0x04, 0x17
        /*003a*/ 	.short	(.L_573 - .L_572)
.L_572:
        /*003c*/ 	.word	0x00000000
        /*0040*/ 	.short	0x0009
        /*0042*/ 	.short	0x0c1c
        /*0044*/ 	.byte	0x00, 0xf0, 0x11, 0x00


	//----- nvinfo : EIATTR_KPARAM_INFO
	.align		4
.L_573:
        /*0048*/ 	.byte	0x04, 0x17
        /*004a*/ 	.short	(.L_575 - .L_574)
.L_574:
        /*004c*/ 	.word	0x00000000
        /*0050*/ 	.short	0x0008
        /*0052*/ 	.short	0x0c18
        /*0054*/ 	.byte	0x00, 0xf0, 0x11, 0x00


	//----- nvinfo : EIATTR_KPARAM_INFO
	.align		4
.L_575:
        /*0058*/ 	.byte	0x04, 0x17
        /*005a*/ 	.short	(.L_577 - .L_576)
.L_576:
        /*005c*/ 	.word	0x00000000
        /*0060*/ 	.short	0x0007
        /*0062*/ 	.short	0x0c10
        /*0064*/ 	.byte	0x00, 0xf5, 0x21, 0x00


	//----- nvinfo : EIATTR_KPARAM_INFO
	.align		4
.L_577:
        /*0068*/ 	.byte	0x04, 0x17
        /*006a*/ 	.short	(.L_579 - .L_578)
.L_578:
        /*006c*/ 	.word	0x00000000
        /*0070*/ 	.short	0x0006
        /*0072*/ 	.short	0x0c0c
        /*0074*/ 	.byte	0x00, 0xf0, 0x11, 0x00


	//----- nvinfo : EIATTR_KPARAM_INFO
	.align		4
.L_579:
        /*0078*/ 	.byte	0x04, 0x17
        /*007a*/ 	.short	(.L_581 - .L_580)
.L_580:
        /*007c*/ 	.word	0x00000000
        /*0080*/ 	.short	0x0005
        /*0082*/ 	.short	0x0c08
        /*0084*/ 	.byte	0x00, 0xf0, 0x11, 0x00


	//----- nvinfo : EIATTR_KPARAM_INFO
	.align		4
.L_581:
        /*0088*/ 	.byte	0x04, 0x17
        /*008a*/ 	.short	(.L_583 - .L_582)
.L_582:
        /*008c*/ 	.word	0x00000000
        /*0090*/ 	.short	0x0004
        /*0092*/ 	.short	0x0c00
        /*0094*/ 	.byte	0x00, 0xf5, 0x21, 0x00


	//----- nvinfo : EIATTR_KPARAM_INFO
	.align		4
.L_583:
        /*0098*/ 	.byte	0x04, 0x17
        /*009a*/ 	.short	(.L_585 - .L_584)
.L_584:
        /*009c*/ 	.word	0x00000000
        /*00a0*/ 	.short	0x0003
        /*00a2*/ 	.short	0x0bf8
        /*00a4*/ 	.byte	0x00, 0xf0, 0x05, 0x00


	//----- nvinfo : EIATTR_KPARAM_INFO
	.align		4
.L_585:
        /*00a8*/ 	.byte	0x04, 0x17
        /*00aa*/ 	.short	(.L_587 - .L_586)
.L_586:
        /*00ac*/ 	.word	0x00000000
        /*00b0*/ 	.short	0x0002
        /*00b2*/ 	.short	0x0010
        /*00b4*/ 	.byte	0x00, 0xf0, 0xa1, 0x2f


	//----- nvinfo : EIATTR_KPARAM_INFO
	.align		4
.L_587:
        /*00b8*/ 	.byte	0x04, 0x17
        /*00ba*/ 	.short	(.L_589 - .L_588)
.L_588:
        /*00bc*/ 	.word	0x00000000
        /*00c0*/ 	.short	0x0001
        /*00c2*/ 	.short	0x0008
        /*00c4*/ 	.byte	0x00, 0xf5, 0x21, 0x00


	//----- nvinfo : EIATTR_KPARAM_INFO
	.align		4
.L_589:
        /*00c8*/ 	.byte	0x04, 0x17
        /*00ca*/ 	.short	(.L_591 - .L_590)
.L_590:
        /*00cc*/ 	.word	0x00000000
        /*00d0*/ 	.short	0x0000
        /*00d2*/ 	.short	0x0000
        /*00d4*/ 	.byte	0x00, 0xf0, 0x21, 0x00


	//----- nvinfo : EIATTR_SPARSE_MMA_MASK
	.align		4
.L_591:
        /*00d8*/ 	.byte	0x03, 0x50
        /*00da*/ 	.short	0x0000


	//----- nvinfo : EIATTR_MAXREG_COUNT
	.align		4
        /*00dc*/ 	.byte	0x03, 0x1b
        /*00de*/ 	.short	0x00ff


	//----- nvinfo : EIATTR_EXTERNS
	.align		4
        /*00e0*/ 	.byte	0x04, 0x0f
        /*00e2*/ 	.short	(.L_593 - .L_592)


	//   ....[0]....
	.align		4
.L_592:
        /*00e4*/ 	.word	index@(__assertfail)


	//----- nvinfo : EIATTR_MERCURY_ISA_VERSION
	.align		4
.L_593:
        /*00e8*/ 	.byte	0x03, 0x5f
        /*00ea*/ 	.short	0x0101


	//----- nvinfo : EIATTR_VRC_CTA_INIT_COUNT
	.align		4
        /*00ec*/ 	.byte	0x02, 0x4a
	.zero		1
	.zero		1


	//----- nvinfo : EIATTR_SYSCALL_OFFSETS
	.align		4
        /*00f0*/ 	.byte	0x04, 0x46
        /*00f2*/ 	.short	(.L_595 - .L_594)


	//   ....[0]....
.L_594:
        /*00f4*/ 	.word	0x00000140


	//   ....[1]....
        /*00f8*/ 	.word	0x00000280


	//   ....[2]....
        /*00fc*/ 	.word	0x000003c0


	//   ....[3]....
        /*0100*/ 	.word	0x00000510


	//----- nvinfo : EIATTR_EXIT_INSTR_OFFSETS
	.align		4
.L_595:
        /*0104*/ 	.byte	0x04, 0x1c
        /*0106*/ 	.short	(.L_597 - .L_596)


	//   ....[0]....
.L_596:
        /*0108*/ 	.word	0x00000570


	//   ....[1]....
        /*010c*/ 	.word	0x00000e70


	//   ....[2]....
        /*0110*/ 	.word	0x000022a0


	//   ....[3]....
        /*0114*/ 	.word	0x000034d0


	//----- nvinfo : EIATTR_CRS_STACK_SIZE
	.align		4
.L_597:
        /*0118*/ 	.byte	0x04, 0x1e
        /*011a*/ 	.short	(.L_599 - .L_598)
.L_598:
        /*011c*/ 	.word	0x00000000


	//----- nvinfo : EIATTR_CBANK_PARAM_SIZE
	.align		4
.L_599:
        /*0120*/ 	.byte	0x03, 0x19
        /*0122*/ 	.short	0x0c30


	//----- nvinfo : EIATTR_PARAM_CBANK
	.align		4
        /*0124*/ 	.byte	0x04, 0x0a
        /*0126*/ 	.short	(.L_601 - .L_600)
	.align		4
.L_600:
        /*0128*/ 	.word	index@(.nv.constant0._Z25multi_tensor_apply_kernelI18TensorListMetadataILi5EE25DistAdamCapturableFunctorIN3c108BFloat16ES4_S4_EJPfffPiifS6_10adamMode_tfEEvlPViT_T0_DpT1_)
        /*012c*/ 	.short	0x0380
        /*012e*/ 	.short	0x0c30


	//----- nvinfo : EIATTR_SW_WAR
	.align		4
.L_601:
        /*0130*/ 	.byte	0x04, 0x36
        /*0132*/ 	.short	(.L_603 - .L_602)
.L_602:
        /*0134*/ 	.word	0x00000008
.L_603:


//--------------------- .nv.info._Z25multi_tensor_apply_kernelI18TensorListMetadataILi5EE25DistAdamCapturableFunctorIN3c108BFloat16ES4_NS3_4HalfEEJPfffPiifS7_10adamMode_tfEEvlPViT_T0_DpT1_ --------------------------
	.section	.nv.info._Z25multi_tensor_apply_kernelI18TensorListMetadataILi5EE25DistAdamCapturableFunctorIN3c108BFloat16ES4_NS3_4HalfEEJPfffPiifS7_10adamMode_tfEEvlPViT_T0_DpT1_,"",@"SHT_CUDA_INFO"
	.sectionflags	@""
	.align	4


	//----- nvinfo : EIATTR_CUDA_API_VERSION
	.align		4
        /*0000*/ 	.byte	0x04, 0x37
        /*0002*/ 	.short	(.L_605 - .L_604)
.L_604:
        /*0004*/ 	.word	0x00000082


	//----- nvinfo : EIATTR_KPARAM_INFO
	.align		4
.L_605:
        /*0008*/ 	.byte	0x04, 0x17
        /*000a*/ 	.short	(.L_607 - .L_606)
.L_606:
        /*000c*/ 	.word	0x00000000
        /*0010*/ 	.short	0x000c
        /*0012*/ 	.short	0x0c2c
        /*0014*/ 	.byte	0x00, 0xf0, 0x11, 0x00


	//----- nvinfo : EIATTR_KPARAM_INFO
	.align		4
.L_607:
        /*0018*/ 	.byte	0x04, 0x17
        /*001a*/ 	.short	(.L_609 - .L_608)
.L_608:
        /*001c*/ 	.word	0x00000000
        /*0020*/ 	.short	0x000b
        /*0022*/ 	.short	0x0c28
        /*0024*/ 	.byte	0x00, 0xf0, 0x11, 0x00


	//----- nvinfo : EIATTR_KPARAM_INFO
	.align		4
.L_609:
        /*0028*/ 	.byte	0x04, 0x17
        /*002a*/ 	.short	(.L_611 - .L_610)
.L_610:
        /*002c*/ 	.word	0x00000000
        /*0030*/ 	.short	0x000a
        /*0032*/ 	.short	0x0c20
        /*0034*/ 	.byte	0x00, 0xf5, 0x21, 0x00


	//----- nvinfo : EIATTR_KPARAM_INFO
	.align		4
.L_611:
        /*0038*/ 	.byte	0x04, 0x17
        /*003a*/ 	.short	(.L_613 - .L_612)
.L_612:
        /*003c*/ 	.word	0x00000000
        /*0040*/ 	.short	0x0009
        /*0042*/ 	.short	0x0c1c
        /*0044*/ 	.byte	0x00, 0xf0, 0x11, 0x00


	//----- nvinfo : EIATTR_KPARAM_INFO
	.align		4
.L_613:
        /*0048*/ 	.byte	0x04, 0x17
        /*004a*/ 	.short	(.L_615 - .L_614)
.L_614:
        /*004c*/ 	.word	0x00000000
        /*0050*/ 	.short	0x0008
        /*0052*/ 	.short	0x0c18
        /*0054*/ 	.byte	0x00, 0xf0, 0x11, 0x00


	//----- nvinfo : EIATTR_KPARAM_INFO
	.align		4
.L_615:
        /*0058*/ 	.byte	0x04, 0x17
        /*005a*/ 	.short	(.L_617 - .L_616)
.L_616:
        /*005c*/ 	.word	0x00000000
        /*0060*/ 	.short	0x0007
        /*0062*/ 	.short	0x0c10
        /*0064*/ 	.byte	0x00, 0xf5, 0x21, 0x00


	//----- nvinfo : EIATTR_KPARAM_INFO
	.align		4
.L_617:
        /*0068*/ 	.byte	0x04, 0x17
        /*006a*/ 	.short	(.L_619 - .L_618)
.L_618:
        /*006c*/ 	.word	0x00000000
        /*0070*/ 	.short	0x0006
        /*0072*/ 	.short	0x0c0c
        /*0074*/ 	.byte	0x00, 0xf0, 0x11, 0x00


	//----- nvinfo : EIATTR_KPARAM_INFO
	.align		4
.L_619:
        /*0078*/ 	.byte	0x04, 0x17
        /*007a*/ 	.short	(.L_621 - .L_620)
.L_620:
        /*007c*/ 	.word	0x00000000
        /*0080*/ 	.short	0x0005
        /*0082*/ 	.short	0x0c08
        /*0084*/ 	.byte	0x00, 0xf0, 0x11, 0x00


	//----- nvinfo : EIATTR_KPARAM_INFO
	.align		4
.L_621:
        /*0088*/ 	.byte	0x04, 0x17
        /*008a*/ 	.short	(.L_623 - .L_622)
.L_622:
        /*008c*/ 	.word	0x00000000
        /*0090*/ 	.short	0x0004
        /*0092*/ 	.short	0x0c00
        /*0094*/ 	.byte	0x00, 0xf5, 0x21, 0x00


	//----- nvinfo : EIATTR_KPARAM_INFO
	.align		4
.L_623:
        /*0098*/ 	.byte	0x04, 0x17
        /*009a*/ 	.short	(.L_625 - .L_624)
.L_624:
        /*009c*/ 	.word	0x00000000
        /*00a0*/ 	.short	0x0003
        /*00a2*/ 	.short	0x0bf8
        /*00a4*/ 	.byte	0x00, 0xf0, 0x05, 0x00


	//----- nvinfo : EIATTR_KPARAM_INFO
	.align		4
.L_625:
        /*00a8*/ 	.byte	0x04, 0x17
        /*00aa*/ 	.short	(.L_627 - .L_626)
.L_626:
        /*00ac*/ 	.word	0x00000000
        /*00b0*/ 	.short	0x0002
        /*00b2*/ 	.short	0x0010
        /*00b4*/ 	.byte	0x00, 0xf0, 0xa1, 0x2f


	//----- nvinfo : EIATTR_KPARAM_INFO
	.align		4
.L_627:
        /*00b8*/ 	.byte	0x04, 0x17
        /*00ba*/ 	.short	(.L_629 - .L_628)
.L_628:
        /*00bc*/ 	.word	0x00000000
        /*00c0*/ 	.short	0x0001
        /*00c2*/ 	.short	0x0008
        /*00c4*/ 	.byte	0x00, 0xf5, 0x21, 0x00


	//----- nvinfo : EIATTR_KPARAM_INFO
	.align		4
.L_629:
        /*00c8*/ 	.byte	0x04, 0x17
        /*00ca*/ 	.short	(.L_631 - .L_630)
.L_630:
        /*00cc*/ 	.word	0x00000000
        /*00d0*/ 	.short	0x0000
        /*00d2*/ 	.short	0x0000
        /*00d4*/ 	.byte	0x00, 0xf0, 0x21, 0x00


	//----- nvinfo : EIATTR_SPARSE_MMA_MASK
	.align		4
.L_631:
        /*00d8*/ 	.byte	0x03, 0x50
        /*00da*/ 	.short	0x0000


	//----- nvinfo : EIATTR_MAXREG_COUNT
	.align		4
        /*00dc*/ 	.byte	0x03, 0x1b
        /*00de*/ 	.short	0x00ff


	//----- nvinfo : EIATTR_EXTERNS
	.align		4
        /*00e0*/ 	.byte	0x04, 0x0f
        /*00e2*/ 	.short	(.L_633 - .L_632)


	//   ....[0]....
	.align		4
.L_632:
        /*00e4*/ 	.word	index@(__assertfail)


	//----- nvinfo : EIATTR_MERCURY_ISA_VERSION
	.align		4
.L_633:
        /*00e8*/ 	.byte	0x03, 0x5f
        /*00ea*/ 	.short	0x0101


	//----- nvinfo : EIATTR_VRC_CTA_INIT_COUNT
	.align		4
        /*00ec*/ 	.byte	0x02, 0x4a
	.zero		1
	.zero		1


	//----- nvinfo : EIATTR_SYSCALL_OFFSETS
	.align		4
        /*00f0*/ 	.byte	0x04, 0x46
        /*00f2*/ 	.short	(.L_635 - .L_634)


	//   ....[0]....
.L_634:
        /*00f4*/ 	.word	0x00000140


	//   ....[1]....
        /*00f8*/ 	.word	0x00000280


	//   ....[2]....
        /*00fc*/ 	.word	0x000003c0


	//   ....[3]....
        /*0100*/ 	.word	0x00000510


	//----- nvinfo : EIATTR_EXIT_INSTR_OFFSETS
	.align		4
.L_635:
        /*0104*/ 	.byte	0x04, 0x1c
        /*0106*/ 	.short	(.L_637 - .L_636)


	//   ....[0]....
.L_636:
        /*0108*/ 	.word	0x00000570


	//   ....[1]....
        /*010c*/ 	.word	0x00000e70


	//   ....[2]....
        /*0110*/ 	.word	0x00002390


	//   ....[3]....
        /*0114*/ 	.word	0x00003730


	//----- nvinfo : EIATTR_CRS_STACK_SIZE
	.align		4
.L_637:
        /*0118*/ 	.byte	0x04, 0x1e
        /*011a*/ 	.short	(.L_639 - .L_638)
.L_638:
        /*011c*/ 	.word	0x00000000


	//----- nvinfo : EIATTR_CBANK_PARAM_SIZE
	.align		4
.L_639:
        /*0120*/ 	.byte	0x03, 0x19
        /*0122*/ 	.short	0x0c30


	//----- nvinfo : EIATTR_PARAM_CBANK
	.align		4
        /*0124*/ 	.byte	0x04, 0x0a
        /*0126*/ 	.short	(.L_641 - .L_640)
	.align		4
.L_640:
        /*0128*/ 	.word	index@(.nv.constant0._Z25multi_tensor_apply_kernelI18TensorListMetadataILi5EE25DistAdamCapturableFunctorIN3c108BFloat16ES4_NS3_4HalfEEJPfffPiifS7_10adamMode_tfEEvlPViT_T0_DpT1_)
        /*012c*/ 	.short	0x0380
        /*012e*/ 	.short	0x0c30


	//----- nvinfo : EIATTR_SW_WAR
	.align		4
.L_641:
        /*0130*/ 	.byte	0x04, 0x36
        /*0132*/ 	.short	(.L_643 - .L_642)
.L_642:
        /*0134*/ 	.word	0x00000008
.L_643:


//--------------------- .nv.info._Z25multi_tensor_apply_kernelI18TensorListMetadataILi5EE25DistAdamCapturableFunctorIN3c108BFloat16ES4_fEJPfffPiifS6_10adamMode_tfEEvlPViT_T0_DpT1_ --------------------------
	.section	.nv.info._Z25multi_tensor_apply_kernelI18TensorListMetadataILi5EE25DistAdamCapturableFunctorIN3c108BFloat16ES4_fEJPfffPiifS6_10adamMode_tfEEvlPViT_T0_DpT1_,"",@"SHT_CUDA_INFO"
	.sectionflags	@""
	.align	4


	//----- nvinfo : EIATTR_CUDA_API_VERSION
	.align		4
        /*0000*/ 	.byte	0x04, 0x37
        /*0002*/ 	.short	(.L_645 - .L_644)
.L_644:
        /*0004*/ 	.word	0x00000082


	//----- nvinfo : EIATTR_KPARAM_INFO
	.align		4
.L_645:
        /*0008*/ 	.byte	0x04, 0x17
        /*000a*/ 	.short	(.L_647 - .L_646)
.L_646:
        /*000c*/ 	.word	0x00000000
        /*0010*/ 	.short	0x000c
        /*0012*/ 	.short	0x0c2c
        /*0014*/ 	.byte	0x00, 0xf0, 0x11, 0x00


	//----- nvinfo : EIATTR_KPARAM_INFO
	.align		4
.L_647:
        /*0018*/ 	.byte	0x04, 0x17
        /*001a*/ 	.short	(.L_649 - .L_648)
.L_648:
        /*001c*/ 	.word	0x00000000
        /*0020*/ 	.short	0x000b
        /*0022*/ 	.short	0x0c28
        /*0024*/ 	.byte	0x00, 0xf0, 0x11, 0x00


	//----- nvinfo : EIATTR_KPARAM_INFO
	.align		4
.L_649:
        /*0028*/ 	.byte	0x04, 0x17
        /*002a*/ 	.short	(.L_651 - .L_650)
.L_650:
        /*002c*/ 	.word	0x00000000
        /*0030*/ 	.short	0x000a
        /*0032*/ 	.short	0x0c20
        /*0034*/ 	.byte	0x00, 0xf5, 0x21, 0x00


	//----- nvinfo : EIATTR_KPARAM_INFO
	.align		4
.L_651:
        /*0038*/ 	.byte	0x04, 0x17
        /*003a*/ 	.short	(.L_653 - .L_652)
.L_652:
        /*003c*/ 	.word	0x00000000
        /*0040*/ 	.short	0x0009
        /*0042*/ 	.short	0x0c1c
        /*0044*/ 	.byte	0x00, 0xf0, 0x11, 0x00


	//----- nvinfo : EIATTR_KPARAM_INFO
	.align		4
.L_653:
        /*0048*/ 	.byte	0x04, 0x17
        /*004a*/ 	.short	(.L_655 - .L_654)
.L_654:
        /*004c*/ 	.word	0x00000000
        /*0050*/ 	.short	0x0008
        /*0052*/ 	.short	0x0c18
        /*0054*/ 	.byte	0x00, 0xf0, 0x11, 0x00


	//----- nvinfo : EIATTR_KPARAM_INFO
	.align		4
.L_655:
        /*0058*/ 	.byte	0x04, 0x17
        /*005a*/ 	.short	(.L_657 - .L_656)
.L_656:
        /*005c*/ 	.word	0x00000000
        /*0060*/ 	.short	0x0007
        /*0062*/ 	.short	0x0c10
        /*0064*/ 	.byte	0x00, 0xf5, 0x21, 0x00


	//----- nvinfo : EIATTR_KPARAM_INFO
	.align		4
.L_657:
        /*0068*/ 	.byte	0x04, 0x17
        /*006a*/ 	.short	(.L_659 - .L_658)
.L_658:
        /*006c*/ 	.word	0x00000000
        /*0070*/ 	.short	0x0006
        /*0072*/ 	.short	0x0c0c
        /*0074*/ 	.byte	0x00, 0xf0, 0x11, 0x00


	//----- nvinfo : EIATTR_KPARAM_INFO
	.align		4
.L_659:
        /*0078*/ 	.byte	0x04, 0x17
        /*007a*/ 	.short	(.L_661 - .L_660)
.L_660:
        /*007c*/ 	.word	0x00000000
        /*0080*/ 	.short	0x0005
        /*0082*/ 	.short	0x0c08
        /*0084*/ 	.byte	0x00, 0xf0, 0x11, 0x00


	//----- nvinfo : EIATTR_KPARAM_INFO
	.align		4
.L_661:
        /*0088*/ 	.byte	0x04, 0x17
        /*008a*/ 	.short	(.L_663 - .L_662)
.L_662:
        /*008c*/ 	.word	0x00000000
        /*0090*/ 	.short	0x0004
        /*0092*/ 	.short	0x0c00
        /*0094*/ 	.byte	0x00, 0xf5, 0x21, 0x00


	//----- nvinfo : EIATTR_KPARAM_INFO
	.align		4
.L_663:
        /*0098*/ 	.byte	0x04, 0x17
        /*009a*/ 	.short	(.L_665 - .L_664)
.L_664:
        /*009c*/ 	.word	0x00000000
        /*00a0*/ 	.short	0x0003
        /*00a2*/ 	.short	0x0bf8
        /*00a4*/ 	.byte	0x00, 0xf0, 0x05, 0x00


	//----- nvinfo : EIATTR_KPARAM_INFO
	.align		4
.L_665:
        /*00a8*/ 	.byte	0x04, 0x17
        /*00aa*/ 	.short	(.L_667 - .L_666)
.L_666:
        /*00ac*/ 	.word	0x00000000
        /*00b0*/ 	.short	0x0002
        /*00b2*/ 	.short	0x0010
        /*00b4*/ 	.byte	0x00, 0xf0, 0xa1, 0x2f


	//----- nvinfo : EIATTR_KPARAM_INFO
	.align		4
.L_667:
        /*00b8*/ 	.byte	0x04, 0x17
        /*00ba*/ 	.short	(.L_669 - .L_668)
.L_668:
        /*00bc*/ 	.word	0x00000000
        /*00c0*/ 	.short	0x0001
        /*00c2*/ 	.short	0x0008
        /*00c4*/ 	.byte	0x00, 0xf5, 0x21, 0x00


	//----- nvinfo : EIATTR_KPARAM_INFO
	.align		4
.L_669:
        /*00c8*/ 	.byte	0x04, 0x17
        /*00ca*/ 	.short	(.L_671 - .L_670)
.L_670:
        /*00cc*/ 	.word	0x00000000
        /*00d0*/ 	.short	0x0000
        /*00d2*/ 	.short	0x0000
        /*00d4*/ 	.byte	0x00, 0xf0, 0x21, 0x00


	//----- nvinfo : EIATTR_SPARSE_MMA_MASK
	.align		4
.L_671:
        /*00d8*/ 	.byte	0x03, 0x50
        /*00da*/ 	.short	0x0000


	//----- nvinfo : EIATTR_MAXREG_COUNT
	.align		4
        /*00dc*/ 	.byte	0x03, 0x1b
        /*00de*/ 	.short	0x00ff


	//----- nvinfo : EIATTR_EXTERNS
	.align		4
        /*00e0*/ 	.byte	0x04, 0x0f
        /*00e2*/ 	.short	(.L_673 - .L_672)


	//   ....[0]....
	.align		4
.L_672:
        /*00e4*/ 	.word	index@(__assertfail)


	//----- nvinfo : EIATTR_MERCURY_ISA_VERSION
	.align		4
.L_673:
        /*00e8*/ 	.byte	0x03, 0x5f
        /*00ea*/ 	.short	0x0101


	//----- nvinfo : EIATTR_VRC_CTA_INIT_COUNT
	.align		4
        /*00ec*/ 	.byte	0x02, 0x4a
	.zero		1
	.zero		1


	//----- nvinfo : EIATTR_SYSCALL_OFFSETS
	.align		4
        /*00f0*/ 	.byte	0x04, 0x46
        /*00f2*/ 	.short	(.L_675 - .L_674)


	//   ....[0]....
.L_674:
        /*00f4*/ 	.word	0x00000140


	//   ....[1]....
        /*00f8*/ 	.word	0x00000280


	//   ....[2]....
        /*00fc*/ 	.word	0x000003c0


	//   ....[3]....
        /*0100*/ 	.word	0x00000510


	//----- nvinfo : EIATTR_EXIT_INSTR_OFFSETS
	.align		4
.L_675:
        /*0104*/ 	.byte	0x04, 0x1c
        /*0106*/ 	.short	(.L_677 - .L_676)


	//   ....[0]....
.L_676:
        /*0108*/ 	.word	0x00000570


	//   ....[1]....
        /*010c*/ 	.word	0x00000e50


	//   ....[2]....
        /*0110*/ 	.word	0x000022e0


	//   ....[3]....
        /*0114*/ 	.word	0x000035d0


	//----- nvinfo : EIATTR_CRS_STACK_SIZE
	.align		4
.L_677:
        /*0118*/ 	.byte	0x04, 0x1e
        /*011a*/ 	.short	(.L_679 - .L_678)
.L_678:
        /*011c*/ 	.word	0x00000000


	//----- nvinfo : EIATTR_CBANK_PARAM_SIZE
	.align		4
.L_679:
        /*0120*/ 	.byte	0x03, 0x19
        /*0122*/ 	.short	0x0c30


	//----- nvinfo : EIATTR_PARAM_CBANK
	.align		4
        /*0124*/ 	.byte	0x04, 0x0a
        /*0126*/ 	.short	(.L_681 - .L_680)
	.align		4
.L_680:
        /*0128*/ 	.word	index@(.nv.constant0._Z25multi_tensor_apply_kernelI18TensorListMetadataILi5EE25DistAdamCapturableFunctorIN3c108BFloat16ES4_fEJPfffPiifS6_10adamMode_tfEEvlPViT_T0_DpT1_)
        /*012c*/ 	.short	0x0380
        /*012e*/ 	.short	0x0c30


	//----- nvinfo : EIATTR_SW_WAR
	.align		4
.L_681:
        /*0130*/ 	.byte	0x04, 0x36
        /*0132*/ 	.short	(.L_683 - .L_682)
.L_682:
        /*0134*/ 	.word	0x00000008
.L_683:


//--------------------- .nv.info._Z25multi_tensor_apply_kernelI18TensorListMetadataILi5EE25DistAdamCapturableFunctorIN3c108BFloat16ENS3_4HalfES4_EJPfffPiifS7_10adamMode_tfEEvlPViT_T0_DpT1_ --------------------------
	.section	.nv.info._Z25multi_tensor_apply_kernelI18TensorListMetadataILi5EE25DistAdamCapturableFunctorIN3c108BFloat16ENS3_4HalfES4_EJPfffPiifS7_10adamMode_tfEEvlPViT_T0_DpT1_,"",@"SHT_CUDA_INFO"
	.sectionflags	@""
	.align	4


	//----- nvinfo : EIATTR_CUDA_API_VERSION
	.align		4
        /*0000*/ 	.byte	0x04, 0x37
        /*0002*/ 	.short	(.L_685 - .L_684)
.L_684:
        /*0004*/ 	.word	0x00000082


	//----- nvinfo : EIATTR_KPARAM_INFO
	.align		4
.L_685:
        /*0008*/ 	.byte	0x04, 0x17
        /*000a*/ 	.short	(.L_687 - .L_686)
.L_686:
        /*000c*/ 	.word	0x00000000
        /*0010*/ 	.short	0x000c
        /*0012*/ 	.short	0x0c2c
        /*0014*/ 	.byte	0x00, 0xf0, 0x11, 0x00


	//----- nvinfo : EIATTR_KPARAM_INFO
	.align		4
.L_687:
        /*0018*/ 	.byte	0x04, 0x17
        /*001a*/ 	.short	(.L_689 - .L_688)
.L_688:
        /*001c*/ 	.word	0x00000000
        /*0020*/ 	.short	0x000b
        /*0022*/ 	.short	0x0c28
        /*0024*/ 	.byte	0x00, 0xf0, 0x11, 0x00


	//----- nvinfo : EIATTR_KPARAM_INFO
	.align		4
.L_689:
        /*0028*/ 	.byte	0x04, 0x17
        /*002a*/ 	.short	(.L_691 - .L_690)
.L_690:
        /*002c*/ 	.word	0x00000000
        /*0030*/ 	.short	0x000a
        /*0032*/ 	.short	0x0c20
        /*0034*/ 	.byte	0x00, 0xf5, 0x21, 0x00


	//----- nvinfo : EIATTR_KPARAM_INFO
	.align		4
.L_691:
        /*0038*/ 	.byte	0x04, 0x17
        /*003a*/ 	.short	(.L_693 - .L_692)
.L_692:
        /*003c*/ 	.word	0x00000000
        /*0040*/ 	.short	0x0009
        /*0042*/ 	.short	0x0c1c
        /*0044*/ 	.byte	0x00, 0xf0, 0x11, 0x00


	//----- nvinfo : EIATTR_KPARAM_INFO
	.align		4
.L_693:
        /*0048*/ 	.byte	0x04, 0x17
        /*004a*/ 	.short	(.L_695 - .L_694)
.L_694:
        /*004c*/ 	.word	0x00000000
        /*0050*/ 	.short	0x0008
        /*0052*/ 	.short	0x0c18
        /*0054*/ 	.byte	0x00, 0xf0, 0x11, 0x00


	//----- nvinfo : EIATTR_KPARAM_INFO
	.align		4
.L_695:
        /*0058*/ 	.byte	0x04, 0x17
        /*005a*/ 	.short	(.L_697 - .L_696)
.L_696:
        /*005c*/ 	.word	0x00000000
        /*0060*/ 	.short	0x0007
        /*0062*/ 	.short	0x0c10
        /*0064*/ 	.byte	0x00, 0xf5, 0x21, 0x00


	//----- nvinfo : EIATTR_KPARAM_INFO
	.align		4
.L_697:
        /*0068*/ 	.byte	0x04, 0x17
        /*006a*/ 	.short	(.L_699 - .L_698)
.L_698:
        /*006c*/ 	.word	0x00000000
        /*0070*/ 	.short	0x0006
        /*0072*/ 	.short	0x0c0c
        /*0074*/ 	.byte	0x00, 0xf0, 0x11, 0x00


	//----- nvinfo : EIATTR_KPARAM_INFO
	.align		4
.L_699:
        /*0078*/ 	.byte	0x04, 0x17
        /*007a*/ 	.short	(.L_701 - .L_700)
.L_700:
        /*007c*/ 	.word	0x00000000
        /*0080*/ 	.short	0x0005
        /*0082*/ 	.short	0x0c08
        /*0084*/ 	.byte	0x00, 0xf0, 0x11, 0x00


	//----- nvinfo : EIATTR_KPARAM_INFO
	.align		4
.L_701:
        /*0088*/ 	.byte	0x04, 0x17
        /*008a*/ 	.short	(.L_703 - .L_702)
.L_702:
        /*008c*/ 	.word	0x00000000
        /*0090*/ 	.short	0x0004
        /*0092*/ 	.short	0x0c00
        /*0094*/ 	.byte	0x00, 0xf5, 0x21, 0x00


	//----- nvinfo : EIATTR_KPARAM_INFO
	.align		4
.L_703:
        /*0098*/ 	.byte	0x04, 0x17
        /*009a*/ 	.short	(.L_705 - .L_704)
.L_704:
        /*009c*/ 	.word	0x00000000
        /*00a0*/ 	.short	0x0003
        /*00a2*/ 	.short	0x0bf8
        /*00a4*/ 	.byte	0x00, 0xf0, 0x05, 0x00


	//----- nvinfo : EIATTR_KPARAM_INFO
	.align		4
.L_705:
        /*00a8*/ 	.byte	0x04, 0x17
        /*00aa*/ 	.short	(.L_707 - .L_706)
.L_706:
        /*00ac*/ 	.word	0x00000000
        /*00b0*/ 	.short	0x0002
        /*00b2*/ 	.short	0x0010
        /*00b4*/ 	.byte	0x00, 0xf0, 0xa1, 0x2f


	//----- nvinfo : EIATTR_KPARAM_INFO
	.align		4
.L_707:
        /*00b8*/ 	.byte	0x04, 0x17
        /*00ba*/ 	.short	(.L_709 - .L_708)
.L_708:
        /*00bc*/ 	.word	0x00000000
        /*00c0*/ 	.short	0x0001
        /*00c2*/ 	.short	0x0008
        /*00c4*/ 	.byte	0x00, 0xf5, 0x21, 0x00


	//----- nvinfo : EIATTR_KPARAM_INFO
	.align		4
.L_709:
        /*00c8*/ 	.byte	0x04, 0x17
        /*00ca*/ 	.short	(.L_711 - .L_710)
.L_710:
        /*00cc*/ 	.word	0x00000000
        /*00d0*/ 	.short	0x0000
        /*00d2*/ 	.short	0x0000
        /*00d4*/ 	.byte	0x00, 0xf0, 0x21, 0x00


	//----- nvinfo : EIATTR_SPARSE_MMA_MASK
	.align		4
.L_711:
        /*00d8*/ 	.byte	0x03, 0x50
        /*00da*/ 	.short	0x0000


	//----- nvinfo : EIATTR_MAXREG_COUNT
	.align		4
        /*00dc*/ 	.byte	0x03, 0x1b
        /*00de*/ 	.short	0x00ff


	//----- nvinfo : EIATTR_EXTERNS
	.align		4
        /*00e0*/ 	.byte	0x04, 0x0f
        /*00e2*/ 	.short	(.L_713 - .L_712)


	//   ....[0]....
	.align		4
.L_712:
        /*00e4*/ 	.word	index@(__assertfail)


	//----- nvinfo : EIATTR_MERCURY_ISA_VERSION
	.align		4
.L_713:
        /*00e8*/ 	.byte	0x03, 0x5f
        /*00ea*/ 	.short	0x0101


	//----- nvinfo : EIATTR_VRC_CTA_INIT_COUNT
	.align		4
        /*00ec*/ 	.byte	0x02, 0x4a
	.zero		1
	.zero		1


	//----- nvinfo : EIATTR_SYSCALL_OFFSETS
	.align		4
        /*00f0*/ 	.byte	0x04, 0x46
        /*00f2*/ 	.short	(.L_715 - .L_714)


	//   ....[0]....
.L_714:
        /*00f4*/ 	.word	0x00000140


	//   ....[1]....
        /*00f8*/ 	.word	0x00000280


	//   ....[2]....
        /*00fc*/ 	.word	0x000003c0


	//   ....[3]....
        /*0100*/ 	.word	0x00000510


	//----- nvinfo : EIATTR_EXIT_INSTR_OFFSETS
	.align		4
.L_715:
        /*0104*/ 	.byte	0x04, 0x1c
        /*0106*/ 	.short	(.L_717 - .L_716)


	//   ....[0]....
.L_716:
        /*0108*/ 	.word	0x00000570


	//   ....[1]....
        /*010c*/ 	.word	0x00000e70


	//   ....[2]....
        /*0110*/ 	.word	0x000022a0


	//   ....[3]....
        /*0114*/ 	.word	0x000034d0


	//----- nvinfo : EIATTR_CRS_STACK_SIZE
	.align		4
.L_717:
        /*0118*/ 	.byte	0x04, 0x1e
        /*011a*/ 	.short	(.L_719 - .L_718)
.L_718:
        /*011c*/ 	.word	0x00000000


	//----- nvinfo : EIATTR_CBANK_PARAM_SIZE
	.align		4
.L_719:
        /*0120*/ 	.byte	0x03, 0x19
        /*0122*/ 	.short	0x0c30


	//----- nvinfo : EIATTR_PARAM_CBANK
	.align		4
        /*0124*/ 	.byte	0x04, 0x0a
        /*0126*/ 	.short	(.L_721 - .L_720)
	.align		4
.L_720:
        /*0128*/ 	.word	index@(.nv.constant0._Z25multi_tensor_apply_kernelI18TensorListMetadataILi5EE25DistAdamCapturableFunctorIN3c108BFloat16ENS3_4HalfES4_EJPfffPiifS7_10adamMode_tfEEvlPViT_T0_DpT1_)
        /*012c*/ 	.short	0x0380
        /*012e*/ 	.short	0x0c30


	//----- nvinfo : EIATTR_SW_WAR
	.align		4
.L_721:
        /*0130*/ 	.byte	0x04, 0x36
        /*0132*/ 	.short	(.L_723 - .L_722)
.L_722:
        /*0134*/ 	.word	0x00000008
.L_723:


//--------------------- .nv.info._Z25multi_tensor_apply_kernelI18TensorListMetadataILi5EE25DistAdamCapturableFunctorIN3c108BFloat16ENS3_4HalfES5_EJPfffPiifS7_10adamMode_tfEEvlPViT_T0_DpT1_ --------------------------
	.section	.nv.info._Z25multi_tensor_apply_kernelI18TensorListMetadataILi5EE25DistAdamCapturableFunctorIN3c108BFloat16ENS3_4HalfES5_EJPfffPiifS7_10adamMode_tfEEvlPViT_T0_DpT1_,"",@"SHT_CUDA_INFO"
	.sectionflags	@""
	.align	4


	//----- nvinfo : EIATTR_CUDA_API_VERSION
	.align		4
        /*0000*/ 	.byte	0x04, 0x37
        /*0002*/ 	.short	(.L_725 - .L_724)
.L_724:
        /*0004*/ 	.word	0x00000082


	//----- nvinfo : EIATTR_KPARAM_INFO
	.align		4
.L_725:
        /*0008*/ 	.byte	0x04, 0x17
        /*000a*/ 	.short	(.L_727 - .L_726)
.L_726:
        /*000c*/ 	.word	0x00000000
        /*0010*/ 	.short	0x000c
        /*0012*/ 	.short	0x0c2c
        /*0014*/ 	.byte	0x00, 0xf0, 0x11, 0x00


	//----- nvinfo : EIATTR_KPARAM_INFO
	.align		4
.L_727:
        /*0018*/ 	.byte	0x04, 0x17
        /*001a*/ 	.short	(.L_729 - .L_728)
.L_728:
        /*001c*/ 	.word	0x00000000
        /*0020*/ 	.short	0x000b
        /*0022*/ 	.short	0x0c28
        /*0024*/ 	.byte	0x00, 0xf0, 0x11, 0x00


	//----- nvinfo : EIATTR_KPARAM_INFO
	.align		4
.L_729:
        /*0028*/ 	.byte	0x04, 0x17
        /*002a*/ 	.short	(.L_731 - .L_730)
.L_730:
        /*002c*/ 	.word	0x00000000
        /*0030*/ 	.short	0x000a
        /*0032*/ 	.short	0x0c20
        /*0034*/ 	.byte	0x00, 0xf5, 0x21, 0x00


	//----- nvinfo : EIATTR_KPARAM_INFO
	.align		4
.L_731:
        /*0038*/ 	.byte	0x04, 0x17
        /*003a*/ 	.short	(.L_733 - .L_732)
.L_732:
        /*003c*/ 	.word	0x00000000
        /*0040*/ 	.short	0x0009
        /*0042*/ 	.short	0x0c1c
        /*0044*/ 	.byte	0x00, 0xf0, 0x11, 0x00


	//----- nvinfo : EIATTR_KPARAM_INFO
	.align		4
.L_733:
        /*0048*/ 	.byte	0x04, 0x17
        /*004a*/ 	.short	(.L_735 - .L_734)
.L_734:
        /*004c*/ 	.word	0x00000000
        /*0050*/ 	.short	0x0008
        /*0052*/ 	.short	0x0c18
        /*0054*/ 	.byte	0x00, 0xf0, 0x11, 0x00


	//----- nvinfo : EIATTR_KPARAM_INFO
	.align		4
.L_735:
        /*0058*/ 	.byte	0x04, 0x17
        /*005a*/ 	.short	(.L_737 - .L_736)
.L_736:
        /*005c*/ 	.word	0x00000000
        /*0060*/ 	.short	0x0007
        /*0062*/ 	.short	0x0c10
        /*0064*/ 	.byte	0x00, 0xf5, 0x21, 0x00


	//----- nvinfo : EIATTR_KPARAM_INFO
	.align		4
.L_737:
        /*0068*/ 	.byte	0x04, 0x17
        /*006a*/ 	.short	(.L_739 - .L_738)
.L_738:
        /*006c*/ 	.word	0x00000000
        /*0070*/ 	.short	0x0006
        /*0072*/ 	.short	0x0c0c
        /*0074*/ 	.byte	0x00, 0xf0, 0x11, 0x00


	//----- nvinfo : EIATTR_KPARAM_INFO
	.align		4
.L_739:
        /*0078*/ 	.byte	0x04, 0x17
        /*007a*/ 	.short	(.L_741 - .L_740)
.L_740:
        /*007c*/ 	.word	0x00000000
        /*0080*/ 	.short	0x0005
        /*0082*/ 	.short	0x0c08
        /*0084*/ 	.byte	0x00, 0xf0, 0x11, 0x00


	//----- nvinfo : EIATTR_KPARAM_INFO
	.align		4
.L_741:
        /*0088*/ 	.byte	0x04, 0x17
        /*008a*/ 	.short	(.L_743 - .L_742)
.L_742:
        /*008c*/ 	.word	0x00000000
        /*0090*/ 	.short	0x0004
        /*0092*/ 	.short	0x0c00
        /*0094*/ 	.byte	0x00, 0xf5, 0x21, 0x00


	//----- nvinfo : EIATTR_KPARAM_INFO
	.align		4
.L_743:
        /*0098*/ 	.byte	0x04, 0x17
        /*009a*/ 	.short	(.L_745 - .L_744)
.L_744:
        /*009c*/ 	.word	0x00000000
        /*00a0*/ 	.short	0x0003
        /*00a2*/ 	.short	0x0bf8
        /*00a4*/ 	.byte	0x00, 0xf0, 0x05, 0x00


	//----- nvinfo : EIATTR_KPARAM_INFO
	.align		4
.L_745:
        /*00a8*/ 	.byte	0x04, 0x17
        /*00aa*/ 	.short	(.L_747 - .L_746)
.L_746:
        /*00ac*/ 	.word	0x00000000
        /*00b0*/ 	.short	0x0002
        /*00b2*/ 	.short	0x0010
        /*00b4*/ 	.byte	0x00, 0xf0, 0xa1, 0x2f


	//----- nvinfo : EIATTR_KPARAM_INFO
	.align		4
.L_747:
        /*00b8*/ 	.byte	0x04, 0x17
        /*00ba*/ 	.short	(.L_749 - .L_748)
.L_748:
        /*00bc*/ 	.word	0x00000000
        /*00c0*/ 	.short	0x0001
        /*00c2*/ 	.short	0x0008
        /*00c4*/ 	.byte	0x00, 0xf5, 0x21, 0x00


	//----- nvinfo : EIATTR_KPARAM_INFO
	.align		4
.L_749:
        /*00c8*/ 	.byte	0x04, 0x17
        /*00ca*/ 	.short	(.L_751 - .L_750)
.L_750:
        /*00cc*/ 	.word	0x00000000
        /*00d0*/ 	.short	0x0000
        /*00d2*/ 	.short	0x0000
        /*00d4*/ 	.byte	0x00, 0xf0, 0x21, 0x00


	//----- nvinfo : EIATTR_SPARSE_MMA_MASK
	.align		4
.L_751:
        /*00d8*/ 	.byte	0x03, 0x50
        /*00da*/ 	.short	0x0000


	//----- nvinfo : EIATTR_MAXREG_COUNT
	.align		4
        /*00dc*/ 	.byte	0x03, 0x1b
        /*00de*/ 	.short	0x00ff


	//----- nvinfo : EIATTR_EXTERNS
	.align		4
        /*00e0*/ 	.byte	0x04, 0x0f
        /*00e2*/ 	.short	(.L_753 - .L_752)


	//   ....[0]....
	.align		4
.L_752:
        /*00e4*/ 	.word	index@(__assertfail)


	//----- nvinfo : EIATTR_MERCURY_ISA_VERSION
	.align		4
.L_753:
        /*00e8*/ 	.byte	0x03, 0x5f
        /*00ea*/ 	.short	0x0101


	//----- nvinfo : EIATTR_VRC_CTA_INIT_COUNT
	.align		4
        /*00ec*/ 	.byte	0x02, 0x4a
	.zero		1
	.zero		1


	//----- nvinfo : EIATTR_SYSCALL_OFFSETS
	.align		4
        /*00f0*/ 	.byte	0x04, 0x46
        /*00f2*/ 	.short	(.L_755 - .L_754)


	//   ....[0]....
.L_754:
        /*00f4*/ 	.word	0x00000140


	//   ....[1]....
        /*00f8*/ 	.word	0x00000280


	//   ....[2]....
        /*00fc*/ 	.word	0x000003c0


	//   ....[3]....
        /*0100*/ 	.word	0x00000510


	//----- nvinfo : EIATTR_EXIT_INSTR_OFFSETS
	.align		4
.L_755:
        /*0104*/ 	.byte	0x04, 0x1c
        /*0106*/ 	.short	(.L_757 - .L_756)


	//   ....[0]....
.L_756:
        /*0108*/ 	.word	0x00000570


	//   ....[1]....
        /*010c*/ 	.word	0x00000e70


	//   ....[2]....
        /*0110*/ 	.word	0x00002390


	//   ....[3]....
        /*0114*/ 	.word	0x00003730


	//----- nvinfo : EIATTR_CRS_STACK_SIZE
	.align		4
.L_757:
        /*0118*/ 	.byte	0x04, 0x1e
        /*011a*/ 	.short	(.L_759 - .L_758)
.L_758:
        /*011c*/ 	.word	0x00000000


	//----- nvinfo : EIATTR_CBANK_PARAM_SIZE
	.align		4
.L_759:
        /*0120*/ 	.byte	0x03, 0x19
        /*0122*/ 	.short	0x0c30


	//----- nvinfo : EIATTR_PARAM_CBANK
	.align		4
        /*0124*/ 	.byte	0x04, 0x0a
        /*0126*/ 	.short	(.L_761 - .L_760)
	.align		4
.L_760:
        /*0128*/ 	.word	index@(.nv.constant0._Z25multi_tensor_apply_kernelI18TensorListMetadataILi5EE25DistAdamCapturableFunctorIN3c108BFloat16ENS3_4HalfES5_EJPfffPiifS7_10adamMode_tfEEvlPViT_T0_DpT1_)
        /*012c*/ 	.short	0x0380
        /*012e*/ 	.short	0x0c30


	//----- nvinfo : EIATTR_SW_WAR
	.align		4
.L_761:
        /*0130*/ 	.byte	0x04, 0x36
        /*0132*/ 	.short	(.L_763 - .L_762)
.L_762:
        /*0134*/ 	.word	0x00000008
.L_763:


//--------------------- .nv.info._Z25multi_tensor_apply_kernelI18TensorListMetadataILi5EE25DistAdamCapturableFunctorIN3c108BFloat16ENS3_4HalfEfEJPfffPiifS7_10adamMode_tfEEvlPViT_T0_DpT1_ --------------------------
	.section	.nv.info._Z25multi_tensor_apply_kernelI18TensorListMetadataILi5EE25DistAdamCapturableFunctorIN3c108BFloat16ENS3_4HalfEfEJPfffPiifS7_10adamMode_tfEEvlPViT_T0_DpT1_,"",@"SHT_CUDA_INFO"
	.sectionflags	@""
	.align	4


	//----- nvinfo : EIATTR_CUDA_API_VERSION
	.align		4
        /*0000*/ 	.byte	0x04, 0x37
        /*0002*/ 	.short	(.L_765 - .L_764)
.L_764:
        /*0004*/ 	.word	0x00000082


	//----- nvinfo : EIATTR_KPARAM_INFO
	.align		4
.L_765:
        /*0008*/ 	.byte	0x04, 0x17
        /*000a*/ 	.short	(.L_767 - .L_766)
.L_766:
        /*000c*/ 	.word	0x00000000
        /*0010*/ 	.short	0x000c
        /*0012*/ 	.short	0x0c2c
        /*0014*/ 	.byte	0x00, 0xf0, 0x11, 0x00


	//----- nvinfo : EIATTR_KPARAM_INFO
	.align		4
.L_767:
        /*0018*/ 	.byte	0x04, 0x17
        /*001a*/ 	.short	(.L_769 - .L_768)
.L_768:
        /*001c*/ 	.word	0x00000000
        /*0020*/ 	.short	0x000b
        /*0022*/ 	.short	0x0c28
        /*0024*/ 	.byte	0x00, 0xf0, 0x11, 0x00


	//----- nvinfo : EIATTR_KPARAM_INFO
	.align		4
.L_769:
        /*0028*/ 	.byte	0x04, 0x17
        /*002a*/ 	.short	(.L_771 - .L_770)
.L_770:
        /*002c*/ 	.word	0x00000000
        /*0030*/ 	.short	0x000a
        /*0032*/ 	.short	0x0c20
        /*0034*/ 	.byte	0x00, 0xf5, 0x21, 0x00


	//----- nvinfo : EIATTR_KPARAM_INFO
	.align		4
.L_771:
        /*0038*/ 	.byte	0x04, 0x17
        /*003a*/ 	.short	(.L_773 - .L_772)
.L_772:
        /*003c*/ 	.word	0x00000000
        /*0040*/ 	.short	0x0009
        /*0042*/ 	.short	0x0c1c
        /*0044*/ 	.byte	0x00, 0xf0, 0x11, 0x00


	//----- nvinfo : EIATTR_KPARAM_INFO
	.align		4
.L_773:
        /*0048*/ 	.byte	0x04, 0x17
        /*004a*/ 	.short	(.L_775 - .L_774)
.L_774:
        /*004c*/ 	.word	0x00000000
        /*0050*/ 	.short	0x0008
        /*0052*/ 	.short	0x0c18
        /*0054*/ 	.byte	0x00, 0xf0, 0x11, 0x00


	//----- nvinfo : EIATTR_KPARAM_INFO
	.align		4
.L_775:
        /*0058*/ 	.byte	0x04, 0x17
        /*005a*/ 	.short	(.L_777 - .L_776)
.L_776:
        /*005c*/ 	.word	0x00000000
        /*0060*/ 	.short	0x0007
        /*0062*/ 	.short	0x0c10
        /*0064*/ 	.byte	0x00, 0xf5, 0x21, 0x00


	//----- nvinfo : EIATTR_KPARAM_INFO
	.align		4
.L_777:
        /*0068*/ 	.byte	0x04, 0x17
        /*006a*/ 	.short	(.L_779 - .L_778)
.L_778:
        /*006c*/ 	.word	0x00000000
        /*0070*/ 	.short	0x0006
        /*0072*/ 	.short	0x0c0c
        /*0074*/ 	.byte	0x00, 0xf0, 0x11, 0x00


	//----- nvinfo : EIATTR_KPARAM_INFO
	.align		4
.L_779:
        /*0078*/ 	.byte	0x04, 0x17
        /*007a*/ 	.short	(.L_781 - .L_780)
.L_780:
        /*007c*/ 	.word	0x00000000
        /*0080*/ 	.short	0x0005
        /*0082*/ 	.short	0x0c08
        /*0084*/ 	.byte	0x00, 0xf0, 0x11, 0x00


	//----- nvinfo : EIATTR_KPARAM_INFO
	.align		4
.L_781:
        /*0088*/ 	.byte	0x04, 0x17
        /*008a*/ 	.short	(.L_783 - .L_782)
.L_782:
        /*008c*/ 	.word	0x00000000
        /*0090*/ 	.short	0x0004
        /*0092*/ 	.short	0x0c00
        /*0094*/ 	.byte	0x00, 0xf5, 0x21, 0x00


	//----- nvinfo : EIATTR_KPARAM_INFO
	.align		4
.L_783:
        /*0098*/ 	.byte	0x04, 0x17
        /*009a*/ 	.short	(.L_785 - .L_784)
.L_784:
        /*009c*/ 	.word	0x00000000
        /*00a0*/ 	.short	0x0003
        /*00a2*/ 	.short	0x0bf8
        /*00a4*/ 	.byte	0x00, 0xf0, 0x05, 0x00


	//----- nvinfo : EIATTR_KPARAM_INFO
	.align		4
.L_785:
        /*00a8*/ 	.byte	0x04, 0x17
        /*00aa*/ 	.short	(.L_787 - .L_786)
.L_786:
        /*00ac*/ 	.word	0x00000000
        /*00b0*/ 	.short	0x0002
        /*00b2*/ 	.short	0x0010
        /*00b4*/ 	.byte	0x00, 0xf0, 0xa1, 0x2f


	//----- nvinfo : EIATTR_KPARAM_INFO
	.align		4
.L_787:
        /*00b8*/ 	.byte	0x04, 0x17
        /*00ba*/ 	.short	(.L_789 - .L_788)
.L_788:
        /*00bc*/ 	.word	0x00000000
        /*00c0*/ 	.short	0x0001
        /*00c2*/ 	.short	0x0008
        /*00c4*/ 	.byte	0x00, 0xf5, 0x21, 0x00


	//----- nvinfo : EIATTR_KPARAM_INFO
	.align		4
.L_789:
        /*00c8*/ 	.byte	0x04, 0x17
        /*00ca*/ 	.short	(.L_791 - .L_790)
.L_790:
        /*00cc*/ 	.word	0x00000000
        /*00d0*/ 	.short	0x0000
        /*00d2*/ 	.short	0x0000
        /*00d4*/ 	.byte	0x00, 0xf0, 0x21, 0x00


	//----- nvinfo : EIATTR_SPARSE_MMA_MASK
	.align		4
.L_791:
        /*00d8*/ 	.byte	0x03, 0x50
        /*00da*/ 	.short	0x0000


	//----- nvinfo : EIATTR_MAXREG_COUNT
	.align		4
        /*00dc*/ 	.byte	0x03, 0x1b
        /*00de*/ 	.short	0x00ff


	//----- nvinfo : EIATTR_EXTERNS
	.align		4
        /*00e0*/ 	.byte	0x04, 0x0f
        /*00e2*/ 	.short	(.L_793 - .L_792)


	//   ....[0]....
	.align		4
.L_792:
        /*00e4*/ 	.word	index@(__assertfail)


	//----- nvinfo : EIATTR_MERCURY_ISA_VERSION
	.align		4
.L_793:
        /*00e8*/ 	.byte	0x03, 0x5f
        /*00ea*/ 	.short	0x0101


	//----- nvinfo : EIATTR_VRC_CTA_INIT_COUNT
	.align		4
        /*00ec*/ 	.byte	0x02, 0x4a
	.zero		1
	.zero		1


	//----- nvinfo : EIATTR_SYSCALL_OFFSETS
	.align		4
        /*00f0*/ 	.byte	0x04, 0x46
        /*00f2*/ 	.short	(.L_795 - .L_794)


	//   ....[0]....
.L_794:
        /*00f4*/ 	.word	0x00000140


	//   ....[1]....
        /*00f8*/ 	.word	0x00000280


	//   ....[2]....
        /*00fc*/ 	.word	0x000003c0


	//   ....[3]....
        /*0100*/ 	.word	0x00000510


	//----- nvinfo : EIATTR_EXIT_INSTR_OFFSETS
	.align		4
.L_795:
        /*0104*/ 	.byte	0x04, 0x1c
        /*0106*/ 	.short	(.L_797 - .L_796)


	//   ....[0]....
.L_796:
        /*0108*/ 	.word	0x00000570


	//   ....[1]....
        /*010c*/ 	.word	0x00000e50


	//   ....[2]....
        /*0110*/ 	.word	0x000022e0


	//   ....[3]....
        /*0114*/ 	.word	0x000035d0


	//----- nvinfo : EIATTR_CRS_STACK_SIZE
	.align		4
.L_797:
        /*0118*/ 	.byte	0x04, 0x1e
        /*011a*/ 	.short	(.L_799 - .L_798)
.L_798:
        /*011c*/ 	.word	0x00000000


	//----- nvinfo : EIATTR_CBANK_PARAM_SIZE
	.align		4
.L_799:
        /*0120*/ 	.byte	0x03, 0x19
        /*0122*/ 	.short	0x0c30


	//----- nvinfo : EIATTR_PARAM_CBANK
	.align		4
        /*0124*/ 	.byte	0x04, 0x0a
        /*0126*/ 	.short	(.L_801 - .L_800)
	.align		4
.L_800:
        /*0128*/ 	.word	index@(.nv.constant0._Z25multi_tensor_apply_kernelI18TensorListMetadataILi5EE25DistAdamCapturableFunctorIN3c108BFloat16ENS3_4HalfEfEJPfffPiifS7_10adamMode_tfEEvlPViT_T0_DpT1_)
        /*012c*/ 	.short	0x0380
        /*012e*/ 	.short	0x0c30


	//----- nvinfo : EIATTR_SW_WAR
	.align		4
.L_801:
        /*0130*/ 	.byte	0x04, 0x36
        /*0132*/ 	.short	(.L_803 - .L_802)
.L_802:
        /*0134*/ 	.word	0x00000008
.L_803:


//--------------------- .nv.info._Z25multi_tensor_apply_kernelI18TensorListMetadataILi5EE25DistAdamCapturableFunctorIN3c108BFloat16EfS4_EJPfffPiifS6_10adamMode_tfEEvlPViT_T0_DpT1_ --------------------------
	.section	.nv.info._Z25multi_tensor_apply_kernelI18TensorListMetadataILi5EE25DistAdamCapturableFunctorIN3c108BFloat16EfS4_EJPfffPiifS6_10adamMode_tfEEvlPViT_T0_DpT1_,"",@"SHT_CUDA_INFO"
	.sectionflags	@""
	.align	4


	//----- nvinfo : EIATTR_CUDA_API_VERSION
	.align		4
        /*0000*/ 	.byte	0x04, 0x37
        /*0002*/ 	.short	(.L_805 - .L_804)
.L_804:
        /*0004*/ 	.word	0x00000082


	//----- nvinfo : EIATTR_KPARAM_INFO
	.align		4
.L_805:
        /*0008*/ 	.byte	0x04, 0x17
        /*000a*/ 	.short	(.L_807 - .L_806)
.L_806:
        /*000c*/ 	.word	0x00000000
        /*0010*/ 	.short	0x000c
        /*0012*/ 	.short	0x0c2c
        /*0014*/ 	.byte	0x00, 0xf0, 0x11, 0x00


	//----- nvinfo : EIATTR_KPARAM_INFO
	.align		4
.L_807:
        /*0018*/ 	.byte	0x04, 0x17
        /*001a*/ 	.short	(.L_809 - .L_808)
.L_808:
        /*001c*/ 	.word	0x00000000
        /*0020*/ 	.short	0x000b
        /*0022*/ 	.short	0x0c28
        /*0024*/ 	.byte	0x00, 0xf0, 0x11, 0x00


	//----- nvinfo : EIATTR_KPARAM_INFO
	.align		4
.L_809:
        /*0028*/ 	.byte	0x04, 0x17
        /*002a*/ 	.short	(.L_811 - .L_810)
.L_810:
        /*002c*/ 	.word	0x00000000
        /*0030*/ 	.short	0x000a
        /*0032*/ 	.short	0x0c20
        /*0034*/ 	.byte	0x00, 0xf5, 0x21, 0x00


	//----- nvinfo : EIATTR_KPARAM_INFO
	.align		4
.L_811:
        /*0038*/ 	.byte	0x04, 0x17
        /*003a*/ 	.short	(.L_813 - .L_812)
.L_812:
        /*003c*/ 	.word	0x00000000
        /*0040*/ 	.short	0x0009
        /*0042*/ 	.short	0x0c1c
        /*0044*/ 	.byte	0x00, 0xf0, 0x11, 0x00


	//----- nvinfo : EIATTR_KPARAM_INFO
	.align		4
.L_813:
        /*0048*/ 	.byte	0x04, 0x17
        /*004a*/ 	.short	(.L_815 - .L_814)
.L_814:
        /*004c*/ 	.word	0x00000000
        /*0050*/ 	.short	0x0008
        /*0052*/ 	.short	0x0c18
        /*0054*/ 	.byte	0x00, 0xf0, 0x11, 0x00


	//----- nvinfo : EIATTR_KPARAM_INFO
	.align		4
.L_815:
        /*0058*/ 	.byte	0x04, 0x17
        /*005a*/ 	.short	(.L_817 - .L_816)
.L_816:
        /*005c*/ 	.word	0x00000000
        /*0060*/ 	.short	0x0007
        /*0062*/ 	.short	0x0c10
        /*0064*/ 	.byte	0x00, 0xf5, 0x21, 0x00


	//----- nvinfo : EIATTR_KPARAM_INFO
	.align		4
.L_817:
        /*0068*/ 	.byte	0x04, 0x17
        /*006a*/ 	.short	(.L_819 - .L_818)
.L_818:
        /*006c*/ 	.word	0x00000000
        /*0070*/ 	.short	0x0006
        /*0072*/ 	.short	0x0c0c
        /*0074*/ 	.byte	0x00, 0xf0, 0x11, 0x00


	//----- nvinfo : EIATTR_KPARAM_INFO
	.align		4
.L_819:
        /*0078*/ 	.byte	0x04, 0x17
        /*007a*/ 	.short	(.L_821 - .L_820)
.L_820:
        /*007c*/ 	.word	0x00000000
        /*0080*/ 	.short	0x0005
        /*0082*/ 	.short	0x0c08
        /*0084*/ 	.byte	0x00, 0xf0, 0x11, 0x00


	//----- nvinfo : EIATTR_KPARAM_INFO
	.align		4
.L_821:
        /*0088*/ 	.byte	0x04, 0x17
        /*008a*/ 	.short	(.L_823 - .L_822)
.L_822:
        /*008c*/ 	.word	0x00000000
        /*0090*/ 	.short	0x0004
        /*0092*/ 	.short	0x0c00
        /*0094*/ 	.byte	0x00, 0xf5, 0x21, 0x00


	//----- nvinfo : EIATTR_KPARAM_INFO
	.align		4
.L_823:
        /*0098*/ 	.byte	0x04, 0x17
        /*009a*/ 	.short	(.L_825 - .L_824)
.L_824:
        /*009c*/ 	.word	0x00000000
        /*00a0*/ 	.short	0x0003
        /*00a2*/ 	.short	0x0bf8
        /*00a4*/ 	.byte	0x00, 0xf0, 0x05, 0x00


	//----- nvinfo : EIATTR_KPARAM_INFO
	.align		4
.L_825:
        /*00a8*/ 	.byte	0x04, 0x17
        /*00aa*/ 	.short	(.L_827 - .L_826)
.L_826:
        /*00ac*/ 	.word	0x00000000
        /*00b0*/ 	.short	0x0002
        /*00b2*/ 	.short	0x0010
        /*00b4*/ 	.byte	0x00, 0xf0, 0xa1, 0x2f


	//----- nvinfo : EIATTR_KPARAM_INFO
	.align		4
.L_827:
        /*00b8*/ 	.byte	0x04, 0x17
        /*00ba*/ 	.short	(.L_829 - .L_828)
.L_828:
        /*00bc*/ 	.word	0x00000000
        /*00c0*/ 	.short	0x0001
        /*00c2*/ 	.short	0x0008
        /*00c4*/ 	.byte	0x00, 0xf5, 0x21, 0x00


	//----- nvinfo : EIATTR_KPARAM_INFO
	.align		4
.L_829:
        /*00c8*/ 	.byte	0x04, 0x17
        /*00ca*/ 	.short	(.L_831 - .L_830)
.L_830:
        /*00cc*/ 	.word	0x00000000
        /*00d0*/ 	.short	0x0000
        /*00d2*/ 	.short	0x0000
        /*00d4*/ 	.byte	0x00, 0xf0, 0x21, 0x00


	//----- nvinfo : EIATTR_SPARSE_MMA_MASK
	.align		4
.L_831:
        /*00d8*/ 	.byte	0x03, 0x50
        /*00da*/ 	.short	0x0000


	//----- nvinfo : EIATTR_MAXREG_COUNT
	.align		4
        /*00dc*/ 	.byte	0x03, 0x1b
        /*00de*/ 	.short	0x00ff


	//----- nvinfo : EIATTR_EXTERNS
	.align		4
        /*00e0*/ 	.byte	0x04, 0x0f
        /*00e2*/ 	.short	(.L_833 - .L_832)


	//   ....[0]....
	.align		4
.L_832:
        /*00e4*/ 	.word	index@(__assertfail)


	//----- nvinfo : EIATTR_MERCURY_ISA_VERSION
	.align		4
.L_833:
        /*00e8*/ 	.byte	0x03, 0x5f
        /*00ea*/ 	.short	0x0101


	//----- nvinfo : EIATTR_VRC_CTA_INIT_COUNT
	.align		4
        /*00ec*/ 	.byte	0x02, 0x4a
	.zero		1
	.zero		1


	//----- nvinfo : EIATTR_SYSCALL_OFFSETS
	.align		4
        /*00f0*/ 	.byte	0x04, 0x46
        /*00f2*/ 	.short	(.L_835 - .L_834)


	//   ....[0]....
.L_834:
        /*00f4*/ 	.word	0x00000140


	//   ....[1]....
        /*00f8*/ 	.word	0x00000280


	//   ....[2]....
        /*00fc*/ 	.word	0x000003c0


	//   ....[3]....
        /*0100*/ 	.word	0x00000510


	//----- nvinfo : EIATTR_EXIT_INSTR_OFFSETS
	.align		4
.L_835:
        /*0104*/ 	.byte	0x04, 0x1c
        /*0106*/ 	.short	(.L_837 - .L_836)


	//   ....[0]....
.L_836:
        /*0108*/ 	.word	0x00000570


	//   ....[1]....
        /*010c*/ 	.word	0x00000e70


	//   ....[2]....
        /*0110*/ 	.word	0x00002230


	//   ....[3]....
        /*0114*/ 	.word	0x000034a0


	//----- nvinfo : EIATTR_CRS_STACK_SIZE
	.align		4
.L_837:
        /*0118*/ 	.byte	0x04, 0x1e
        /*011a*/ 	.short	(.L_839 - .L_838)
.L_838:
        /*011c*/ 	.word	0x00000000


	//----- nvinfo : EIATTR_CBANK_PARAM_SIZE
	.align		4
.L_839:
        /*0120*/ 	.byte	0x03, 0x19
        /*0122*/ 	.short	0x0c30


	//----- nvinfo : EIATTR_PARAM_CBANK
	.align		4
        /*0124*/ 	.byte	0x04, 0x0a
        /*0126*/ 	.short	(.L_841 - .L_840)
	.align		4
.L_840:
        /*0128*/ 	.word	index@(.nv.constant0._Z25multi_tensor_apply_kernelI18TensorListMetadataILi5EE25DistAdamCapturableFunctorIN3c108BFloat16EfS4_EJPfffPiifS6_10adamMode_tfEEvlPViT_T0_DpT1_)
        /*012c*/ 	.short	0x0380
        /*012e*/ 	.short	0x0c30


	//----- nvinfo : EIATTR_SW_WAR
	.align		4
.L_841:
        /*0130*/ 	.byte	0x04, 0x36
        /*0132*/ 	.short	(.L_843 - .L_842)
.L_842:
        /*0134*/ 	.word	0x00000008
.L_843:


//--------------------- .nv.info._Z25multi_tensor_apply_kernelI18TensorListMetadataILi5EE25DistAdamCapturableFunctorIN3c108BFloat16EfNS3_4HalfEEJPfffPiifS7_10adamMode_tfEEvlPViT_T0_DpT1_ --------------------------
	.section	.nv.info._Z25multi_tensor_apply_kernelI18TensorListMetadataILi5EE25DistAdamCapturableFunctorIN3c108BFloat16EfNS3_4HalfEEJPfffPiifS7_10adamMode_tfEEvlPViT_T0_DpT1_,"",@"SHT_CUDA_INFO"
	.sectionflags	@""
	.align	4


	//----- nvinfo : EIATTR_CUDA_API_VERSION
	.align		4
        /*0000*/ 	.byte	0x04, 0x37
        /*0002*/ 	.short	(.L_845 - .L_844)
.L_844:
        /*0004*/ 	.word	0x00000082


	//----- nvinfo : EIATTR_KPARAM_INFO
	.align		4
.L_845:
        /*0008*/ 	.byte	0x04, 0x17
        /*000a*/ 	.short	(.L_847 - .L_846)
.L_846:
        /*000c*/ 	.word	0x00000000
        /*0010*/ 	.short	0x000c
        /*0012*/ 	.short	0x0c2c
        /*0014*/ 	.byte	0x00, 0xf0, 0x11, 0x00


	//----- nvinfo : EIATTR_KPARAM_INFO
	.align		4
.L_847:
        /*0018*/ 	.byte	0x04, 0x17
        /*001a*/ 	.short	(.L_849 - .L_848)
.L_848:
        /*001c*/ 	.word	0x00000000
        /*0020*/ 	.short	0x000b
        /*0022*/ 	.short	0x0c28
        /*0024*/ 	.byte	0x00, 0xf0, 0x11, 0x00


	//----- nvinfo : EIATTR_KPARAM_INFO
	.align		4
.L_849:
        /*0028*/ 	.byte	0x04, 0x17
        /*002a*/ 	.short	(.L_851 - .L_850)
.L_850:
        /*002c*/ 	.word	0x00000000
        /*0030*/ 	.short	0x000a
        /*0032*/ 	.short	0x0c20
        /*0034*/ 	.byte	0x00, 0xf5, 0x21, 0x00


	//----- nvinfo : EIATTR_KPARAM_INFO
	.align		4
.L_851:
        /*0038*/ 	.byte	0x04, 0x17
        /*003a*/ 	.short	(.L_853 - .L_852)
.L_852:
        /*003c*/ 	.word	0x00000000
        /*0040*/ 	.short	0x0009
        /*0042*/ 	.short	0x0c1c
        /*0044*/ 	.byte	0x00, 0xf0, 0x11, 0x00


	//----- nvinfo : EIATTR_KPARAM_INFO
	.align		4
.L_853:
        /*0048*/ 	.byte	0x04, 0x17
        /*004a*/ 	.short	(.L_855 - .L_854)
.L_854:
        /*004c*/ 	.word	0x00000000
        /*0050*/ 	.short	0x0008
        /*0052*/ 	.short	0x0c18
        /*0054*/ 	.byte	0x00, 0xf0, 0x11, 0x00


	//----- nvinfo : EIATTR_KPARAM_INFO
	.align		4
.L_855:
        /*0058*/ 	.byte	0x04, 0x17
        /*005a*/ 	.short	(.L_857 - .L_856)
.L_856:
        /*005c*/ 	.word	0x00000000
        /*0060*/ 	.short	0x0007
        /*0062*/ 	.short	0x0c10
        /*0064*/ 	.byte	0x00, 0xf5, 0x21, 0x00


	//----- nvinfo : EIATTR_KPARAM_INFO
	.align		4
.L_857:
        /*0068*/ 	.byte	0x04, 0x17
        /*006a*/ 	.short	(.L_859 - .L_858)
.L_858:
        /*006c*/ 	.word	0x00000000
        /*0070*/ 	.short	0x0006
        /*0072*/ 	.short	0x0c0c
        /*0074*/ 	.byte	0x00, 0xf0, 0x11, 0x00


	//----- nvinfo : EIATTR_KPARAM_INFO
	.align		4
.L_859:
        /*0078*/ 	.byte	0x04, 0x17
        /*007a*/ 	.short	(.L_861 - .L_860)
.L_860:
        /*007c*/ 	.word	0x00000000
        /*0080*/ 	.short	0x0005
        /*0082*/ 	.short	0x0c08
        /*0084*/ 	.byte	0x00, 0xf0, 0x11, 0x00


	//----- nvinfo : EIATTR_KPARAM_INFO
	.align		4
.L_861:
        /*0088*/ 	.byte	0x04, 0x17
        /*008a*/ 	.short	(.L_863 - .L_862)
.L_862:
        /*008c*/ 	.word	0x00000000
        /*0090*/ 	.short	0x0004
        /*0092*/ 	.short	0x0c00
        /*0094*/ 	.byte	0x00, 0xf5, 0x21, 0x00


	//----- nvinfo : EIATTR_KPARAM_INFO
	.align		4
.L_863:
        /*0098*/ 	.byte	0x04, 0x17
        /*009a*/ 	.short	(.L_865 - .L_864)
.L_864:
        /*009c*/ 	.word	0x00000000
        /*00a0*/ 	.short	0x0003
        /*00a2*/ 	.short	0x0bf8
        /*00a4*/ 	.byte	0x00, 0xf0, 0x05, 0x00


	//----- nvinfo : EIATTR_KPARAM_INFO
	.align		4
.L_865:
        /*00a8*/ 	.byte	0x04, 0x17
        /*00aa*/ 	.short	(.L_867 - .L_866)
.L_866:
        /*00ac*/ 	.word	0x00000000
        /*00b0*/ 	.short	0x0002
        /*00b2*/ 	.short	0x0010
        /*00b4*/ 	.byte	0x00, 0xf0, 0xa1, 0x2f


	//----- nvinfo : EIATTR_KPARAM_INFO
	.align		4
.L_867:
        /*00b8*/ 	.byte	0x04, 0x17
        /*00ba*/ 	.short	(.L_869 - .L_868)
.L_868:
        /*00bc*/ 	.word	0x00000000
        /*00c0*/ 	.short	0x0001
        /*00c2*/ 	.short	0x0008
        /*00c4*/ 	.byte	0x00, 0xf5, 0x21, 0x00


	//----- nvinfo : EIATTR_KPARAM_INFO
	.align		4
.L_869:
        /*00c8*/ 	.byte	0x04, 0x17
        /*00ca*/ 	.short	(.L_871 - .L_870)
.L_870:
        /*00cc*/ 	.word	0x00000000
        /*00d0*/ 	.short	0x0000
        /*00d2*/ 	.short	0x0000
        /*00d4*/ 	.byte	0x00, 0xf0, 0x21, 0x00


	//----- nvinfo : EIATTR_SPARSE_MMA_MASK
	.align		4
.L_871:
        /*00d8*/ 	.byte	0x03, 0x50
        /*00da*/ 	.short	0x0000


	//----- nvinfo : EIATTR_MAXREG_COUNT
	.align		4
        /*00dc*/ 	.byte	0x03, 0x1b
        /*00de*/ 	.short	0x00ff


	//----- nvinfo : EIATTR_EXTERNS
	.align		4
        /*00e0*/ 	.byte	0x04, 0x0f
        /*00e2*/ 	.short	(.L_873 - .L_872)


	//   ....[0]....
	.align		4
.L_872:
        /*00e4*/ 	.word	index@(__assertfail)


	//----- nvinfo : EIATTR_MERCURY_ISA_VERSION
	.align		4
.L_873:
        /*00e8*/ 	.byte	0x03, 0x5f
        /*00ea*/ 	.short	0x0101


	//----- nvinfo : EIATTR_VRC_CTA_INIT_COUNT
	.align		4
        /*00ec*/ 	.byte	0x02, 0x4a
	.zero		1
	.zero		1


	//----- nvinfo : EIATTR_SYSCALL_OFFSETS
	.align		4
        /*00f0*/ 	.byte	0x04, 0x46
        /*00f2*/ 	.short	(.L_875 - .L_874)


	//   ....[0]....
.L_874:
        /*00f4*/ 	.word	0x00000140


	//   ....[1]....
        /*00f8*/ 	.word	0x00000280


	//   ....[2]....
        /*00fc*/ 	.word	0x000003c0


	//   ....[3]....
        /*0100*/ 	.word	0x00000510


	//----- nvinfo : EIATTR_EXIT_INSTR_OFFSETS
	.align		4
.L_875:
        /*0104*/ 	.byte	0x04, 0x1c
        /*0106*/ 	.short	(.L_877 - .L_876)


	//   ....[0]....
.L_876:
        /*0108*/ 	.word	0x00000570


	//   ....[1]....
        /*010c*/ 	.word	0x00000e70


	//   ....[2]....
        /*0110*/ 	.word	0x00002340


	//   ....[3]....
        /*0114*/ 	.word	0x000035e0


	//----- nvinfo : EIATTR_CRS_STACK_SIZE
	.align		4
.L_877:
        /*0118*/ 	.byte	0x04, 0x1e
        /*011a*/ 	.short	(.L_879 - .L_878)
.L_878:
        /*011c*/ 	.word	0x00000000


	//----- nvinfo : EIATTR_CBANK_PARAM_SIZE
	.align		4
.L_879:
        /*0120*/ 	.byte	0x03, 0x19
        /*0122*/ 	.short	0x0c30


	//----- nvinfo : EIATTR_PARAM_CBANK
	.align		4
        /*0124*/ 	.byte	0x04, 0x0a
        /*0126*/ 	.short	(.L_881 - .L_880)
	.align		4
.L_880:
        /*0128*/ 	.word	index@(.nv.constant0._Z25multi_tensor_apply_kernelI18TensorListMetadataILi5EE25DistAdamCapturableFunctorIN3c108BFloat16EfNS3_4HalfEEJPfffPiifS7_10adamMode_tfEEvlPViT_T0_DpT1_)
        /*012c*/ 	.short	0x0380
        /*012e*/ 	.short	0x0c30


	//----- nvinfo : EIATTR_SW_WAR
	.align		4
.L_881:
        /*0130*/ 	.byte	0x04, 0x36
        /*0132*/ 	.short	(.L_883 - .L_882)
.L_882:
        /*0134*/ 	.word	0x00000008
.L_883:


//--------------------- .nv.info._Z25multi_tensor_apply_kernelI18TensorListMetadataILi5EE25DistAdamCapturableFunctorIN3c108BFloat16EffEJPfffPiifS6_10adamMode_tfEEvlPViT_T0_DpT1_ --------------------------
	.section	.nv.info._Z25multi_tensor_apply_kernelI18TensorListMetadataILi5EE25DistAdamCapturableFunctorIN3c108BFloat16EffEJPfffPiifS6_10adamMode_tfEEvlPViT_T0_DpT1_,"",@"SHT_CUDA_INFO"
	.sectionflags	@""
	.align	4


	//----- nvinfo : EIATTR_CUDA_API_VERSION
	.align		4
        /*0000*/ 	.byte	0x04, 0x37
        /*0002*/ 	.short	(.L_885 - .L_884)
.L_884:
        /*0004*/ 	.word	0x00000082


	//----- nvinfo : EIATTR_KPARAM_INFO
	.align		4
.L_885:
        /*0008*/ 	.byte	0x04, 0x17
        /*000a*/ 	.short	(.L_887 - .L_886)
.L_886:
        /*000c*/ 	.word	0x00000000
        /*0010*/ 	.short	0x000c
        /*0012*/ 	.short	0x0c2c
        /*0014*/ 	.byte	0x00, 0xf0, 0x11, 0x00


	//----- nvinfo : EIATTR_KPARAM_INFO
	.align		4
.L_887:
        /*0018*/ 	.byte	0x04, 0x17
        /*001a*/ 	.short	(.L_889 - .L_888)
.L_888:
        /*001c*/ 	.word	0x00000000
        /*0020*/ 	.short	0x000b
        /*0022*/ 	.short	0x0c28
        /*0024*/ 	.byte	0x00, 0xf0, 0x11, 0x00


	//----- nvinfo : EIATTR_KPARAM_INFO
	.align		4
.L_889:
        /*0028*/ 	.byte	0x04, 0x17
        /*002a*/ 	.short	(.L_891 - .L_890)
.L_890:
        /*002c*/ 	.word	0x00000000
        /*0030*/ 	.short	0x000a
        /*0032*/ 	.short	0x0c20
        /*0034*/ 	.byte	0x00, 0xf5, 0x21, 0x00


	//----- nvinfo : EIATTR_KPARAM_INFO
	.align		4
.L_891:
        /*0038*/ 	.byte	0x04, 0x17
        /*003a*/ 	.short	(.L_893 - .L_892)
.L_892:
        /*003c*/ 	.word	0x00000000
        /*0040*/ 	.short	0x0009
        /*0042*/ 	.short	0x0c1c
        /*0044*/ 	.byte	0x00, 0xf0, 0x11, 0x00


	//----- nvinfo : EIATTR_KPARAM_INFO
	.align		4
.L_893:
        /*0048*/ 	.byte	0x04, 0x17
        /*004a*/ 	.short	(.L_895 - .L_894)
.L_894:
        /*004c*/ 	.word	0x00000000
        /*0050*/ 	.short	0x0008
        /*0052*/ 	.short	0x0c18
        /*0054*/ 	.byte	0x00, 0xf0, 0x11, 0x00


	//----- nvinfo : EIATTR_KPARAM_INFO
	.align		4
.L_895:
        /*0058*/ 	.byte	0x04, 0x17
        /*005a*/ 	.short	(.L_897 - .L_896)
.L_896:
        /*005c*/ 	.word	0x00000000
        /*0060*/ 	.short	0x0007
        /*0062*/ 	.short	0x0c10
        /*0064*/ 	.byte	0x00, 0xf5, 0x21, 0x00


	//----- nvinfo : EIATTR_KPARAM_INFO
	.align		4
.L_897:
        /*0068*/ 	.byte	0x04, 0x17
        /*006a*/ 	.short	(.L_899 - .L_898)
.L_898:
        /*006c*/ 	.word	0x00000000
        /*0070*/ 	.short	0x0006
        /*0072*/ 	.short	0x0c0c
        /*0074*/ 	.byte	0x00, 0xf0, 0x11, 0x00


	//----- nvinfo : EIATTR_KPARAM_INFO
	.align		4
.L_899:
        /*0078*/ 	.byte	0x04, 0x17
        /*007a*/ 	.short	(.L_901 - .L_900)
.L_900:
        /*007c*/ 	.word	0x00000000
        /*0080*/ 	.short	0x0005
        /*0082*/ 	.short	0x0c08
        /*0084*/ 	.byte	0x00, 0xf0, 0x11, 0x00


	//----- nvinfo : EIATTR_KPARAM_INFO
	.align		4
.L_901:
        /*0088*/ 	.byte	0x04, 0x17
        /*008a*/ 	.short	(.L_903 - .L_902)
.L_902:
        /*008c*/ 	.word	0x00000000
        /*0090*/ 	.short	0x0004
        /*0092*/ 	.short	0x0c00
        /*0094*/ 	.byte	0x00, 0xf5, 0x21, 0x00


	//----- nvinfo : EIATTR_KPARAM_INFO
	.align		4
.L_903:
        /*0098*/ 	.byte	0x04, 0x17
        /*009a*/ 	.short	(.L_905 - .L_904)
.L_904:
        /*009c*/ 	.word	0x00000000
        /*00a0*/ 	.short	0x0003
        /*00a2*/ 	.short	0x0bf8
        /*00a4*/ 	.byte	0x00, 0xf0, 0x05, 0x00


	//----- nvinfo : EIATTR_KPARAM_INFO
	.align		4
.L_905:
        /*00a8*/ 	.byte	0x04, 0x17
        /*00aa*/ 	.short	(.L_907 - .L_906)
.L_906:
        /*00ac*/ 	.word	0x00000000
        /*00b0*/ 	.short	0x0002
        /*00b2*/ 	.short	0x0010
        /*00b4*/ 	.byte	0x00, 0xf0, 0xa1, 0x2f


	//----- nvinfo : EIATTR_KPARAM_INFO
	.align		4
.L_907:
        /*00b8*/ 	.byte	0x04, 0x17
        /*00ba*/ 	.short	(.L_909 - .L_908)
.L_908:
        /*00bc*/ 	.word	0x00000000
        /*00c0*/ 	.short	0x0001
        /*00c2*/ 	.short	0x0008
        /*00c4*/ 	.byte	0x00, 0xf5, 0x21, 0x00


	//----- nvinfo : EIATTR_KPARAM_INFO
	.align		4
.L_909:
        /*00c8*/ 	.byte	0x04, 0x17
        /*00ca*/ 	.short	(.L_911 - .L_910)
.L_910:
        /*00cc*/ 	.word	0x00000000
        /*00d0*/ 	.short	0x0000
        /*00d2*/ 	.short	0x0000
        /*00d4*/ 	.byte	0x00, 0xf0, 0x21, 0x00


	//----- nvinfo : EIATTR_SPARSE_MMA_MASK
	.align		4
.L_911:
        /*00d8*/ 	.byte	0x03, 0x50
        /*00da*/ 	.short	0x0000


	//----- nvinfo : EIATTR_MAXREG_COUNT
	.align		4
        /*00dc*/ 	.byte	0x03, 0x1b
        /*00de*/ 	.short	0x00ff


	//----- nvinfo : EIATTR_EXTERNS
	.align		4
        /*00e0*/ 	.byte	0x04, 0x0f
        /*00e2*/ 	.short	(.L_913 - .L_912)


	//   ....[0]....
	.align		4
.L_912:
        /*00e4*/ 	.word	index@(__assertfail)


	//----- nvinfo : EIATTR_MERCURY_ISA_VERSION
	.align		4
.L_913:
        /*00e8*/ 	.byte	0x03, 0x5f
        /*00ea*/ 	.short	0x0101


	//----- nvinfo : EIATTR_VRC_CTA_INIT_COUNT
	.align		4
        /*00ec*/ 	.byte	0x02, 0x4a
	.zero		1
	.zero		1


	//----- nvinfo : EIATTR_SYSCALL_OFFSETS
	.align		4
        /*00f0*/ 	.byte	0x04, 0x46
        /*00f2*/ 	.short	(.L_915 - .L_914)


	//   ....[0]....
.L_914:
        /*00f4*/ 	.word	0x00000140


	//   ....[1]....
        /*00f8*/ 	.word	0x00000280


	//   ....[2]....
        /*00fc*/ 	.word	0x000003c0


	//   ....[3]....
        /*0100*/ 	.word	0x00000510


	//----- nvinfo : EIATTR_EXIT_INSTR_OFFSETS
	.align		4
.L_915:
        /*0104*/ 	.byte	0x04, 0x1c
        /*0106*/ 	.short	(.L_917 - .L_916)


	//   ....[0]....
.L_916:
        /*0108*/ 	.word	0x00000570


	//   ....[1]....
        /*010c*/ 	.word	0x00000e70


	//   ....[2]....
        /*0110*/ 	.word	0x000022c0


	//   ....[3]....
        /*0114*/ 	.word	0x000034e0


	//----- nvinfo : EIATTR_CRS_STACK_SIZE
	.align		4
.L_917:
        /*0118*/ 	.byte	0x04, 0x1e
        /*011a*/ 	.short	(.L_919 - .L_918)
.L_918:
        /*011c*/ 	.word	0x00000000


	//----- nvinfo : EIATTR_CBANK_PARAM_SIZE
	.align		4
.L_919:
        /*0120*/ 	.byte	0x03, 0x19
        /*0122*/ 	.short	0x0c30


	//----- nvinfo : EIATTR_PARAM_CBANK
	.align		4
        /*0124*/ 	.byte	0x04, 0x0a
        /*0126*/ 	.short	(.L_921 - .L_920)
	.align		4
.L_920:
        /*0128*/ 	.word	index@(.nv.constant0._Z25multi_tensor_apply_kernelI18TensorListMetadataILi5EE25DistAdamCapturableFunctorIN3c108BFloat16EffEJPfffPiifS6_10adamMode_tfEEvlPViT_T0_DpT1_)
        /*012c*/ 	.short	0x0380
        /*012e*/ 	.short	0x0c30


	//----- nvinfo : EIATTR_SW_WAR
	.align		4
.L_921:
        /*0130*/ 	.byte	0x04, 0x36
        /*0132*/ 	.short	(.L_923 - .L_922)
.L_922:
        /*0134*/ 	.word	0x00000008
.L_923:


//--------------------- .nv.info._Z25multi_tensor_apply_kernelI18TensorListMetadataILi5EE25DistAdamCapturableFunctorIN3c104HalfENS3_8BFloat16ES5_EJPfffPiifS7_10adamMode_tfEEvlPViT_T0_DpT1_ --------------------------
	.section	.nv.info._Z25multi_tensor_apply_kernelI18TensorListMetadataILi5EE25DistAdamCapturableFunctorIN3c104HalfENS3_8BFloat16ES5_EJPfffPiifS7_10adamMode_tfEEvlPViT_T0_DpT1_,"",@"SHT_CUDA_INFO"
	.sectionflags	@""
	.align	4


	//----- nvinfo : EIATTR_CUDA_API_VERSION
	.align		4
        /*0000*/ 	.byte	0x04, 0x37
        /*0002*/ 	.short	(.L_925 - .L_924)
.L_924:
        /*0004*/ 	.word	0x00000082


	//----- nvinfo : EIATTR_KPARAM_INFO
	.align		4
.L_925:
        /*0008*/ 	.byte	0x04, 0x17
        /*000a*/ 	.short	(.L_927 - .L_926)
.L_926:
        /*000c*/ 	.word	0x00000000
        /*0010*/ 	.short	0x000c
        /*0012*/ 	.short	0x0c2c
        /*0014*/ 	.byte	0x00, 0xf0, 0x11, 0x00


	//----- nvinfo : EIATTR_KPARAM_INFO
	.align		4
.L_927:
        /*0018*/ 	.byte	0x04, 0x17
        /*001a*/ 	.short	(.L_929 - .L_928)
.L_928:
        /*001c*/ 	.word	0x00000000
        /*0020*/ 	.short	0x000b
        /*0022*/ 	.short	0x0c28
        /*0024*/ 	.byte	0x00, 0xf0, 0x11, 0x00


	//----- nvinfo : EIATTR_KPARAM_INFO
	.align		4
.L_929:
        /*0028*/ 	.byte	0x04, 0x17
        /*002a*/ 	.short	(.L_931 - .L_930)
.L_930:
        /*002c*/ 	.word	0x00000000
        /*0030*/ 	.short	0x000a
        /*0032*/ 	.short	0x0c20
        /*0034*/ 	.byte	0x00, 0xf5, 0x21, 0x00


	//----- nvinfo : EIATTR_KPARAM_INFO
	.align		4
.L_931:
        /*0038*/ 	.byte	0x04, 0x17
        /*003a*/ 	.short	(.L_933 - .L_932)
.L_932:
        /*003c*/ 	.word	0x00000000
        /*0040*/ 	.short	0x0009
        /*0042*/ 	.short	0x0c1c
        /*0044*/ 	.byte	0x00, 0xf0, 0x11, 0x00


	//----- nvinfo : EIATTR_KPARAM_INFO
	.align		4
.L_933:
        /*0048*/ 	.byte	0x04, 0x17
        /*004a*/ 	.short	(.L_935 - .L_934)
.L_934:
        /*004c*/ 	.word	0x00000000
        /*0050*/ 	.short	0x0008
        /*0052*/ 	.short	0x0c18
        /*0054*/ 	.byte	0x00, 0xf0, 0x11, 0x00


	//----- nvinfo : EIATTR_KPARAM_INFO
	.align		4
.L_935:
        /*0058*/ 	.byte	0x04, 0x17
        /*005a*/ 	.short	(.L_937 - .L_936)
.L_936:
        /*005c*/ 	.word	0x00000000
        /*0060*/ 	.short	0x0007
        /*0062*/ 	.short	0x0c10
        /*0064*/ 	.byte	0x00, 0xf5, 0x21, 0x00


	//----- nvinfo : EIATTR_KPARAM_INFO
	.align		4
.L_937:
        /*0068*/ 	.byte	0x04, 0x17
        /*006a*/ 	.short	(.L_939 - .L_938)
.L_938:
        /*006c*/ 	.word	0x00000000
        /*0070*/ 	.short	0x0006
        /*0072*/ 	.short	0x0c0c
        /*0074*/ 	.byte	0x00, 0xf0, 0x11, 0x00


	//----- nvinfo : EIATTR_KPARAM_INFO
	.align		4
.L_939:
        /*0078*/ 	.byte	0x04, 0x17
        /*007a*/ 	.short	(.L_941 - .L_940)
.L_940:
        /*007c*/ 	.word	0x00000000
        /*0080*/ 	.short	0x0005
        /*0082*/ 	.short	0x0c08
        /*0084*/ 	.byte	0x00, 0xf0, 0x11, 0x00


	//----- nvinfo : EIATTR_KPARAM_INFO
	.align		4
.L_941:
        /*0088*/ 	.byte	0x04, 0x17
        /*008a*/ 	.short	(.L_943 - .L_942)
.L_942:
        /*008c*/ 	.word	0x00000000
        /*0090*/ 	.short	0x0004
        /*0092*/ 	.short	0x0c00
        /*0094*/ 	.byte	0x00, 0xf5, 0x21, 0x00


	//----- nvinfo : EIATTR_KPARAM_INFO
	.align		4
.L_943:
        /*0098*/ 	.byte	0x04, 0x17
        /*009a*/ 	.short	(.L_945 - .L_944)
.L_944:
        /*009c*/ 	.word	0x00000000
        /*00a0*/ 	.short	0x0003
        /*00a2*/ 	.short	0x0bf8
        /*00a4*/ 	.byte	0x00, 0xf0, 0x05, 0x00


	//----- nvinfo : EIATTR_KPARAM_INFO
	.align		4
.L_945:
        /*00a8*/ 	.byte	0x04, 0x17
        /*00aa*/ 	.short	(.L_947 - .L_946)
.L_946:
        /*00ac*/ 	.word	0x00000000
        /*00b0*/ 	.short	0x0002
        /*00b2*/ 	.short	0x0010
        /*00b4*/ 	.byte	0x00, 0xf0, 0xa1, 0x2f


	//----- nvinfo : EIATTR_KPARAM_INFO
	.align		4
.L_947:
        /*00b8*/ 	.byte	0x04, 0x17
        /*00ba*/ 	.short	(.L_949 - .L_948)
.L_948:
        /*00bc*/ 	.word	0x00000000
        /*00c0*/ 	.short	0x0001
        /*00c2*/ 	.short	0x0008
        /*00c4*/ 	.byte	0x00, 0xf5, 0x21, 0x00


	//----- nvinfo : EIATTR_KPARAM_INFO
	.align		4
.L_949:
        /*00c8*/ 	.byte	0x04, 0x17
        /*00ca*/ 	.short	(.L_951 - .L_950)
.L_950:
        /*00cc*/ 	.word	0x00000000
        /*00d0*/ 	.short	0x0000
        /*00d2*/ 	.short	0x0000
        /*00d4*/ 	.byte	0x00, 0xf0, 0x21, 0x00


	//----- nvinfo : EIATTR_SPARSE_MMA_MASK
	.align		4
.L_951:
        /*00d8*/ 	.byte	0x03, 0x50
        /*00da*/ 	.short	0x0000


	//----- nvinfo : EIATTR_MAXREG_COUNT
	.align		4
        /*00dc*/ 	.byte	0x03, 0x1b
        /*00de*/ 	.short	0x00ff


	//----- nvinfo : EIATTR_EXTERNS
	.align		4
        /*00e0*/ 	.byte	0x04, 0x0f
        /*00e2*/ 	.short	(.L_953 - .L_952)


	//   ....[0]....
	.align		4
.L_952:
        /*00e4*/ 	.word	index@(__assertfail)


	//----- nvinfo : EIATTR_MERCURY_ISA_VERSION
	.align		4
.L_953:
        /*00e8*/ 	.byte	0x03, 0x5f
        /*00ea*/ 	.short	0x0101


	//----- nvinfo : EIATTR_VRC_CTA_INIT_COUNT
	.align		4
        /*00ec*/ 	.byte	0x02, 0x4a
	.zero		1
	.zero		1


	//----- nvinfo : EIATTR_SYSCALL_OFFSETS
	.align		4
        /*00f0*/ 	.byte	0x04, 0x46
        /*00f2*/ 	.short	(.L_955 - .L_954)


	//   ....[0]....
.L_954:
        /*00f4*/ 	.word	0x00000140


	//   ....[1]....
        /*00f8*/ 	.word	0x00000280


	//   ....[2]....
        /*00fc*/ 	.word	0x000003c0


	//   ....[3]....
        /*0100*/ 	.word	0x00000510


	//----- nvinfo : EIATTR_EXIT_INSTR_OFFSETS
	.align		4
.L_955:
        /*0104*/ 	.byte	0x04, 0x1c
        /*0106*/ 	.short	(.L_957 - .L_956)


	//   ....[0]....
.L_956:
        /*0108*/ 	.word	0x00000570


	//   ....[1]....
        /*010c*/ 	.word	0x00000e70


	//   ....[2]....
        /*0110*/ 	.word	0x00002390


	//   ....[3]....
        /*0114*/ 	.word	0x00003720


	//----- nvinfo : EIATTR_CRS_STACK_SIZE
	.align		4
.L_957:
        /*0118*/ 	.byte	0x04, 0x1e
        /*011a*/ 	.short	(.L_959 - .L_958)
.L_958:
        /*011c*/ 	.word	0x00000000


	//----- nvinfo : EIATTR_CBANK_PARAM_SIZE
	.align		4
.L_959:
        /*0120*/ 	.byte	0x03, 0x19
        /*0122*/ 	.short	0x0c30


	//----- nvinfo : EIATTR_PARAM_CBANK
	.align		4
        /*0124*/ 	.byte	0x04, 0x0a
        /*0126*/ 	.short	(.L_961 - .L_960)
	.align		4
.L_960:
        /*0128*/ 	.word	index@(.nv.constant0._Z25multi_tensor_apply_kernelI18TensorListMetadataILi5EE25DistAdamCapturableFunctorIN3c104HalfENS3_8BFloat16ES5_EJPfffPiifS7_10adamMode_tfEEvlPViT_T0_DpT1_)
        /*012c*/ 	.short	0x0380
        /*012e*/ 	.short	0x0c30


	//----- nvinfo : EIATTR_SW_WAR
	.align		4
.L_961:
        /*0130*/ 	.byte	0x04, 0x36
        /*0132*/ 	.short	(.L_963 - .L_962)
.L_962:
        /*0134*/ 	.word	0x00000008
.L_963:


//--------------------- .nv.info._Z25multi_tensor_apply_kernelI18TensorListMetadataILi5EE25DistAdamCapturableFunctorIN3c104HalfENS3_8BFloat16ES4_EJPfffPiifS7_10adamMode_tfEEvlPViT_T0_DpT1_ --------------------------
	.section	.nv.info._Z25multi_tensor_apply_kernelI18TensorListMetadataILi5EE25DistAdamCapturableFunctorIN3c104HalfENS3_8BFloat16ES4_EJPfffPiifS7_10adamMode_tfEEvlPViT_T0_DpT1_,"",@"SHT_CUDA_INFO"
	.sectionflags	@""
	.align	4


	//----- nvinfo : EIATTR_CUDA_API_VERSION
	.align		4
        /*0000*/ 	.byte	0x04, 0x37
        /*0002*/ 	.short	(.L_965 - .L_964)
.L_964:
        /*0004*/ 	.word	0x00000082


	//----- nvinfo : EIATTR_KPARAM_INFO
	.align		4
.L_965:
        /*0008*/ 	.byte	0x04, 0x17
        /*000a*/ 	.short	(.L_967 - .L_966)
.L_966:
        /*000c*/ 	.word	0x00000000
        /*0010*/ 	.short	0x000c
        /*0012*/ 	.short	0x0c2c
        /*0014*/ 	.byte	0x00, 0xf0, 0x11, 0x00


	//----- nvinfo : EIATTR_KPARAM_INFO
	.align		4
.L_967:
        /*0018*/ 	.byte	0x04, 0x17
        /*001a*/ 	.short	(.L_969 - .L_968)
.L_968:
        /*001c*/ 	.word	0x00000000
        /*0020*/ 	.short	0x000b
        /*0022*/ 	.short	0x0c28
        /*0024*/ 	.byte	0x00, 0xf0, 0x11, 0x00


	//----- nvinfo : EIATTR_KPARAM_INFO
	.align		4
.L_969:
        /*0028*/ 	.byte	0x04, 0x17
        /*002a*/ 	.short	(.L_971 - .L_970)
.L_970:
        /*002c*/ 	.word	0x00000000
        /*0030*/ 	.short	0x000a
        /*0032*/ 	.short	0x0c20
        /*0034*/ 	.byte	0x00, 0xf5, 0x21, 0x00


	//----- nvinfo : EIATTR_KPARAM_INFO
	.align		4
.L_971:
        /*0038*/ 	.byte	0x04, 0x17
        /*003a*/ 	.short	(.L_973 - .L_972)
.L_972:
        /*003c*/ 	.word	0x00000000
        /*0040*/ 	.short	0x0009
        /*0042*/ 	.short	0x0c1c
        /*0044*/ 	.byte	0x00, 0xf0, 0x11, 0x00


	//----- nvinfo : EIATTR_KPARAM_INFO
	.align		4
.L_973:
        /*0048*/ 	.byte	0x04, 0x17
        /*004a*/ 	.short	(.L_975 - .L_974)
.L_974:
        /*004c*/ 	.word	0x00000000
        /*0050*/ 	.short	0x0008
        /*0052*/ 	.short	0x0c18
        /*0054*/ 	.byte	0x00, 0xf0, 0x11, 0x00


	//----- nvinfo : EIATTR_KPARAM_INFO
	.align		4
.L_975:
        /*0058*/ 	.byte	0x04, 0x17
        /*005a*/ 	.short	(.L_977 - .L_976)
.L_976:
        /*005c*/ 	.word	0x00000000
        /*0060*/ 	.short	0x0007
        /*0062*/ 	.short	0x0c10
        /*0064*/ 	.byte	0x00, 0xf5, 0x21, 0x00


	//----- nvinfo : EIATTR_KPARAM_INFO
	.align		4
.L_977:
        /*0068*/ 	.byte	0x04, 0x17
        /*006a*/ 	.short	(.L_979 - .L_978)
.L_978:
        /*006c*/ 	.word	0x00000000
        /*0070*/ 	.short	0x0006
        /*0072*/ 	.short	0x0c0c
        /*0074*/ 	.byte	0x00, 0xf0, 0x11, 0x00


	//----- nvinfo : EIATTR_KPARAM_INFO
	.align		4
.L_979:
        /*0078*/ 	.byte	0x04, 0x17
        /*007a*/ 	.short	(.L_981 - .L_980)
.L_980:
        /*007c*/ 	.word	0x00000000
        /*0080*/ 	.short	0x0005
        /*0082*/ 	.short	0x0c08
        /*0084*/ 	.byte	0x00, 0xf0, 0x11, 0x00


	//----- nvinfo : EIATTR_KPARAM_INFO
	.align		4
.L_981:
        /*0088*/ 	.byte	0x04, 0x17
        /*008a*/ 	.short	(.L_983 - .L_982)
.L_982:
        /*008c*/ 	.word	0x00000000
        /*0090*/ 	.short	0x0004
        /*0092*/ 	.short	0x0c00
        /*0094*/ 	.byte	0x00, 0xf5, 0x21, 0x00


	//----- nvinfo : EIATTR_KPARAM_INFO
	.align		4
.L_983:
        /*0098*/ 	.byte	0x04, 0x17
        /*009a*/ 	.short	(.L_985 - .L_984)
.L_984:
        /*009c*/ 	.word	0x00000000
        /*00a0*/ 	.short	0x0003
        /*00a2*/ 	.short	0x0bf8
        /*00a4*/ 	.byte	0x00, 0xf0, 0x05, 0x00


	//----- nvinfo : EIATTR_KPARAM_INFO
	.align		4
.L_985:
        /*00a8*/ 	.byte	0x04, 0x17
        /*00aa*/ 	.short	(.L_987 - .L_986)
.L_986:
        /*00ac*/ 	.word	0x00000000
        /*00b0*/ 	.short	0x0002
        /*00b2*/ 	.short	0x0010
        /*00b4*/ 	.byte	0x00, 0xf0, 0xa1, 0x2f


	//----- nvinfo : EIATTR_KPARAM_INFO
	.align		4
.L_987:
        /*00b8*/ 	.byte	0x04, 0x17
        /*00ba*/ 	.short	(.L_989 - .L_988)
.L_988:
        /*00bc*/ 	.word	0x00000000
        /*00c0*/ 	.short	0x0001
        /*00c2*/ 	.short	0x0008
        /*00c4*/ 	.byte	0x00, 0xf5, 0x21, 0x00


	//----- nvinfo : EIATTR_KPARAM_INFO
	.align		4
.L_989:
        /*00c8*/ 	.byte	0x04, 0x17
        /*00ca*/ 	.short	(.L_991 - .L_990)
.L_990:
        /*00cc*/ 	.word	0x00000000
        /*00d0*/ 	.short	0x0000
        /*00d2*/ 	.short	0x0000
        /*00d4*/ 	.byte	0x00, 0xf0, 0x21, 0x00


	//----- nvinfo : EIATTR_SPARSE_MMA_MASK
	.align		4
.L_991:
        /*00d8*/ 	.byte	0x03, 0x50
        /*00da*/ 	.short	0x0000


	//----- nvinfo : EIATTR_MAXREG_COUNT
	.align		4
        /*00dc*/ 	.byte	0x03, 0x1b
        /*00de*/ 	.short	0x00ff


	//----- nvinfo : EIATTR_EXTERNS
	.align		4
        /*00e0*/ 	.byte	0x04, 0x0f
        /*00e2*/ 	.short	(.L_993 - .L_992)


	//   ....[0]....
	.align		4
.L_992:
        /*00e4*/ 	.word	index@(__assertfail)


	//----- nvinfo : EIATTR_MERCURY_ISA_VERSION
	.align		4
.L_993:
        /*00e8*/ 	.byte	0x03, 0x5f
        /*00ea*/ 	.short	0x0101


	//----- nvinfo : EIATTR_VRC_CTA_INIT_COUNT
	.align		4
        /*00ec*/ 	.byte	0x02, 0x4a
	.zero		1
	.zero		1


	//----- nvinfo : EIATTR_SYSCALL_OFFSETS
	.align		4
        /*00f0*/ 	.byte	0x04, 0x46
        /*00f2*/ 	.short	(.L_995 - .L_994)


	//   ....[0]....
.L_994:
        /*00f4*/ 	.word	0x00000140


	//   ....[1]....
        /*00f8*/ 	.word	0x00000280


	//   ....[2]....
        /*00fc*/ 	.word	0x000003c0


	//   ....[3]....
        /*0100*/ 	.word	0x00000510


	//----- nvinfo : EIATTR_EXIT_INSTR_OFFSETS
	.align		4
.L_995:
        /*0104*/ 	.byte	0x04, 0x1c
        /*0106*/ 	.short	(.L_997 - .L_996)


	//   ....[0]....
.L_996:
        /*0108*/ 	.word	0x00000570


	//   ....[1]....
        /*010c*/ 	.word	0x00000e70


	//   ....[2]....
        /*0110*/ 	.word	0x000022a0


	//   ....[3]....
        /*0114*/ 	.word	0x000034d0


	//----- nvinfo : EIATTR_CRS_STACK_SIZE
	.align		4
.L_997:
        /*0118*/ 	.byte	0x04, 0x1e
        /*011a*/ 	.short	(.L_999 - .L_998)
.L_998:
        /*011c*/ 	.word	0x00000000


	//----- nvinfo : EIATTR_CBANK_PARAM_SIZE
	.align		4
.L_999:
        /*0120*/ 	.byte	0x03, 0x19
        /*0122*/ 	.short	0x0c30


	//----- nvinfo : EIATTR_PARAM_CBANK
	.align		4
        /*0124*/ 	.byte	0x04, 0x0a
        /*0126*/ 	.short	(.L_1001 - .L_1000)
	.align		4
.L_1000:
        /*0128*/ 	.word	index@(.nv.constant0._Z25multi_tensor_apply_kernelI18TensorListMetadataILi5EE25DistAdamCapturableFunctorIN3c104HalfENS3_8BFloat16ES4_EJPfffPiifS7_10adamMode_tfEEvlPViT_T0_DpT1_)
        /*012c*/ 	.short	0x0380
        /*012e*/ 	.short	0x0c30


	//----- nvinfo : EIATTR_SW_WAR
	.align		4
.L_1001:
        /*0130*/ 	.byte	0x04, 0x36
        /*0132*/ 	.short	(.L_1003 - .L_1002)
.L_1002:
        /*0134*/ 	.word	0x00000008
.L_1003:


//--------------------- .nv.info._Z25multi_tensor_apply_kernelI18TensorListMetadataILi5EE25DistAdamCapturableFunctorIN3c104HalfENS3_8BFloat16EfEJPfffPiifS7_10adamMode_tfEEvlPViT_T0_DpT1_ --------------------------
	.section	.nv.info._Z25multi_tensor_apply_kernelI18TensorListMetadataILi5EE25DistAdamCapturableFunctorIN3c104HalfENS3_8BFloat16EfEJPfffPiifS7_10adamMode_tfEEvlPViT_T0_DpT1_,"",@"SHT_CUDA_INFO"
	.sectionflags	@""
	.align	4


	//----- nvinfo : EIATTR_CUDA_API_VERSION
	.align		4
        /*0000*/ 	.byte	0x04, 0x37
        /*0002*/ 	.short	(.L_1005 - .L_1004)
.L_1004:
        /*0004*/ 	.word	0x00000082


	//----- nvinfo : EIATTR_KPARAM_INFO
	.align		4
.L_1005:
        /*0008*/ 	.byte	0x04, 0x17
        /*000a*/ 	.short	(.L_1007 - .L_1006)
.L_1006:
        /*000c*/ 	.word	0x00000000
        /*0010*/ 	.short	0x000c
        /*0012*/ 	.short	0x0c2c
        /*0014*/ 	.byte	0x00, 0xf0, 0x11, 0x00


	//----- nvinfo : EIATTR_KPARAM_INFO
	.align		4
.L_1007:
        /*0018*/ 	.byte	0x04, 0x17
        /*001a*/ 	.short	(.L_1009 - .L_1008)
.L_1008:
        /*001c*/ 	.word	0x00000000
        /*0020*/ 	.short	0x000b
        /*0022*/ 	.short	0x0c28
        /*0024*/ 	.byte	0x00, 0xf0, 0x11, 0x00


	//----- nvinfo : EIATTR_KPARAM_INFO
	.align		4
.L_1009:
        /*0028*/ 	.byte	0x04, 0x17
        /*002a*/ 	.short	(.L_1011 - .L_1010)
.L_1010:
        /*002c*/ 	.word	0x00000000
        /*0030*/ 	.short	0x000a
        /*0032*/ 	.short	0x0c20
        /*0034*/ 	.byte	0x00, 0xf5, 0x21, 0x00


	//----- nvinfo : EIATTR_KPARAM_INFO
	.align		4
.L_1011:
        /*0038*/ 	.byte	0x04, 0x17
        /*003a*/ 	.short	(.L_1013 - .L_1012)
.L_1012:
        /*003c*/ 	.word	0x00000000
        /*0040*/ 	.short	0x0009
        /*0042*/ 	.short	0x0c1c
        /*0044*/ 	.byte	0x00, 0xf0, 0x11, 0x00


	//----- nvinfo : EIATTR_KPARAM_INFO
	.align		4
.L_1013:
        /*0048*/ 	.byte	0x04, 0x17
        /*004a*/ 	.short	(.L_1015 - .L_1014)
.L_1014:
        /*004c*/ 	.word	0x00000000
        /*0050*/ 	.short	0x0008
        /*0052*/ 	.short	0x0c18
        /*0054*/ 	.byte	0x00, 0xf0, 0x11, 0x00


	//----- nvinfo : EIATTR_KPARAM_INFO
	.align		4
.L_1015:
        /*0058*/ 	.byte	0x04, 0x17
        /*005a*/ 	.short	(.L_1017 - .L_1016)
.L_1016:
        /*005c*/ 	.word	0x00000000
        /*0060*/ 	.short	0x0007
        /*0062*/ 	.short	0x0c10
        /*0064*/ 	.byte	0x00, 0xf5, 0x21, 0x00


	//----- nvinfo : EIATTR_KPARAM_INFO
	.align		4
.L_1017:
        /*0068*/ 	.byte	0x04, 0x17
        /*006a*/ 	.short	(.L_1019 - .L_1018)
.L_1018:
        /*006c*/ 	.word	0x00000000
        /*0070*/ 	.short	0x0006
        /*0072*/ 	.short	0x0c0c
        /*0074*/ 	.byte	0x00, 0xf0, 0x11, 0x00


	//----- nvinfo : EIATTR_KPARAM_INFO
	.align		4
.L_1019:
        /*0078*/ 	.byte	0x04, 0x17
        /*007a*/ 	.short	(.L_1021 - .L_1020)
.L_1020:
        /*007c*/ 	.word	0x00000000
        /*0080*/ 	.short	0x0005
        /*0082*/ 	.short	0x0c08
        /*0084*/ 	.byte	0x00, 0xf0, 0x11, 0x00


	//----- nvinfo : EIATTR_KPARAM_INFO
	.align		4
.L_1021:
        /*0088*/ 	.byte	0x04, 0x17
        /*008a*/ 	.short	(.L_1023 - .L_1022)
.L_1022:
        /*008c*/ 	.word	0x00000000
        /*0090*/ 	.short	0x0004
        /*0092*/ 	.short	0x0c00
        /*0094*/ 	.byte	0x00, 0xf5, 0x21, 0x00


	//----- nvinfo : EIATTR_KPARAM_INFO
	.align		4
.L_1023:
        /*0098*/ 	.byte	0x04, 0x17
        /*009a*/ 	.short	(.L_1025 - .L_1024)
.L_1024:
        /*009c*/ 	.word	0x00000000
        /*00a0*/ 	.short	0x0003
        /*00a2*/ 	.short	0x0bf8
        /*00a4*/ 	.byte	0x00, 0xf0, 0x05, 0x00


	//----- nvinfo : EIATTR_KPARAM_INFO
	.align		4
.L_1025:
        /*00a8*/ 	.byte	0x04, 0x17
        /*00aa*/ 	.short	(.L_1027 - .L_1026)
.L_1026:
        /*00ac*/ 	.word	0x00000000
        /*00b0*/ 	.short	0x0002
        /*00b2*/ 	.short	0x0010
        /*00b4*/ 	.byte	0x00, 0xf0, 0xa1, 0x2f


	//----- nvinfo : EIATTR_KPARAM_INFO
	.align		4
.L_1027:
        /*00b8*/ 	.byte	0x04, 0x17
        /*00ba*/ 	.short	(.L_1029 - .L_1028)
.L_1028:
        /*00bc*/ 	.word	0x00000000
        /*00c0*/ 	.short	0x0001
        /*00c2*/ 	.short	0x0008
        /*00c4*/ 	.byte	0x00, 0xf5, 0x21, 0x00


	//----- nvinfo : EIATTR_KPARAM_INFO
	.align		4
.L_1029:
        /*00c8*/ 	.byte	0x04, 0x17
        /*00ca*/ 	.short	(.L_1031 - .L_1030)
.L_1030:
        /*00cc*/ 	.word	0x00000000
        /*00d0*/ 	.short	0x0000
        /*00d2*/ 	.short	0x0000
        /*00d4*/ 	.byte	0x00, 0xf0, 0x21, 0x00


	//----- nvinfo : EIATTR_SPARSE_MMA_MASK
	.align		4
.L_1031:
        /*00d8*/ 	.byte	0x03, 0x50
        /*00da*/ 	.short	0x0000


	//----- nvinfo : EIATTR_MAXREG_COUNT
	.align		4
        /*00dc*/ 	.byte	0x03, 0x1b
        /*00de*/ 	.short	0x00ff


	//----- nvinfo : EIATTR_EXTERNS
	.align		4
        /*00e0*/ 	.byte	0x04, 0x0f
        /*00e2*/ 	.short	(.L_1033 - .L_1032)


	//   ....[0]....
	.align		4
.L_1032:
        /*00e4*/ 	.word	index@(__assertfail)


	//----- nvinfo : EIATTR_MERCURY_ISA_VERSION
	.align		4
.L_1033:
        /*00e8*/ 	.byte	0x03, 0x5f
        /*00ea*/ 	.short	0x0101


	//----- nvinfo : EIATTR_VRC_CTA_INIT_COUNT
	.align		4
        /*00ec*/ 	.byte	0x02, 0x4a
	.zero		1
	.zero		1


	//----- nvinfo : EIATTR_SYSCALL_OFFSETS
	.align		4
        /*00f0*/ 	.byte	0x04, 0x46
        /*00f2*/ 	.short	(.L_1035 - .L_1034)


	//   ....[0]....
.L_1034:
        /*00f4*/ 	.word	0x00000140


	//   ....[1]....
        /*00f8*/ 	.word	0x00000280


	//   ....[2]....
        /*00fc*/ 	.word	0x000003c0


	//   ....[3]....
        /*0100*/ 	.word	0x00000510


	//----- nvinfo : EIATTR_EXIT_INSTR_OFFSETS
	.align		4
.L_1035:
        /*0104*/ 	.byte	0x04, 0x1c
        /*0106*/ 	.short	(.L_1037 - .L_1036)


	//   ....[0]....
.L_1036:
        /*0108*/ 	.word	0x00000570


	//   ....[1]....
        /*010c*/ 	.word	0x00000e50


	//   ....[2]....
        /*0110*/ 	.word	0x000022f0


	//   ....[3]....
        /*0114*/ 	.word	0x000035f0


	//----- nvinfo : EIATTR_CRS_STACK_SIZE
	.align		4
.L_1037:
        /*0118*/ 	.byte	0x04, 0x1e
        /*011a*/ 	.short	(.L_1039 - .L_1038)
.L_1038:
        /*011c*/ 	.word	0x00000000


	//----- nvinfo : EIATTR_CBANK_PARAM_SIZE
	.align		4
.L_1039:
        /*0120*/ 	.byte	0x03, 0x19
        /*0122*/ 	.short	0x0c30


	//----- nvinfo : EIATTR_PARAM_CBANK
	.align		4
        /*0124*/ 	.byte	0x04, 0x0a
        /*0126*/ 	.short	(.L_1041 - .L_1040)
	.align		4
.L_1040:
        /*0128*/ 	.word	index@(.nv.constant0._Z25multi_tensor_apply_kernelI18TensorListMetadataILi5EE25DistAdamCapturableFunctorIN3c104HalfENS3_8BFloat16EfEJPfffPiifS7_10adamMode_tfEEvlPViT_T0_DpT1_)
        /*012c*/ 	.short	0x0380
        /*012e*/ 	.short	0x0c30


	//----- nvinfo : EIATTR_SW_WAR
	.align		4
.L_1041:
        /*0130*/ 	.byte	0x04, 0x36
        /*0132*/ 	.short	(.L_1043 - .L_1042)
.L_1042:
        /*0134*/ 	.word	0x00000008
.L_1043:


//--------------------- .nv.info._Z25multi_tensor_apply_kernelI18TensorListMetadataILi5EE25DistAdamCapturableFunctorIN3c104HalfES4_NS3_8BFloat16EEJPfffPiifS7_10adamMode_tfEEvlPViT_T0_DpT1_ --------------------------
	.section	.nv.info._Z25multi_tensor_apply_kernelI18TensorListMetadataILi5EE25DistAdamCapturableFunctorIN3c104HalfES4_NS3_8BFloat16EEJPfffPiifS7_10adamMode_tfEEvlPViT_T0_DpT1_,"",@"SHT_CUDA_INFO"
	.sectionflags	@""
	.align	4


	//----- nvinfo : EIATTR_CUDA_API_VERSION
	.align		4
        /*0000*/ 	.byte	0x04, 0x37
        /*0002*/ 	.short	(.L_1045 - .L_1044)
.L_1044:
        /*0004*/ 	.word	0x00000082


	//----- nvinfo : EIATTR_KPARAM_INFO
	.align		4
.L_1045:
        /*0008*/ 	.byte	0x04, 0x17
        /*000a*/ 	.short	(.L_1047 - .L_1046)
.L_1046:
        /*000c*/ 	.word	0x00000000
        /*0010*/ 	.short	0x000c
        /*0012*/ 	.short	0x0c2c
        /*0014*/ 	.byte	0x00, 0xf0, 0x11, 0x00


	//----- nvinfo : EIATTR_KPARAM_INFO
	.align		4
.L_1047:
        /*0018*/ 	.byte	0x04, 0x17
        /*001a*/ 	.short	(.L_1049 - .L_1048)
.L_1048:
        /*001c*/ 	.word	0x00000000
        /*0020*/ 	.short	0x000b
        /*0022*/ 	.short	0x0c28
        /*0024*/ 	.byte	0x00, 0xf0, 0x11, 0x00


	//----- nvinfo : EIATTR_KPARAM_INFO
	.align		4
.L_1049:
        /*0028*/ 	.byte	0x04, 0x17
        /*002a*/ 	.short	(.L_1051 - .L_1050)
.L_1050:
        /*002c*/ 	.word	0x00000000
        /*0030*/ 	.short	0x000a
        /*0032*/ 	.short	0x0c20
        /*0034*/ 	.byte	0x00, 0xf5, 0x21, 0x00


	//----- nvinfo : EIATTR_KPARAM_INFO
	.align		4
.L_1051:
        /*0038*/ 	.byte	0x04, 0x17
        /*003a*/ 	.short	(.L_1053 - .L_1052)
.L_1052:
        /*003c*/ 	.word	0x00000000
        /*0040*/ 	.short	0x0009
        /*0042*/ 	.short	0x0c1c
        /*0044*/ 	.byte	0x00, 0xf0, 0x11, 0x00


	//----- nvinfo : EIATTR_KPARAM_INFO
	.align		4
.L_1053:
        /*0048*/ 	.byte	0x04, 0x17
        /*004a*/ 	.short	(.L_1055 - .L_1054)
.L_1054:
        /*004c*/ 	.word	0x00000000
        /*0050*/ 	.short	0x0008
        /*0052*/ 	.short	0x0c18
        /*0054*/ 	.byte	0x00, 0xf0, 0x11, 0x00


	//----- nvinfo : EIATTR_KPARAM_INFO
	.align		4
.L_1055:
        /*0058*/ 	.byte	0x04, 0x17
        /*005a*/ 	.short	(.L_1057 - .L_1056)
.L_1056:
        /*005c*/ 	.word	0x00000000
        /*0060*/ 	.short	0x0007
        /*0062*/ 	.short	0x0c10
        /*0064*/ 	.byte	0x00, 0xf5, 0x21, 0x00


	//----- nvinfo : EIATTR_KPARAM_INFO
	.align		4
.L_1057:
        /*0068*/ 	.byte	0x04, 0x17
        /*006a*/ 	.short	(.L_1059 - .L_1058)
.L_1058:
        /*006c*/ 	.word	0x00000000
        /*0070*/ 	.short	0x0006
        /*0072*/ 	.short	0x0c0c
        /*0074*/ 	.byte	0x00, 0xf0, 0x11, 0x00


	//----- nvinfo : EIATTR_KPARAM_INFO
	.align		4
.L_1059:
        /*0078*/ 	.byte	0x04, 0x17
        /*007a*/ 	.short	(.L_1061 - .L_1060)
.L_1060:
        /*007c*/ 	.word	0x00000000
        /*0080*/ 	.short	0x0005
        /*0082*/ 	.short	0x0c08
        /*0084*/ 	.byte	0x00, 0xf0, 0x11, 0x00


	//----- nvinfo : EIATTR_KPARAM_INFO
	.align		4
.L_1061:
        /*0088*/ 	.byte	0x04, 0x17
        /*008a*/ 	.short	(.L_1063 - .L_1062)
.L_1062:
        /*008c*/ 	.word	0x00000000
        /*0090*/ 	.short	0x0004
        /*0092*/ 	.short	0x0c00
        /*0094*/ 	.byte	0x00, 0xf5, 0x21, 0x00


	//----- nvinfo : EIATTR_KPARAM_INFO
	.align		4
.L_1063:
        /*0098*/ 	.byte	0x04, 0x17
        /*009a*/ 	.short	(.L_1065 - .L_1064)
.L_1064:
        /*009c*/ 	.word	0x00000000
        /*00a0*/ 	.short	0x0003
        /*00a2*/ 	.short	0x0bf8
        /*00a4*/ 	.byte	0x00, 0xf0, 0x05, 0x00


	//----- nvinfo : EIATTR_KPARAM_INFO
	.align		4
.L_1065:
        /*00a8*/ 	.byte	0x04, 0x17
        /*00aa*/ 	.short	(.L_1067 - .L_1066)
.L_1066:
        /*00ac*/ 	.word	0x00000000
        /*00b0*/ 	.short	0x0002
        /*00b2*/ 	.short	0x0010
        /*00b4*/ 	.byte	0x00, 0xf0, 0xa1, 0x2f


	//----- nvinfo : EIATTR_KPARAM_INFO
	.align		4
.L_1067:
        /*00b8*/ 	.byte	0x04, 0x17
        /*00ba*/ 	.short	(.L_1069 - .L_1068)
.L_1068:
        /*00bc*/ 	.word	0x00000000
        /*00c0*/ 	.short	0x0001
        /*00c2*/ 	.short	0x0008
        /*00c4*/ 	.byte	0x00, 0xf5, 0x21, 0x00


	//----- nvinfo : EIATTR_KPARAM_INFO
	.align		4
.L_1069:
        /*00c8*/ 	.byte	0x04, 0x17
        /*00ca*/ 	.short	(.L_1071 - .L_1070)
.L_1070:
        /*00cc*/ 	.word	0x00000000
        /*00d0*/ 	.short	0x0000
        /*00d2*/ 	.short	0x0000
        /*00d4*/ 	.byte	0x00, 0xf0, 0x21, 0x00


	//----- nvinfo : EIATTR_SPARSE_MMA_MASK
	.align		4
.L_1071:
        /*00d8*/ 	.byte	0x03, 0x50
        /*00da*/ 	.short	0x0000


	//----- nvinfo : EIATTR_MAXREG_COUNT
	.align		4
        /*00dc*/ 	.byte	0x03, 0x1b
        /*00de*/ 	.short	0x00ff


	//----- nvinfo : EIATTR_EXTERNS
	.align		4
        /*00e0*/ 	.byte	0x04, 0x0f
        /*00e2*/ 	.short	(.L_1073 - .L_1072)


	//   ....[0]....
	.align		4
.L_1072:
        /*00e4*/ 	.word	index@(__assertfail)


	//----- nvinfo : EIATTR_MERCURY_ISA_VERSION
	.align		4
.L_1073:
        /*00e8*/ 	.byte	0x03, 0x5f
        /*00ea*/ 	.short	0x0101


	//----- nvinfo : EIATTR_VRC_CTA_INIT_COUNT
	.align		4
        /*00ec*/ 	.byte	0x02, 0x4a
	.zero		1
	.zero		1


	//----- nvinfo : EIATTR_SYSCALL_OFFSETS
	.align		4
        /*00f0*/ 	.byte	0x04, 0x46
        /*00f2*/ 	.short	(.L_1075 - .L_1074)


	//   ....[0]....
.L_1074:
        /*00f4*/ 	.word	0x00000140


	//   ....[1]....
        /*00f8*/ 	.word	0x00000280


	//   ....[2]....
        /*00fc*/ 	.word	0x000003c0


	//   ....[3]....
        /*0100*/ 	.word	0x00000510


	//----- nvinfo : EIATTR_EXIT_INSTR_OFFSETS
	.align		4
.L_1075:
        /*0104*/ 	.byte	0x04, 0x1c
        /*0106*/ 	.short	(.L_1077 - .L_1076)


	//   ....[0]....
.L_1076:
        /*0108*/ 	.word	0x00000570


	//   ....[1]....
        /*010c*/ 	.word	0x00000e70


	//   ....[2]....
        /*0110*/ 	.word	0x00002390


	//   ....[3]....
        /*0114*/ 	.word	0x00003720


	//----- nvinfo : EIATTR_CRS_STACK_SIZE
	.align		4
.L_1077:
        /*0118*/ 	.byte	0x04, 0x1e
        /*011a*/ 	.short	(.L_1079 - .L_1078)
.L_1078:
        /*011c*/ 	.word	0x00000000


	//----- nvinfo : EIATTR_CBANK_PARAM_SIZE
	.align		4
.L_1079:
        /*0120*/ 	.byte	0x03, 0x19
        /*0122*/ 	.short	0x0c30


	//----- nvinfo : EIATTR_PARAM_CBANK
	.align		4
        /*0124*/ 	.byte	0x04, 0x0a
        /*0126*/ 	.short	(.L_1081 - .L_1080)
	.align		4
.L_1080:
        /*0128*/ 	.word	index@(.nv.constant0._Z25multi_tensor_apply_kernelI18TensorListMetadataILi5EE25DistAdamCapturableFunctorIN3c104HalfES4_NS3_8BFloat16EEJPfffPiifS7_10adamMode_tfEEvlPViT_T0_DpT1_)
        /*012c*/ 	.short	0x0380
        /*012e*/ 	.short	0x0c30


	//----- nvinfo : EIATTR_SW_WAR
	.align		4
.L_1081:
        /*0130*/ 	.byte	0x04, 0x36
        /*0132*/ 	.short	(.L_1083 - .L_1082)
.L_1082:
        /*0134*/ 	.word	0x00000008
.L_1083:


//--------------------- .nv.info._Z25multi_tensor_apply_kernelI18TensorListMetadataILi5EE25DistAdamCapturableFunctorIN3c104HalfES4_S4_EJPfffPiifS6_10adamMode_tfEEvlPViT_T0_DpT1_ --------------------------
	.section	.nv.info._Z25multi_tensor_apply_kernelI18TensorListMetadataILi5EE25DistAdamCapturableFunctorIN3c104HalfES4_S4_EJPfffPiifS6_10adamMode_tfEEvlPViT_T0_DpT1_,"",@"SHT_CUDA_INFO"
	.sectionflags	@""
	.align	4


	//----- nvinfo : EIATTR_CUDA_API_VERSION
	.align		4
        /*0000*/ 	.byte	0x04, 0x37
        /*0002*/ 	.short	(.L_1085 - .L_1084)
.L_1084:
        /*0004*/ 	.word	0x00000082


	//----- nvinfo : EIATTR_KPARAM_INFO
	.align		4
.L_1085:
        /*0008*/ 	.byte	0x04, 0x17
        /*000a*/ 	.short	(.L_1087 - .L_1086)
.L_1086:
        /*000c*/ 	.word	0x00000000
        /*0010*/ 	.short	0x000c
        /*0012*/ 	.short	0x0c2c
        /*0014*/ 	.byte	0x00, 0xf0, 0x11, 0x00


	//----- nvinfo : EIATTR_KPARAM_INFO
	.align		4
.L_1087:
        /*0018*/ 	.byte	0x04, 0x17
        /*001a*/ 	.short	(.L_1089 - .L_1088)
.L_1088:
        /*001c*/ 	.word	0x00000000
        /*0020*/ 	.short	0x000b
        /*0022*/ 	.short	0x0c28
        /*0024*/ 	.byte	0x00, 0xf0, 0x11, 0x00


	//----- nvinfo : EIATTR_KPARAM_INFO
	.align		4
.L_1089:
        /*0028*/ 	.byte	0x04, 0x17
        /*002a*/ 	.short	(.L_1091 - .L_1090)
.L_1090:
        /*002c*/ 	.word	0x00000000
        /*0030*/ 	.short	0x000a
        /*0032*/ 	.short	0x0c20
        /*0034*/ 	.byte	0x00, 0xf5, 0x21, 0x00


	//----- nvinfo : EIATTR_KPARAM_INFO
	.align		4
.L_1091:
        /*0038*/ 	.byte	0x04, 0x17
        /*003a*/ 	.short	(.L_1093 - .L_1092)
.L_1092:
        /*003c*/ 	.word	0x00000000
        /*0040*/ 	.short	0x0009
        /*0042*/ 	.short	0x0c1c
        /*0044*/ 	.byte	0x00, 0xf0, 0x11, 0x00


	//----- nvinfo : EIATTR_KPARAM_INFO
	.align		4
.L_1093:
        /*0048*/ 	.byte	0x04, 0x17
        /*004a*/ 	.short	(.L_1095 - .L_1094)
.L_1094:
        /*004c*/ 	.word	0x00000000
        /*0050*/ 	.short	0x0008
        /*0052*/ 	.short	0x0c18
        /*0054*/ 	.byte	0x00, 0xf0, 0x11, 0x00


	//----- nvinfo : EIATTR_KPARAM_INFO
	.align		4
.L_1095:
        /*0058*/ 	.byte	0x04, 0x17
        /*005a*/ 	.short	(.L_1097 - .L_1096)
.L_1096:
        /*005c*/ 	.word	0x00000000
        /*0060*/ 	.short	0x0007
        /*0062*/ 	.short	0x0c10
        /*0064*/ 	.byte	0x00, 0xf5, 0x21, 0x00


	//----- nvinfo : EIATTR_KPARAM_INFO
	.align		4
.L_1097:
        /*0068*/ 	.byte	0x04, 0x17
        /*006a*/ 	.short	(.L_1099 - .L_1098)
.L_1098:
        /*006c*/ 	.word	0x00000000
        /*0070*/ 	.short	0x0006
        /*0072*/ 	.short	0x0c0c
        /*0074*/ 	.byte	0x00, 0xf0, 0x11, 0x00


	//----- nvinfo : EIATTR_KPARAM_INFO
	.align		4
.L_1099:
        /*0078*/ 	.byte	0x04, 0x17
        /*007a*/ 	.short	(.L_1101 - .L_1100)
.L_1100:
        /*007c*/ 	.word	0x00000000
        /*0080*/ 	.short	0x0005
        /*0082*/ 	.short	0x0c08
        /*0084*/ 	.byte	0x00, 0xf0, 0x11, 0x00


	//----- nvinfo : EIATTR_KPARAM_INFO
	.align		4
.L_1101:
        /*0088*/ 	.byte	0x04, 0x17
        /*008a*/ 	.short	(.L_1103 - .L_1102)
.L_1102:
        /*008c*/ 	.word	0x00000000
        /*0090*/ 	.short	0x0004
        /*0092*/ 	.short	0x0c00
        /*0094*/ 	.byte	0x00, 0xf5, 0x21, 0x00


	//----- nvinfo : EIATTR_KPARAM_INFO
	.align		4
.L_1103:
        /*0098*/ 	.byte	0x04, 0x17
        /*009a*/ 	.short	(.L_1105 - .L_1104)
.L_1104:
        /*009c*/ 	.word	0x00000000
        /*00a0*/ 	.short	0x0003
        /*00a2*/ 	.short	0x0bf8
        /*00a4*/ 	.byte	0x00, 0xf0, 0x05, 0x00


	//----- nvinfo : EIATTR_KPARAM_INFO
	.align		4
.L_1105:
        /*00a8*/ 	.byte	0x04, 0x17
        /*00aa*/ 	.short	(.L_1107 - .L_1106)
.L_1106:
        /*00ac*/ 	.word	0x00000000
        /*00b0*/ 	.short	0x0002
        /*00b2*/ 	.short	0x0010
        /*00b4*/ 	.byte	0x00, 0xf0, 0xa1, 0x2f


	//----- nvinfo : EIATTR_KPARAM_INFO
	.align		4
.L_1107:
        /*00b8*/ 	.byte	0x04, 0x17
        /*00ba*/ 	.short	(.L_1109 - .L_1108)
.L_1108:
        /*00bc*/ 	.word	0x00000000
        /*00c0*/ 	.short	0x0001
        /*00c2*/ 	.short	0x0008
        /*00c4*/ 	.byte	0x00, 0xf5, 0x21, 0x00


	//----- nvinfo : EIATTR_KPARAM_INFO
	.align		4
.L_1109:
        /*00c8*/ 	.byte	0x04, 0x17
        /*00ca*/ 	.short	(.L_1111 - .L_1110)
.L_1110:
        /*00cc*/ 	.word	0x00000000
        /*00d0*/ 	.short	0x0000
        /*00d2*/ 	.short	0x0000
        /*00d4*/ 	.byte	0x00, 0xf0, 0x21, 0x00


	//----- nvinfo : EIATTR_SPARSE_MMA_MASK
	.align		4
.L_1111:
        /*00d8*/ 	.byte	0x03, 0x50
        /*00da*/ 	.short	0x0000


	//----- nvinfo : EIATTR_MAXREG_COUNT
	.align		4
        /*00dc*/ 	.byte	0x03, 0x1b
        /*00de*/ 	.short	0x00ff


	//----- nvinfo : EIATTR_EXTERNS
	.align		4
        /*00e0*/ 	.byte	0x04, 0x0f
        /*00e2*/ 	.short	(.L_1113 - .L_1112)


	//   ....[0]....
	.align		4
.L_1112:
        /*00e4*/ 	.word	index@(__assertfail)


	//----- nvinfo : EIATTR_MERCURY_ISA_VERSION
	.align		4
.L_1113:
        /*00e8*/ 	.byte	0x03, 0x5f
        /*00ea*/ 	.short	0x0101


	//----- nvinfo : EIATTR_VRC_CTA_INIT_COUNT
	.align		4
        /*00ec*/ 	.byte	0x02, 0x4a
	.zero		1
	.zero		1


	//----- nvinfo : EIATTR_SYSCALL_OFFSETS
	.align		4
        /*00f0*/ 	.byte	0x04, 0x46
        /*00f2*/ 	.short	(.L_1115 - .L_1114)


	//   ....[0]....
.L_1114:
        /*00f4*/ 	.word	0x00000140


	//   ....[1]....
        /*00f8*/ 	.word	0x00000280


	//   ....[2]....
        /*00fc*/ 	.word	0x000003c0


	//   ....[3]....
        /*0100*/ 	.word	0x00000510


	//----- nvinfo : EIATTR_EXIT_INSTR_OFFSETS
	.align		4
.L_1115:
        /*0104*/ 	.byte	0x04, 0x1c
        /*0106*/ 	.short	(.L_1117 - .L_1116)


	//   ....[0]....
.L_1116:
        /*0108*/ 	.word	0x00000570


	//   ....[1]....
        /*010c*/ 	.word	0x00000e70


	//   ....[2]....
        /*0110*/ 	.word	0x000022a0


	//   ....[3]....
        /*0114*/ 	.word	0x000034d0


	//----- nvinfo : EIATTR_CRS_STACK_SIZE
	.align		4
.L_1117:
        /*0118*/ 	.byte	0x04, 0x1e
        /*011a*/ 	.short	(.L_1119 - .L_1118)
.L_1118:
        /*011c*/ 	.word	0x00000000


	//----- nvinfo : EIATTR_CBANK_PARAM_SIZE
	.align		4
.L_1119:
        /*0120*/ 	.byte	0x03, 0x19
        /*0122*/ 	.short	0x0c30


	//----- nvinfo : EIATTR_PARAM_CBANK
	.align		4
        /*0124*/ 	.byte	0x04, 0x0a
        /*0126*/ 	.short	(.L_1121 - .L_1120)
	.align		4
.L_1120:
        /*0128*/ 	.word	index@(.nv.constant0._Z25multi_tensor_apply_kernelI18TensorListMetadataILi5EE25DistAdamCapturableFunctorIN3c104HalfES4_S4_EJPfffPiifS6_10adamMode_tfEEvlPViT_T0_DpT1_)
        /*012c*/ 	.short	0x0380
        /*012e*/ 	.short	0x0c30


	//----- nvinfo : EIATTR_SW_WAR
	.align		4
.L_1121:
        /*0130*/ 	.byte	0x04, 0x36
        /*0132*/ 	.short	(.L_1123 - .L_1122)
.L_1122:
        /*0134*/ 	.word	0x00000008
.L_1123:


//--------------------- .nv.info._Z25multi_tensor_apply_kernelI18TensorListMetadataILi5EE25DistAdamCapturableFunctorIN3c104HalfES4_fEJPfffPiifS6_10adamMode_tfEEvlPViT_T0_DpT1_ --------------------------
	.section	.nv.info._Z25multi_tensor_apply_kernelI18TensorListMetadataILi5EE25DistAdamCapturableFunctorIN3c104HalfES4_fEJPfffPiifS6_10adamMode_tfEEvlPViT_T0_DpT1_,"",@"SHT_CUDA_INFO"
	.sectionflags	@""
	.align	4


	//----- nvinfo : EIATTR_CUDA_API_VERSION
	.align		4
        /*0000*/ 	.byte	0x04, 0x37
        /*0002*/ 	.short	(.L_1125 - .L_1124)
.L_1124:
        /*0004*/ 	.word	0x00000082


	//----- nvinfo : EIATTR_KPARAM_INFO
	.align		4
.L_1125:
        /*0008*/ 	.byte	0x04, 0x17
        /*000a*/ 	.short	(.L_1127 - .L_1126)
.L_1126:
        /*000c*/ 	.word	0x00000000
        /*0010*/ 	.short	0x000c
        /*0012*/ 	.short	0x0c2c
        /*0014*/ 	.byte	0x00, 0xf0, 0x11, 0x00


	//----- nvinfo : EIATTR_KPARAM_INFO
	.align		4
.L_1127:
        /*0018*/ 	.byte	0x04, 0x17
        /*001a*/ 	.short	(.L_1129 - .L_1128)
.L_1128:
        /*001c*/ 	.word	0x00000000
        /*0020*/ 	.short	0x000b
        /*0022*/ 	.short	0x0c28
        /*0024*/ 	.byte	0x00, 0xf0, 0x11, 0x00


	//----- nvinfo : EIATTR_KPARAM_INFO
	.align		4
.L_1129:
        /*0028*/ 	.byte	0x04, 0x17
        /*002a*/ 	.short	(.L_1131 - .L_1130)
.L_1130:
        /*002c*/ 	.word	0x00000000
        /*0030*/ 	.short	0x000a
        /*0032*/ 	.short	0x0c20
        /*0034*/ 	.byte	0x00, 0xf5, 0x21, 0x00


	//----- nvinfo : EIATTR_KPARAM_INFO
	.align		4
.L_1131:
        /*0038*/ 	.byte	0x04, 0x17
        /*003a*/ 	.short	(.L_1133 - .L_1132)
.L_1132:
        /*003c*/ 	.word	0x00000000
        /*0040*/ 	.short	0x0009
        /*0042*/ 	.short	0x0c1c
        /*0044*/ 	.byte	0x00, 0xf0, 0x11, 0x00


	//----- nvinfo : EIATTR_KPARAM_INFO
	.align		4
.L_1133:
        /*0048*/ 	.byte	0x04, 0x17
        /*004a*/ 	.short	(.L_1135 - .L_1134)
.L_1134:
        /*004c*/ 	.word	0x00000000
        /*0050*/ 	.short	0x0008
        /*0052*/ 	.short	0x0c18
        /*0054*/ 	.byte	0x00, 0xf0, 0x11, 0x00


	//----- nvinfo : EIATTR_KPARAM_INFO
	.align		4
.L_1135:
        /*0058*/ 	.byte	0x04, 0x17
        /*005a*/ 	.short	(.L_1137 - .L_1136)
.L_1136:
        /*005c*/ 	.word	0x00000000
        /*0060*/ 	.short	0x0007
        /*0062*/ 	.short	0x0c10
        /*0064*/ 	.byte	0x00, 0xf5, 0x21, 0x00


	//----- nvinfo : EIATTR_KPARAM_INFO
	.align		4
.L_1137:
        /*0068*/ 	.byte	0x04, 0x17
        /*006a*/ 	.short	(.L_1139 - .L_1138)
.L_1138:
        /*006c*/ 	.word	0x00000000
        /*0070*/ 	.short	0x0006
        /*0072*/ 	.short	0x0c0c
        /*0074*/ 	.byte	0x00, 0xf0, 0x11, 0x00


	//----- nvinfo : EIATTR_KPARAM_INFO
	.align		4
.L_1139:
        /*0078*/ 	.byte	0x04, 0x17
        /*007a*/ 	.short	(.L_1141 - .L_1140)
.L_1140:
        /*007c*/ 	.word	0x00000000
        /*0080*/ 	.short	0x0005
        /*0082*/ 	.short	0x0c08
        /*0084*/ 	.byte	0x00, 0xf0, 0x11, 0x00


	//----- nvinfo : EIATTR_KPARAM_INFO
	.align		4
.L_1141:
        /*0088*/ 	.byte	0x04, 0x17
        /*008a*/ 	.short	(.L_1143 - .L_1142)
.L_1142:
        /*008c*/ 	.word	0x00000000
        /*0090*/ 	.short	0x0004
        /*0092*/ 	.short	0x0c00
        /*0094*/ 	.byte	0x00, 0xf5, 0x21, 0x00


	//----- nvinfo : EIATTR_KPARAM_INFO
	.align		4
.L_1143:
        /*0098*/ 	.byte	0x04, 0x17
        /*009a*/ 	.short	(.L_1145 - .L_1144)
.L_1144:
        /*009c*/ 	.word	0x00000000
        /*00a0*/ 	.short	0x0003
        /*00a2*/ 	.short	0x0bf8
        /*00a4*/ 	.byte	0x00, 0xf0, 0x05, 0x00


	//----- nvinfo : EIATTR_KPARAM_INFO
	.align		4
.L_1145:
        /*00a8*/ 	.byte	0x04, 0x17
        /*00aa*/ 	.short	(.L_1147 - .L_1146)
.L_1146:
        /*00ac*/ 	.word	0x00000000
        /*00b0*/ 	.short	0x0002
        /*00b2*/ 	.short	0x0010
        /*00b4*/ 	.byte	0x00, 0xf0, 0xa1, 0x2f


	//----- nvinfo : EIATTR_KPARAM_INFO
	.align		4
.L_1147:
        /*00b8*/ 	.byte	0x04, 0x17
        /*00ba*/ 	.short	(.L_1149 - .L_1148)
.L_1148:
        /*00bc*/ 	.word	0x00000000
        /*00c0*/ 	.short	0x0001
        /*00c2*/ 	.short	0x0008
        /*00c4*/ 	.byte	0x00, 0xf5, 0x21, 0x00


	//----- nvinfo : EIATTR_KPARAM_INFO
	.align		4
.L_1149:
        /*00c8*/ 	.byte	0x04, 0x17
        /*00ca*/ 	.short	(.L_1151 - .L_1150)
.L_1150:
        /*00cc*/ 	.word	0x00000000
        /*00d0*/ 	.short	0x0000
        /*00d2*/ 	.short	0x0000
        /*00d4*/ 	.byte	0x00, 0xf0, 0x21, 0x00


	//----- nvinfo : EIATTR_SPARSE_MMA_MASK
	.align		4
.L_1151:
        /*00d8*/ 	.byte	0x03, 0x50
        /*00da*/ 	.short	0x0000


	//----- nvinfo : EIATTR_MAXREG_COUNT
	.align		4
        /*00dc*/ 	.byte	0x03, 0x1b
        /*00de*/ 	.short	0x00ff


	//----- nvinfo : EIATTR_EXTERNS
	.align		4
        /*00e0*/ 	.byte	0x04, 0x0f
        /*00e2*/ 	.short	(.L_1153 - .L_1152)


	//   ....[0]....
	.align		4
.L_1152:
        /*00e4*/ 	.word	index@(__assertfail)


	//----- nvinfo : EIATTR_MERCURY_ISA_VERSION
	.align		4
.L_1153:
        /*00e8*/ 	.byte	0x03, 0x5f
        /*00ea*/ 	.short	0x0101


	//----- nvinfo : EIATTR_VRC_CTA_INIT_COUNT
	.align		4
        /*00ec*/ 	.byte	0x02, 0x4a
	.zero		1
	.zero		1


	//----- nvinfo : EIATTR_SYSCALL_OFFSETS
	.align		4
        /*00f0*/ 	.byte	0x04, 0x46
        /*00f2*/ 	.short	(.L_1155 - .L_1154)


	//   ....[0]....
.L_1154:
        /*00f4*/ 	.word	0x00000140


	//   ....[1]....
        /*00f8*/ 	.word	0x00000280


	//   ....[2]....
        /*00fc*/ 	.word	0x000003c0


	//   ....[3]....
        /*0100*/ 	.word	0x00000510


	//----- nvinfo : EIATTR_EXIT_INSTR_OFFSETS
	.align		4
.L_1155:
        /*0104*/ 	.byte	0x04, 0x1c
        /*0106*/ 	.short	(.L_1157 - .L_1156)


	//   ....[0]....
.L_1156:
        /*0108*/ 	.word	0x00000570


	//   ....[1]....
        /*010c*/ 	.word	0x00000e50


	//   ....[2]....
        /*0110*/ 	.word	0x000022f0


	//   ....[3]....
        /*0114*/ 	.word	0x000035f0


	//----- nvinfo : EIATTR_CRS_STACK_SIZE
	.align		4
.L_1157:
        /*0118*/ 	.byte	0x04, 0x1e
        /*011a*/ 	.short	(.L_1159 - .L_1158)
.L_1158:
        /*011c*/ 	.word	0x00000000


	//----- nvinfo : EIATTR_CBANK_PARAM_SIZE
	.align		4
.L_1159:
        /*0120*/ 	.byte	0x03, 0x19
        /*0122*/ 	.short	0x0c30


	//----- nvinfo : EIATTR_PARAM_CBANK
	.align		4
        /*0124*/ 	.byte	0x04, 0x0a
        /*0126*/ 	.short	(.L_1161 - .L_1160)
	.align		4
.L_1160:
        /*0128*/ 	.word	index@(.nv.constant0._Z25multi_tensor_apply_kernelI18TensorListMetadataILi5EE25DistAdamCapturableFunctorIN3c104HalfES4_fEJPfffPiifS6_10adamMode_tfEEvlPViT_T0_DpT1_)
        /*012c*/ 	.short	0x0380
        /*012e*/ 	.short	0x0c30


	//----- nvinfo : EIATTR_SW_WAR
	.align		4
.L_1161:
        /*0130*/ 	.byte	0x04, 0x36
        /*0132*/ 	.short	(.L_1163 - .L_1162)
.L_1162:
        /*0134*/ 	.word	0x00000008
.L_1163:


//--------------------- .nv.info._Z25multi_tensor_apply_kernelI18TensorListMetadataILi5EE25DistAdamCapturableFunctorIN3c104HalfEfNS3_8BFloat16EEJPfffPiifS7_10adamMode_tfEEvlPViT_T0_DpT1_ --------------------------
	.section	.nv.info._Z25multi_tensor_apply_kernelI18TensorListMetadataILi5EE25DistAdamCapturableFunctorIN3c104HalfEfNS3_8BFloat16EEJPfffPiifS7_10adamMode_tfEEvlPViT_T0_DpT1_,"",@"SHT_CUDA_INFO"
	.sectionflags	@""
	.align	4


	//----- nvinfo : EIATTR_CUDA_API_VERSION
	.align		4
        /*0000*/ 	.byte	0x04, 0x37
        /*0002*/ 	.short	(.L_1165 - .L_1164)
.L_1164:
        /*0004*/ 	.word	0x00000082


	//----- nvinfo : EIATTR_KPARAM_INFO
	.align		4
.L_1165:
        /*0008*/ 	.byte	0x04, 0x17
        /*000a*/ 	.short	(.L_1167 - .L_1166)
.L_1166:
        /*000c*/ 	.word	0x00000000
        /*0010*/ 	.short	0x000c
        /*0012*/ 	.short	0x0c2c
        /*0014*/ 	.byte	0x00, 0xf0, 0x11, 0x00


	//----- nvinfo : EIATTR_KPARAM_INFO
	.align		4
.L_1167:
        /*0018*/ 	.byte	0x04, 0x17
        /*001a*/ 	.short	(.L_1169 - .L_1168)
.L_1168:
        /*001c*/ 	.word	0x00000000
        /*0020*/ 	.short	0x000b
        /*0022*/ 	.short	0x0c28
        /*0024*/ 	.byte	0x00, 0xf0, 0x11, 0x00


	//----- nvinfo : EIATTR_KPARAM_INFO
	.align		4
.L_1169:
        /*0028*/ 	.byte	0x04, 0x17
        /*002a*/ 	.short	(.L_1171 - .L_1170)
.L_1170:
        /*002c*/ 	.word	0x00000000
        /*0030*/ 	.short	0x000a
        /*0032*/ 	.short	0x0c20
        /*0034*/ 	.byte	0x00, 0xf5, 0x21, 0x00


	//----- nvinfo : EIATTR_KPARAM_INFO
	.align		4
.L_1171:
        /*0038*/ 	.byte	0x04, 0x17
        /*003a*/ 	.short	(.L_1173 - .L_1172)
.L_1172:
        /*003c*/ 	.word	0x00000000
        /*0040*/ 	.short	0x0009
        /*0042*/ 	.short	0x0c1c
        /*0044*/ 	.byte	0x00, 0xf0, 0x11, 0x00


	//----- nvinfo : EIATTR_KPARAM_INFO
	.align		4
.L_1173:
        /*0048*/ 	.byte	0x04, 0x17
        /*004a*/ 	.short	(.L_1175 - .L_1174)
.L_1174:
        /*004c*/ 	.word	0x00000000
        /*0050*/ 	.short	0x0008
        /*0052*/ 	.short	0x0c18
        /*0054*/ 	.byte	0x00, 0xf0, 0x11, 0x00


	//----- nvinfo : EIATTR_KPARAM_INFO
	.align		4
.L_1175:
        /*0058*/ 	.byte	0x04, 0x17
        /*005a*/ 	.short	(.L_1177 - .L_1176)
.L_1176:
        /*005c*/ 	.word	0x00000000
        /*0060*/ 	.short	0x0007
        /*0062*/ 	.short	0x0c10
        /*0064*/ 	.byte	0x00, 0xf5, 0x21, 0x00


	//----- nvinfo : EIATTR_KPARAM_INFO
	.align		4
.L_1177:
        /*0068*/ 	.byte	0x04, 0x17
        /*006a*/ 	.short	(.L_1179 - .L_1178)
.L_1178:
        /*006c*/ 	.word	0x00000000
        /*0070*/ 	.short	0x0006
        /*0072*/ 	.short	0x0c0c
        /*0074*/ 	.byte	0x00, 0xf0, 0x11, 0x00


	//----- nvinfo : EIATTR_KPARAM_INFO
	.align		4
.L_1179:
        /*0078*/ 	.byte	0x04, 0x17
        /*007a*/ 	.short	(.L_1181 - .L_1180)
.L_1180:
        /*007c*/ 	.word	0x00000000
        /*0080*/ 	.short	0x0005
        /*0082*/ 	.short	0x0c08
        /*0084*/ 	.byte	0x00, 0xf0, 0x11, 0x00


	//----- nvinfo : EIATTR_KPARAM_INFO
	.align		4
.L_1181:
        /*0088*/ 	.byte	0x04, 0x17
        /*008a*/ 	.short	(.L_1183 - .L_1182)
.L_1182:
        /*008c*/ 	.word	0x00000000
        /*0090*/ 	.short	0x0004
        /*0092*/ 	.short	0x0c00
        /*0094*/ 	.byte	0x00, 0xf5, 0x21, 0x00


	//----- nvinfo : EIATTR_KPARAM_INFO
	.align		4
.L_1183:
        /*0098*/ 	.byte	0x04, 0x17
        /*009a*/ 	.short	(.L_1185 - .L_1184)
.L_1184:
        /*009c*/ 	.word	0x00000000
        /*00a0*/ 	.short	0x0003
        /*00a2*/ 	.short	0x0bf8
        /*00a4*/ 	.byte	0x00, 0xf0, 0x05, 0x00


	//----- nvinfo : EIATTR_KPARAM_INFO
	.align		4
.L_1185:
        /*00a8*/ 	.byte	0x04, 0x17
        /*00aa*/ 	.short	(.L_1187 - .L_1186)
.L_1186:
        /*00ac*/ 	.word	0x00000000
        /*00b0*/ 	.short	0x0002
        /*00b2*/ 	.short	0x0010
        /*00b4*/ 	.byte	0x00, 0xf0, 0xa1, 0x2f


	//----- nvinfo : EIATTR_KPARAM_INFO
	.align		4
.L_1187:
        /*00b8*/ 	.byte	0x04, 0x17
        /*00ba*/ 	.short	(.L_1189 - .L_1188)
.L_1188:
        /*00bc*/ 	.word	0x00000000
        /*00c0*/ 	.short	0x0001
        /*00c2*/ 	.short	0x0008
        /*00c4*/ 	.byte	0x00, 0xf5, 0x21, 0x00


	//----- nvinfo : EIATTR_KPARAM_INFO
	.align		4
.L_1189:
        /*00c8*/ 	.byte	0x04, 0x17
        /*00ca*/ 	.short	(.L_1191 - .L_1190)
.L_1190:
        /*00cc*/ 	.word	0x00000000
        /*00d0*/ 	.short	0x0000
        /*00d2*/ 	.short	0x0000
        /*00d4*/ 	.byte	0x00, 0xf0, 0x21, 0x00


	//----- nvinfo : EIATTR_SPARSE_MMA_MASK
	.align		4
.L_1191:
        /*00d8*/ 	.byte	0x03, 0x50
        /*00da*/ 	.short	0x0000


	//----- nvinfo : EIATTR_MAXREG_COUNT
	.align		4
        /*00dc*/ 	.byte	0x03, 0x1b
        /*00de*/ 	.short	0x00ff


	//----- nvinfo : EIATTR_EXTERNS
	.align		4
        /*00e0*/ 	.byte	0x04, 0x0f
        /*00e2*/ 	.short	(.L_1193 - .L_1192)


	//   ....[0]....
	.align		4
.L_1192:
        /*00e4*/ 	.word	index@(__assertfail)


	//----- nvinfo : EIATTR_MERCURY_ISA_VERSION
	.align		4
.L_1193:
        /*00e8*/ 	.byte	0x03, 0x5f
        /*00ea*/ 	.short	0x0101


	//----- nvinfo : EIATTR_VRC_CTA_INIT_COUNT
	.align		4
        /*00ec*/ 	.byte	0x02, 0x4a
	.zero		1
	.zero		1


	//----- nvinfo : EIATTR_SYSCALL_OFFSETS
	.align		4
        /*00f0*/ 	.byte	0x04, 0x46
        /*00f2*/ 	.short	(.L_1195 - .L_1194)


	//   ....[0]....
.L_1194:
        /*00f4*/ 	.word	0x00000140


	//   ....[1]....
        /*00f8*/ 	.word	0x00000280


	//   ....[2]....
        /*00fc*/ 	.word	0x000003c0


	//   ....[3]....
        /*0100*/ 	.word	0x00000510


	//----- nvinfo : EIATTR_EXIT_INSTR_OFFSETS
	.align		4
.L_1195:
        /*0104*/ 	.byte	0x04, 0x1c
        /*0106*/ 	.short	(.L_1197 - .L_1196)


	//   ....[0]....
.L_1196:
        /*0108*/ 	.word	0x00000570


	//   ....[1]....
        /*010c*/ 	.word	0x00000e70


	//   ....[2]....
        /*0110*/ 	.word	0x00002350


	//   ....[3]....
        /*0114*/ 	.word	0x00003600


	//----- nvinfo : EIATTR_CRS_STACK_SIZE
	.align		4
.L_1197:
        /*0118*/ 	.byte	0x04, 0x1e
        /*011a*/ 	.short	(.L_1199 - .L_1198)
.L_1198:
        /*011c*/ 	.word	0x00000000


	//----- nvinfo : EIATTR_CBANK_PARAM_SIZE
	.align		4
.L_1199:
        /*0120*/ 	.byte	0x03, 0x19
        /*0122*/ 	.short	0x0c30


	//----- nvinfo : EIATTR_PARAM_CBANK
	.align		4
        /*0124*/ 	.byte	0x04, 0x0a
        /*0126*/ 	.short	(.L_1201 - .L_1200)
	.align		4
.L_1200:
        /*0128*/ 	.word	index@(.nv.constant0._Z25multi_tensor_apply_kernelI18TensorListMetadataILi5EE25DistAdamCapturableFunctorIN3c104HalfEfNS3_8BFloat16EEJPfffPiifS7_10adamMode_tfEEvlPViT_T0_DpT1_)
        /*012c*/ 	.short	0x0380
        /*012e*/ 	.short	0x0c30


	//----- nvinfo : EIATTR_SW_WAR
	.align		4
.L_1201:
        /*0130*/ 	.byte	0x04, 0x36
        /*0132*/ 	.short	(.L_1203 - .L_1202)
.L_1202:
        /*0134*/ 	.word	0x00000008
.L_1203:


//--------------------- .nv.info._Z25multi_tensor_apply_kernelI18TensorListMetadataILi5EE25DistAdamCapturableFunctorIN3c104HalfEfS4_EJPfffPiifS6_10adamMode_tfEEvlPViT_T0_DpT1_ --------------------------
	.section	.nv.info._Z25multi_tensor_apply_kernelI18TensorListMetadataILi5EE25DistAdamCapturableFunctorIN3c104HalfEfS4_EJPfffPiifS6_10adamMode_tfEEvlPViT_T0_DpT1_,"",@"SHT_CUDA_INFO"
	.sectionflags	@""
	.align	4


	//----- nvinfo : EIATTR_CUDA_API_VERSION
	.align		4
        /*0000*/ 	.byte	0x04, 0x37
        /*0002*/ 	.short	(.L_1205 - .L_1204)
.L_1204:
        /*0004*/ 	.word	0x00000082


	//----- nvinfo : EIATTR_KPARAM_INFO
	.align		4
.L_1205:
        /*0008*/ 	.byte	0x04, 0x17
        /*000a*/ 	.short	(.L_1207 - .L_1206)
.L_1206:
        /*000c*/ 	.word	0x00000000
        /*0010*/ 	.short	0x000c
        /*0012*/ 	.short	0x0c2c
        /*0014*/ 	.byte	0x00, 0xf0, 0x11, 0x00


	//----- nvinfo : EIATTR_KPARAM_INFO
	.align		4
.L_1207:
        /*0018*/ 	.byte	0x04, 0x17
        /*001a*/ 	.short	(.L_1209 - .L_1208)
.L_1208:
        /*001c*/ 	.word	0x00000000
        /*0020*/ 	.short	0x000b
        /*0022*/ 	.short	0x0c28
        /*0024*/ 	.byte	0x00, 0xf0, 0x11, 0x00


	//----- nvinfo : EIATTR_KPARAM_INFO
	.align		4
.L_1209:
        /*0028*/ 	.byte	0x04, 0x17
        /*002a*/ 	.short	(.L_1211 - .L_1210)
.L_1210:
        /*002c*/ 	.word	0x00000000
        /*0030*/ 	.short	0x000a
        /*0032*/ 	.short	0x0c20
        /*0034*/ 	.byte	0x00, 0xf5, 0x21, 0x00


	//----- nvinfo : EIATTR_KPARAM_INFO
	.align		4
.L_1211:
        /*0038*/ 	.byte	0x04, 0x17
        /*003a*/ 	.short	(.L_1213 - .L_1212)
.L_1212:
        /*003c*/ 	.word	0x00000000
        /*0040*/ 	.short	0x0009
        /*0042*/ 	.short	0x0c1c
        /*0044*/ 	.byte	0x00, 0xf0, 0x11, 0x00


	//----- nvinfo : EIATTR_KPARAM_INFO
	.align		4
.L_1213:
        /*0048*/ 	.byte	0x04, 0x17
        /*004a*/ 	.short	(.L_1215 - .L_1214)
.L_1214:
        /*004c*/ 	.word	0x00000000
        /*0050*/ 	.short	0x0008
        /*0052*/ 	.short	0x0c18
        /*0054*/ 	.byte	0x00, 0xf0, 0x11, 0x00


	//----- nvinfo : EIATTR_KPARAM_INFO
	.align		4
.L_1215:
        /*0058*/ 	.byte	0x04, 0x17
        /*005a*/ 	.short	(.L_1217 - .L_1216)
.L_1216:
        /*005c*/ 	.word	0x00000000
        /*0060*/ 	.short	0x0007
        /*0062*/ 	.short	0x0c10
        /*0064*/ 	.byte	0x00, 0xf5, 0x21, 0x00


	//----- nvinfo : EIATTR_KPARAM_INFO
	.align		4
.L_1217:
        /*0068*/ 	.byte	0x04, 0x17
        /*006a*/ 	.short	(.L_1219 - .L_1218)
.L_1218:
        /*006c*/ 	.word	0x00000000
        /*0070*/ 	.short	0x0006
        /*0072*/ 	.short	0x0c0c
        /*0074*/ 	.byte	0x00, 0xf0, 0x11, 0x00


	//----- nvinfo : EIATTR_KPARAM_INFO
	.align		4
.L_1219:
        /*0078*/ 	.byte	0x04, 0x17
        /*007a*/ 	.short	(.L_1221 - .L_1220)
.L_1220:
        /*007c*/ 	.word	0x00000000
        /*0080*/ 	.short	0x0005
        /*0082*/ 	.short	0x0c08
        /*0084*/ 	.byte	0x00, 0xf0, 0x11, 0x00


	//----- nvinfo : EIATTR_KPARAM_INFO
	.align		4
.L_1221:
        /*0088*/ 	.byte	0x04, 0x17
        /*008a*/ 	.short	(.L_1223 - .L_1222)
.L_1222:
        /*008c*/ 	.word	0x00000000
        /*0090*/ 	.short	0x0004
        /*0092*/ 	.short	0x0c00
        /*0094*/ 	.byte	0x00, 0xf5, 0x21, 0x00


	//----- nvinfo : EIATTR_KPARAM_INFO
	.align		4
.L_1223:
        /*0098*/ 	.byte	0x04, 0x17
        /*009a*/ 	.short	(.L_1225 - .L_1224)
.L_1224:
        /*009c*/ 	.word	0x00000000
        /*00a0*/ 	.short	0x0003
        /*00a2*/ 	.short	0x0bf8
        /*00a4*/ 	.byte	0x00, 0xf0, 0x05, 0x00


	//----- nvinfo : EIATTR_KPARAM_INFO
	.align		4
.L_1225:
        /*00a8*/ 	.byte	0x04, 0x17
        /*00aa*/ 	.short	(.L_1227 - .L_1226)
.L_1226:
        /*00ac*/ 	.word	0x00000000
        /*00b0*/ 	.short	0x0002
        /*00b2*/ 	.short	0x0010
        /*00b4*/ 	.byte	0x00, 0xf0, 0xa1, 0x2f


	//----- nvinfo : EIATTR_KPARAM_INFO
	.align		4
.L_1227:
        /*00b8*/ 	.byte	0x04, 0x17
        /*00ba*/ 	.short	(.L_1229 - .L_1228)
.L_1228:
        /*00bc*/ 	.word	0x00000000
        /*00c0*/ 	.short	0x0001
        /*00c2*/ 	.short	0x0008
        /*00c4*/ 	.byte	0x00, 0xf5, 0x21, 0x00


	//----- nvinfo : EIATTR_KPARAM_INFO
	.align		4
.L_1229:
        /*00c8*/ 	.byte	0x04, 0x17
        /*00ca*/ 	.short	(.L_1231 - .L_1230)
.L_1230:
        /*00cc*/ 	.word	0x00000000
        /*00d0*/ 	.short	0x0000
        /*00d2*/ 	.short	0x0000
        /*00d4*/ 	.byte	0x00, 0xf0, 0x21, 0x00


	//----- nvinfo : EIATTR_SPARSE_MMA_MASK
	.align		4
.L_1231:
        /*00d8*/ 	.byte	0x03, 0x50
        /*00da*/ 	.short	0x0000


	//----- nvinfo : EIATTR_MAXREG_COUNT
	.align		4
        /*00dc*/ 	.byte	0x03, 0x1b
        /*00de*/ 	.short	0x00ff


	//----- nvinfo : EIATTR_EXTERNS
	.align		4
        /*00e0*/ 	.byte	0x04, 0x0f
        /*00e2*/ 	.short	(.L_1233 - .L_1232)


	//   ....[0]....
	.align		4
.L_1232:
        /*00e4*/ 	.word	index@(__assertfail)


	//----- nvinfo : EIATTR_MERCURY_ISA_VERSION
	.align		4
.L_1233:
        /*00e8*/ 	.byte	0x03, 0x5f
        /*00ea*/ 	.short	0x0101


	//----- nvinfo : EIATTR_VRC_CTA_INIT_COUNT
	.align		4
        /*00ec*/ 	.byte	0x02, 0x4a
	.zero		1
	.zero		1


	//----- nvinfo : EIATTR_SYSCALL_OFFSETS
	.align		4
        /*00f0*/ 	.byte	0x04, 0x46
        /*00f2*/ 	.short	(.L_1235 - .L_1234)


	//   ....[0]....
.L_1234:
        /*00f4*/ 	.word	0x00000140


	//   ....[1]....
        /*00f8*/ 	.word	0x00000280


	//   ....[2]....
        /*00fc*/ 	.word	0x000003c0


	//   ....[3]....
        /*0100*/ 	.word	0x00000510


	//----- nvinfo : EIATTR_EXIT_INSTR_OFFSETS
	.align		4
.L_1235:
        /*0104*/ 	.byte	0x04, 0x1c
        /*0106*/ 	.short	(.L_1237 - .L_1236)


	//   ....[0]....
.L_1236:
        /*0108*/ 	.word	0x00000570


	//   ....[1]....
        /*010c*/ 	.word	0x00000e70


	//   ....[2]....
        /*0110*/ 	.word	0x00002260


	//   ....[3]....
        /*0114*/ 	.word	0x000034d0


	//----- nvinfo : EIATTR_CRS_STACK_SIZE
	.align		4
.L_1237:
        /*0118*/ 	.byte	0x04, 0x1e
        /*011a*/ 	.short	(.L_1239 - .L_1238)
.L_1238:
        /*011c*/ 	.word	0x00000000


	//----- nvinfo : EIATTR_CBANK_PARAM_SIZE
	.align		4
.L_1239:
        /*0120*/ 	.byte	0x03, 0x19
        /*0122*/ 	.short	0x0c30


	//----- nvinfo : EIATTR_PARAM_CBANK
	.align		4
        /*0124*/ 	.byte	0x04, 0x0a
        /*0126*/ 	.short	(.L_1241 - .L_1240)
	.align		4
.L_1240:
        /*0128*/ 	.word	index@(.nv.constant0._Z25multi_tensor_apply_kernelI18TensorListMetadataILi5EE25DistAdamCapturableFunctorIN3c104HalfEfS4_EJPfffPiifS6_10adamMode_tfEEvlPViT_T0_DpT1_)
        /*012c*/ 	.short	0x0380
        /*012e*/ 	.short	0x0c30


	//----- nvinfo : EIATTR_SW_WAR
	.align		4
.L_1241:
        /*0130*/ 	.byte	0x04, 0x36
        /*0132*/ 	.short	(.L_1243 - .L_1242)
.L_1242:
        /*0134*/ 	.word	0x00000008
.L_1243:


//--------------------- .nv.info._Z25multi_tensor_apply_kernelI18TensorListMetadataILi5EE25DistAdamCapturableFunctorIN3c104HalfEffEJPfffPiifS6_10adamMode_tfEEvlPViT_T0_DpT1_ --------------------------
	.section	.nv.info._Z25multi_tensor_apply_kernelI18TensorListMetadataILi5EE25DistAdamCapturableFunctorIN3c104HalfEffEJPfffPiifS6_10adamMode_tfEEvlPViT_T0_DpT1_,"",@"SHT_CUDA_INFO"
	.sectionflags	@""
	.align	4


	//----- nvinfo : EIATTR_CUDA_API_VERSION
	.align		4
        /*0000*/ 	.byte	0x04, 0x37
        /*0002*/ 	.short	(.L_1245 - .L_1244)
.L_1244:
        /*0004*/ 	.word	0x00000082


	//----- nvinfo : EIATTR_KPARAM_INFO
	.align		4
.L_1245:
        /*0008*/ 	.byte	0x04, 0x17
        /*000a*/ 	.short	(.L_1247 - .L_1246)
.L_1246:
        /*000c*/ 	.word	0x00000000
        /*0010*/ 	.short	0x000c
        /*0012*/ 	.short	0x0c2c
        /*0014*/ 	.byte	0x00, 0xf0, 0x11, 0x00


	//----- nvinfo : EIATTR_KPARAM_INFO
	.align		4
.L_1247:
        /*0018*/ 	.byte	0x04, 0x17
        /*001a*/ 	.short	(.L_1249 - .L_1248)
.L_1248:
        /*001c*/ 	.word	0x00000000
        /*0020*/ 	.short	0x000b
        /*0022*/ 	.short	0x0c28
        /*0024*/ 	.byte	0x00, 0xf0, 0x11, 0x00


	//----- nvinfo : EIATTR_KPARAM_INFO
	.align		4
.L_1249:
        /*0028*/ 	.byte	0x04, 0x17
        /*002a*/ 	.short	(.L_1251 - .L_1250)
.L_1250:
        /*002c*/ 	.word	0x00000000
        /*0030*/ 	.short	0x000a
        /*0032*/ 	.short	0x0c20
        /*0034*/ 	.byte	0x00, 0xf5, 0x21, 0x00


	//----- nvinfo : EIATTR_KPARAM_INFO
	.align		4
.L_1251:
        /*0038*/ 	.byte	0x04, 0x17
        /*003a*/ 	.short	(.L_1253 - .L_1252)
.L_1252:
        /*003c*/ 	.word	0x00000000
        /*0040*/ 	.short	0x0009
        /*0042*/ 	.short	0x0c1c
        /*0044*/ 	.byte	0x00, 0xf0, 0x11, 0x00


	//----- nvinfo : EIATTR_KPARAM_INFO
	.align		4
.L_1253:
        /*0048*/ 	.byte	0x04, 0x17
        /*004a*/ 	.short	(.L_1255 - .L_1254)
.L_1254:
        /*004c*/ 	.word	0x00000000
        /*0050*/ 	.short	0x0008
        /*0052*/ 	.short	0x0c18
        /*0054*/ 	.byte	0x00, 0xf0, 0x11, 0x00


	//----- nvinfo : EIATTR_KPARAM_INFO
	.align		4
.L_1255:
        /*0058*/ 	.byte	0x04, 0x17
        /*005a*/ 	.short	(.L_1257 - .L_1256)
.L_1256:
        /*005c*/ 	.word	0x00000000
        /*0060*/ 	.short	0x0007
        /*0062*/ 	.short	0x0c10
        /*0064*/ 	.byte	0x00, 0xf5, 0x21, 0x00


	//----- nvinfo : EIATTR_KPARAM_INFO
	.align		4
.L_1257:
        /*0068*/ 	.byte	0x04, 0x17
        /*006a*/ 	.short	(.L_1259 - .L_1258)
.L_1258:
        /*006c*/ 	.word	0x00000000
        /*0070*/ 	.short	0x0006
        /*0072*/ 	.short	0x0c0c
        /*0074*/ 	.byte	0x00, 0xf0, 0x11, 0x00


	//----- nvinfo : EIATTR_KPARAM_INFO
	.align		4
.L_1259:
        /*0078*/ 	.byte	0x04, 0x17
        /*007a*/ 	.short	(.L_1261 - .L_1260)
.L_1260:
        /*007c*/ 	.word	0x00000000
        /*0080*/ 	.short	0x0005
        /*0082*/ 	.short	0x0c08
        /*0084*/ 	.byte	0x00, 0xf0, 0x11, 0x00


	//----- nvinfo : EIATTR_KPARAM_INFO
	.align		4
.L_1261:
        /*0088*/ 	.byte	0x04, 0x17
        /*008a*/ 	.short	(.L_1263 - .L_1262)
.L_1262:
        /*008c*/ 	.word	0x00000000
        /*0090*/ 	.short	0x0004
        /*0092*/ 	.short	0x0c00
        /*0094*/ 	.byte	0x00, 0xf5, 0x21, 0x00


	//----- nvinfo : EIATTR_KPARAM_INFO
	.align		4
.L_1263:
        /*0098*/ 	.byte	0x04, 0x17
        /*009a*/ 	.short	(.L_1265 - .L_1264)
.L_1264:
        /*009c*/ 	.word	0x00000000
        /*00a0*/ 	.short	0x0003
        /*00a2*/ 	.short	0x0bf8
        /*00a4*/ 	.byte	0x00, 0xf0, 0x05, 0x00


	//----- nvinfo : EIATTR_KPARAM_INFO
	.align		4
.L_1265:
        /*00a8*/ 	.byte	0x04, 0x17
        /*00aa*/ 	.short	(.L_1267 - .L_1266)
.L_1266:
        /*00ac*/ 	.word	0x00000000
        /*00b0*/ 	.short	0x0002
        /*00b2*/ 	.short	0x0010
        /*00b4*/ 	.byte	0x00, 0xf0, 0xa1, 0x2f


	//----- nvinfo : EIATTR_KPARAM_INFO
	.align		4
.L_1267:
        /*00b8*/ 	.byte	0x04, 0x17
        /*00ba*/ 	.short	(.L_1269 - .L_1268)
.L_1268:
        /*00bc*/ 	.word	0x00000000
        /*00c0*/ 	.short	0x0001
        /*00c2*/ 	.short	0x0008
        /*00c4*/ 	.byte	0x00, 0xf5, 0x21, 0x00


	//----- nvinfo : EIATTR_KPARAM_INFO
	.align		4
.L_1269:
        /*00c8*/ 	.byte	0x04, 0x17
        /*00ca*/ 	.short	(.L_1271 - .L_1270)
.L_1270:
        /*00cc*/ 	.word	0x00000000
        /*00d0*/ 	.short	0x0000
        /*00d2*/ 	.short	0x0000
        /*00d4*/ 	.byte	0x00, 0xf0, 0x21, 0x00


	//----- nvinfo : EIATTR_SPARSE_MMA_MASK
	.align		4
.L_1271:
        /*00d8*/ 	.byte	0x03, 0x50
        /*00da*/ 	.short	0x0000


	//----- nvinfo : EIATTR_MAXREG_COUNT
	.align		4
        /*00dc*/ 	.byte	0x03, 0x1b
        /*00de*/ 	.short	0x00ff


	//----- nvinfo : EIATTR_EXTERNS
	.align		4
        /*00e0*/ 	.byte	0x04, 0x0f
        /*00e2*/ 	.short	(.L_1273 - .L_1272)


	//   ....[0]....
	.align		4
.L_1272:
        /*00e4*/ 	.word	index@(__assertfail)


	//----- nvinfo : EIATTR_MERCURY_ISA_VERSION
	.align		4
.L_1273:
        /*00e8*/ 	.byte	0x03, 0x5f
        /*00ea*/ 	.short	0x0101


	//----- nvinfo : EIATTR_VRC_CTA_INIT_COUNT
	.align		4
        /*00ec*/ 	.byte	0x02, 0x4a
	.zero		1
	.zero		1


	//----- nvinfo : EIATTR_SYSCALL_OFFSETS
	.align		4
        /*00f0*/ 	.byte	0x04, 0x46
        /*00f2*/ 	.short	(.L_1275 - .L_1274)


	//   ....[0]....
.L_1274:
        /*00f4*/ 	.word	0x00000140


	//   ....[1]....
        /*00f8*/ 	.word	0x00000280


	//   ....[2]....
        /*00fc*/ 	.word	0x000003c0


	//   ....[3]....
        /*0100*/ 	.word	0x00000510


	//----- nvinfo : EIATTR_EXIT_INSTR_OFFSETS
	.align		4
.L_1275:
        /*0104*/ 	.byte	0x04, 0x1c
        /*0106*/ 	.short	(.L_1277 - .L_1276)


	//   ....[0]....
.L_1276:
        /*0108*/ 	.word	0x00000570


	//   ....[1]....
        /*010c*/ 	.word	0x00000e70


	//   ....[2]....
        /*0110*/ 	.word	0x000022d0


	//   ....[3]....
        /*0114*/ 	.word	0x00003500


	//----- nvinfo : EIATTR_CRS_STACK_SIZE
	.align		4
.L_1277:
        /*0118*/ 	.byte	0x04, 0x1e
        /*011a*/ 	.short	(.L_1279 - .L_1278)
.L_1278:
        /*011c*/ 	.word	0x00000000


	//----- nvinfo : EIATTR_CBANK_PARAM_SIZE
	.align		4
.L_1279:
        /*0120*/ 	.byte	0x03, 0x19
        /*0122*/ 	.short	0x0c30


	//----- nvinfo : EIATTR_PARAM_CBANK
	.align		4
        /*0124*/ 	.byte	0x04, 0x0a
        /*0126*/ 	.short	(.L_1281 - .L_1280)
	.align		4
.L_1280:
        /*0128*/ 	.word	index@(.nv.constant0._Z25multi_tensor_apply_kernelI18TensorListMetadataILi5EE25DistAdamCapturableFunctorIN3c104HalfEffEJPfffPiifS6_10adamMode_tfEEvlPViT_T0_DpT1_)
        /*012c*/ 	.short	0x0380
        /*012e*/ 	.short	0x0c30


	//----- nvinfo : EIATTR_SW_WAR
	.align		4
.L_1281:
        /*0130*/ 	.byte	0x04, 0x36
        /*0132*/ 	.short	(.L_1283 - .L_1282)
.L_1282:
        /*0134*/ 	.word	0x00000008
.L_1283:


//--------------------- .nv.info._Z25multi_tensor_apply_kernelI18TensorListMetadataILi5EE25DistAdamCapturableFunctorIfN3c108BFloat16ES4_EJPfffPiifS6_10adamMode_tfEEvlPViT_T0_DpT1_ --------------------------
	.section	.nv.info._Z25multi_tensor_apply_kernelI18TensorListMetadataILi5EE25DistAdamCapturableFunctorIfN3c108BFloat16ES4_EJPfffPiifS6_10adamMode_tfEEvlPViT_T0_DpT1_,"",@"SHT_CUDA_INFO"
	.sectionflags	@""
	.align	4


	//----- nvinfo : EIATTR_CUDA_API_VERSION
	.align		4
        /*0000*/ 	.byte	0x04, 0x37
        /*0002*/ 	.short	(.L_1285 - .L_1284)
.L_1284:
        /*0004*/ 	.word	0x00000082


	//----- nvinfo : EIATTR_KPARAM_INFO
	.align		4
.L_1285:
        /*0008*/ 	.byte	0x04, 0x17
        /*000a*/ 	.short	(.L_1287 - .L_1286)
.L_1286:
        /*000c*/ 	.word	0x00000000
        /*0010*/ 	.short	0x000c
        /*0012*/ 	.short	0x0c2c
        /*0014*/ 	.byte	0x00, 0xf0, 0x11, 0x00


	//----- nvinfo : EIATTR_KPARAM_INFO
	.align		4
.L_1287:
        /*0018*/ 	.byte	0x04, 0x17
        /*001a*/ 	.short	(.L_1289 - .L_1288)
.L_1288:
        /*001c*/ 	.word	0x00000000
        /*0020*/ 	.short	0x000b
        /*0022*/ 	.short	0x0c28
        /*0024*/ 	.byte	0x00, 0xf0, 0x11, 0x00


	//----- nvinfo : EIATTR_KPARAM_INFO
	.align		4
.L_1289:
        /*0028*/ 	.byte	0x04, 0x17
        /*002a*/ 	.short	(.L_1291 - .L_1290)
.L_1290:
        /*002c*/ 	.word	0x00000000
        /*0030*/ 	.short	0x000a
        /*0032*/ 	.short	0x0c20
        /*0034*/ 	.byte	0x00, 0xf5, 0x21, 0x00


	//----- nvinfo : EIATTR_KPARAM_INFO
	.align		4
.L_1291:
        /*0038*/ 	.byte	0x04, 0x17
        /*003a*/ 	.short	(.L_1293 - .L_1292)
.L_1292:
        /*003c*/ 	.word	0x00000000
        /*0040*/ 	.short	0x0009
        /*0042*/ 	.short	0x0c1c
        /*0044*/ 	.byte	0x00, 0xf0, 0x11, 0x00


	//----- nvinfo : EIATTR_KPARAM_INFO
	.align		4
.L_1293:
        /*0048*/ 	.byte	0x04, 0x17
        /*004a*/ 	.short	(.L_1295 - .L_1294)
.L_1294:
        /*004c*/ 	.word	0x00000000
        /*0050*/ 	.short	0x0008
        /*0052*/ 	.short	0x0c18
        /*0054*/ 	.byte	0x00, 0xf0, 0x11, 0x00


	//----- nvinfo : EIATTR_KPARAM_INFO
	.align		4
.L_1295:
        /*0058*/ 	.byte	0x04, 0x17
        /*005a*/ 	.short	(.L_1297 - .L_1296)
.L_1296:
        /*005c*/ 	.word	0x00000000
        /*0060*/ 	.short	0x0007
        /*0062*/ 	.short	0x0c10
        /*0064*/ 	.byte	0x00, 0xf5, 0x21, 0x00


	//----- nvinfo : EIATTR_KPARAM_INFO
	.align		4
.L_1297:
        /*0068*/ 	.byte	0x04, 0x17
        /*006a*/ 	.short	(.L_1299 - .L_1298)
.L_1298:
        /*006c*/ 	.word	0x00000000
        /*0070*/ 	.short	0x0006
        /*0072*/ 	.short	0x0c0c
        /*0074*/ 	.byte	0x00, 0xf0, 0x11, 0x00


	//----- nvinfo : EIATTR_KPARAM_INFO
	.align		4
.L_1299:
        /*0078*/ 	.byte	0x04, 0x17
        /*007a*/ 	.short	(.L_1301 - .L_1300)
.L_1300:
        /*007c*/ 	.word	0x00000000
        /*0080*/ 	.short	0x0005
        /*0082*/ 	.short	0x0c08
        /*0084*/ 	.byte	0x00, 0xf0, 0x11, 0x00


	//----- nvinfo : EIATTR_KPARAM_INFO
	.align		4
.L_1301:
        /*0088*/ 	.byte	0x04, 0x17
        /*008a*/ 	.short	(.L_1303 - .L_1302)
.L_1302:
        /*008c*/ 	.word	0x00000000
        /*0090*/ 	.short	0x0004
        /*0092*/ 	.short	0x0c00
        /*0094*/ 	.byte	0x00, 0xf5, 0x21, 0x00


	//----- nvinfo : EIATTR_KPARAM_INFO
	.align		4
.L_1303:
        /*0098*/ 	.byte	0x04, 0x17
        /*009a*/ 	.short	(.L_1305 - .L_1304)
.L_1304:
        /*009c*/ 	.word	0x00000000
        /*00a0*/ 	.short	0x0003
        /*00a2*/ 	.short	0x0bf8
        /*00a4*/ 	.byte	0x00, 0xf0, 0x05, 0x00


	//----- nvinfo : EIATTR_KPARAM_INFO
	.align		4
.L_1305:
        /*00a8*/ 	.byte	0x04, 0x17
        /*00aa*/ 	.short	(.L_1307 - .L_1306)
.L_1306:
        /*00ac*/ 	.word	0x00000000
        /*00b0*/ 	.short	0x0002
        /*00b2*/ 	.short	0x0010
        /*00b4*/ 	.byte	0x00, 0xf0, 0xa1, 0x2f


	//----- nvinfo : EIATTR_KPARAM_INFO
	.align		4
.L_1307:
        /*00b8*/ 	.byte	0x04, 0x17
        /*00ba*/ 	.short	(.L_1309 - .L_1308)
.L_1308:
        /*00bc*/ 	.word	0x00000000
        /*00c0*/ 	.short	0x0001
        /*00c2*/ 	.short	0x0008
        /*00c4*/ 	.byte	0x00, 0xf5, 0x21, 0x00


	//----- nvinfo : EIATTR_KPARAM_INFO
	.align		4
.L_1309:
        /*00c8*/ 	.byte	0x04, 0x17
        /*00ca*/ 	.short	(.L_1311 - .L_1310)
.L_1310:
        /*00cc*/ 	.word	0x00000000
        /*00d0*/ 	.short	0x0000
        /*00d2*/ 	.short	0x0000
        /*00d4*/ 	.byte	0x00, 0xf0, 0x21, 0x00


	//----- nvinfo : EIATTR_SPARSE_MMA_MASK
	.align		4
.L_1311:
        /*00d8*/ 	.byte	0x03, 0x50
        /*00da*/ 	.short	0x0000


	//----- nvinfo : EIATTR_MAXREG_COUNT
	.align		4
        /*00dc*/ 	.byte	0x03, 0x1b
        /*00de*/ 	.short	0x00ff


	//----- nvinfo : EIATTR_EXTERNS
	.align		4
        /*00e0*/ 	.byte	0x04, 0x0f
        /*00e2*/ 	.short	(.L_1313 - .L_1312)


	//   ....[0]....
	.align		4
.L_1312:
        /*00e4*/ 	.word	index@(__assertfail)


	//----- nvinfo : EIATTR_MERCURY_ISA_VERSION
	.align		4
.L_1313:
        /*00e8*/ 	.byte	0x03, 0x5f
        /*00ea*/ 	.short	0x0101


	//----- nvinfo : EIATTR_VRC_CTA_INIT_COUNT
	.align		4
        /*00ec*/ 	.byte	0x02, 0x4a
	.zero		1
	.zero		1


	//----- nvinfo : EIATTR_SYSCALL_OFFSETS
	.align		4
        /*00f0*/ 	.byte	0x04, 0x46
        /*00f2*/ 	.short	(.L_1315 - .L_1314)


	//   ....[0]....
.L_1314:
        /*00f4*/ 	.word	0x00000140


	//   ....[1]....
        /*00f8*/ 	.word	0x00000280


	//   ....[2]....
        /*00fc*/ 	.word	0x000003c0


	//   ....[3]....
        /*0100*/ 	.word	0x00000510


	//----- nvinfo : EIATTR_EXIT_INSTR_OFFSETS
	.align		4
.L_1315:
        /*0104*/ 	.byte	0x04, 0x1c
        /*0106*/ 	.short	(.L_1317 - .L_1316)


	//   ....[0]....
.L_1316:
        /*0108*/ 	.word	0x00000570


	//   ....[1]....
        /*010c*/ 	.word	0x00000e70


	//   ....[2]....
        /*0110*/ 	.word	0x00001f50


	//   ....[3]....
        /*0114*/ 	.word	0x00002e50


	//----- nvinfo : EIATTR_CRS_STACK_SIZE
	.align		4
.L_1317:
        /*0118*/ 	.byte	0x04, 0x1e
        /*011a*/ 	.short	(.L_1319 - .L_1318)
.L_1318:
        /*011c*/ 	.word	0x00000000


	//----- nvinfo : EIATTR_CBANK_PARAM_SIZE
	.align		4
.L_1319:
        /*0120*/ 	.byte	0x03, 0x19
        /*0122*/ 	.short	0x0c30


	//----- nvinfo : EIATTR_PARAM_CBANK
	.align		4
        /*0124*/ 	.byte	0x04, 0x0a
        /*0126*/ 	.short	(.L_1321 - .L_1320)
	.align		4
.L_1320:
        /*0128*/ 	.word	index@(.nv.constant0._Z25multi_tensor_apply_kernelI18TensorListMetadataILi5EE25DistAdamCapturableFunctorIfN3c108BFloat16ES4_EJPfffPiifS6_10adamMode_tfEEvlPViT_T0_DpT1_)
        /*012c*/ 	.short	0x0380
        /*012e*/ 	.short	0x0c30


	//----- nvinfo : EIATTR_SW_WAR
	.align		4
.L_1321:
        /*0130*/ 	.byte	0x04, 0x36
        /*0132*/ 	.short	(.L_1323 - .L_1322)
.L_1322:
        /*0134*/ 	.word	0x00000008
.L_1323:


//--------------------- .nv.info._Z25multi_tensor_apply_kernelI18TensorListMetadataILi5EE25DistAdamCapturableFunctorIfN3c108BFloat16ENS3_4HalfEEJPfffPiifS7_10adamMode_tfEEvlPViT_T0_DpT1_ --------------------------
	.section	.nv.info._Z25multi_tensor_apply_kernelI18TensorListMetadataILi5EE25DistAdamCapturableFunctorIfN3c108BFloat16ENS3_4HalfEEJPfffPiifS7_10adamMode_tfEEvlPViT_T0_DpT1_,"",@"SHT_CUDA_INFO"
	.sectionflags	@""
	.align	4


	//----- nvinfo : EIATTR_CUDA_API_VERSION
	.align		4
        /*0000*/ 	.byte	0x04, 0x37
        /*0002*/ 	.short	(.L_1325 - .L_1324)
.L_1324:
        /*0004*/ 	.word	0x00000082


	//----- nvinfo : EIATTR_KPARAM_INFO
	.align		4
.L_1325:
        /*0008*/ 	.byte	0x04, 0x17
        /*000a*/ 	.short	(.L_1327 - .L_1326)
.L_1326:
        /*000c*/ 	.word	0x00000000
        /*0010*/ 	.short	0x000c
        /*0012*/ 	.short	0x0c2c
        /*0014*/ 	.byte	0x00, 0xf0, 0x11, 0x00


	//----- nvinfo : EIATTR_KPARAM_INFO
	.align		4
.L_1327:
        /*0018*/ 	.byte	0x04, 0x17
        /*001a*/ 	.short	(.L_1329 - .L_1328)
.L_1328:
        /*001c*/ 	.word	0x00000000
        /*0020*/ 	.short	0x000b
        /*0022*/ 	.short	0x0c28
        /*0024*/ 	.byte	0x00, 0xf0, 0x11, 0x00


	//----- nvinfo : EIATTR_KPARAM_INFO
	.align		4
.L_1329:
        /*0028*/ 	.byte	0x04, 0x17
        /*002a*/ 	.short	(.L_1331 - .L_1330)
.L_1330:
        /*002c*/ 	.word	0x00000000
        /*0030*/ 	.short	0x000a
        /*0032*/ 	.short	0x0c20
        /*0034*/ 	.byte	0x00, 0xf5, 0x21, 0x00


	//----- nvinfo : EIATTR_KPARAM_INFO
	.align		4
.L_1331:
        /*0038*/ 	.byte	0x04, 0x17
        /*003a*/ 	.short	(.L_1333 - .L_1332)
.L_1332:
        /*003c*/ 	.word	0x00000000
        /*0040*/ 	.short	0x0009
        /*0042*/ 	.short	0x0c1c
        /*0044*/ 	.byte	0x00, 0xf0, 0x11, 0x00


	//----- nvinfo : EIATTR_KPARAM_INFO
	.align		4
.L_1333:
        /*0048*/ 	.byte	0x04, 0x17
        /*004a*/ 	.short	(.L_1335 - .L_1334)
.L_1334:
        /*004c*/ 	.word	0x00000000
        /*0050*/ 	.short	0x0008
        /*0052*/ 	.short	0x0c18
        /*0054*/ 	.byte	0x00, 0xf0, 0x11, 0x00


	//----- nvinfo : EIATTR_KPARAM_INFO
	.align		4
.L_1335:
        /*0058*/ 	.byte	0x04, 0x17
        /*005a*/ 	.short	(.L_1337 - .L_1336)
.L_1336:
        /*005c*/ 	.word	0x00000000
        /*0060*/ 	.short	0x0007
        /*0062*/ 	.short	0x0c10
        /*0064*/ 	.byte	0x00, 0xf5, 0x21, 0x00


	//----- nvinfo : EIATTR_KPARAM_INFO
	.align		4
.L_1337:
        /*0068*/ 	.byte	0x04, 0x17
        /*006a*/ 	.short	(.L_1339 - .L_1338)
.L_1338:
        /*006c*/ 	.word	0x00000000
        /*0070*/ 	.short	0x0006
        /*0072*/ 	.short	0x0c0c
        /*0074*/ 	.byte	0x00, 0xf0, 0x11, 0x00


	//----- nvinfo : EIATTR_KPARAM_INFO
	.align		4
.L_1339:
        /*0078*/ 	.byte	0x04, 0x17
        /*007a*/ 	.short	(.L_1341 - .L_1340)
.L_1340:
        /*007c*/ 	.word	0x00000000
        /*0080*/ 	.short	0x0005
        /*0082*/ 	.short	0x0c08
        /*0084*/ 	.byte	0x00, 0xf0, 0x11, 0x00


	//----- nvinfo : EIATTR_KPARAM_INFO
	.align		4
.L_1341:
        /*0088*/ 	.byte	0x04, 0x17
        /*008a*/ 	.short	(.L_1343 - .L_1342)
.L_1342:
        /*008c*/ 	.word	0x00000000
        /*0090*/ 	.short	0x0004
        /*0092*/ 	.short	0x0c00
        /*0094*/ 	.byte	0x00, 0xf5, 0x21, 0x00


	//----- nvinfo : EIATTR_KPARAM_INFO
	.align		4
.L_1343:
        /*0098*/ 	.byte	0x04, 0x17
        /*009a*/ 	.short	(.L_1345 - .L_1344)
.L_1344:
        /*009c*/ 	.word	0x00000000
        /*00a0*/ 	.short	0x0003
        /*00a2*/ 	.short	0x0bf8
        /*00a4*/ 	.byte	0x00, 0xf0, 0x05, 0x00


	//----- nvinfo : EIATTR_KPARAM_INFO
	.align		4
.L_1345:
        /*00a8*/ 	.byte	0x04, 0x17
        /*00aa*/ 	.short	(.L_1347 - .L_1346)
.L_1346:
        /*00ac*/ 	.word	0x00000000
        /*00b0*/ 	.short	0x0002
        /*00b2*/ 	.short	0x0010
        /*00b4*/ 	.byte	0x00, 0xf0, 0xa1, 0x2f


	//----- nvinfo : EIATTR_KPARAM_INFO
	.align		4
.L_1347:
        /*00b8*/ 	.byte	0x04, 0x17
        /*00ba*/ 	.short	(.L_1349 - .L_1348)
.L_1348:
        /*00bc*/ 	.word	0x00000000
        /*00c0*/ 	.short	0x0001
        /*00c2*/ 	.short	0x0008
        /*00c4*/ 	.byte	0x00, 0xf5, 0x21, 0x00


	//----- nvinfo : EIATTR_KPARAM_INFO
	.align		4
.L_1349:
        /*00c8*/ 	.byte	0x04, 0x17
        /*00ca*/ 	.short	(.L_1351 - .L_1350)
.L_1350:
        /*00cc*/ 	.word	0x00000000
        /*00d0*/ 	.short	0x0000
        /*00d2*/ 	.short	0x0000
        /*00d4*/ 	.byte	0x00, 0xf0, 0x21, 0x00


	//----- nvinfo : EIATTR_SPARSE_MMA_MASK
	.align		4
.L_1351:
        /*00d8*/ 	.byte	0x03, 0x50
        /*00da*/ 	.short	0x0000


	//----- nvinfo : EIATTR_MAXREG_COUNT
	.align		4
        /*00dc*/ 	.byte	0x03, 0x1b
        /*00de*/ 	.short	0x00ff


	//----- nvinfo : EIATTR_EXTERNS
	.align		4
        /*00e0*/ 	.byte	0x04, 0x0f
        /*00e2*/ 	.short	(.L_1353 - .L_1352)


	//   ....[0]....
	.align		4
.L_1352:
        /*00e4*/ 	.word	index@(__assertfail)


	//----- nvinfo : EIATTR_MERCURY_ISA_VERSION
	.align		4
.L_1353:
        /*00e8*/ 	.byte	0x03, 0x5f
        /*00ea*/ 	.short	0x0101


	//----- nvinfo : EIATTR_VRC_CTA_INIT_COUNT
	.align		4
        /*00ec*/ 	.byte	0x02, 0x4a
	.zero		1
	.zero		1


	//----- nvinfo : EIATTR_SYSCALL_OFFSETS
	.align		4
        /*00f0*/ 	.byte	0x04, 0x46
        /*00f2*/ 	.short	(.L_1355 - .L_1354)


	//   ....[0]....
.L_1354:
        /*00f4*/ 	.word	0x00000140


	//   ....[1]....
        /*00f8*/ 	.word	0x00000280


	//   ....[2]....
        /*00fc*/ 	.word	0x000003c0


	//   ....[3]....
        /*0100*/ 	.word	0x00000510


	//----- nvinfo : EIATTR_EXIT_INSTR_OFFSETS
	.align		4
.L_1355:
        /*0104*/ 	.byte	0x04, 0x1c
        /*0106*/ 	.short	(.L_1357 - .L_1356)


	//   ....[0]....
.L_1356:
        /*0108*/ 	.word	0x00000570


	//   ....[1]....
        /*010c*/ 	.word	0x00000e70


	//   ....[2]....
        /*0110*/ 	.word	0x00001f50


	//   ....[3]....
        /*0114*/ 	.word	0x00002e50


	//----- nvinfo : EIATTR_CRS_STACK_SIZE
	.align		4
.L_1357:
        /*0118*/ 	.byte	0x04, 0x1e
        /*011a*/ 	.short	(.L_1359 - .L_1358)
.L_1358:
        /*011c*/ 	.word	0x00000000


	//----- nvinfo : EIATTR_CBANK_PARAM_SIZE
	.align		4
.L_1359:
        /*0120*/ 	.byte	0x03, 0x19
        /*0122*/ 	.short	0x0c30


	//----- nvinfo : EIATTR_PARAM_CBANK
	.align		4
        /*0124*/ 	.byte	0x04, 0x0a
        /*0126*/ 	.short	(.L_1361 - .L_1360)
	.align		4
.L_1360:
        /*0128*/ 	.word	index@(.nv.constant0._Z25multi_tensor_apply_kernelI18TensorListMetadataILi5EE25DistAdamCapturableFunctorIfN3c108BFloat16ENS3_4HalfEEJPfffPiifS7_10adamMode_tfEEvlPViT_T0_DpT1_)
        /*012c*/ 	.short	0x0380
        /*012e*/ 	.short	0x0c30


	//----- nvinfo : EIATTR_SW_WAR
	.align		4
.L_1361:
        /*0130*/ 	.byte	0x04, 0x36
        /*0132*/ 	.short	(.L_1363 - .L_1362)
.L_1362:
        /*0134*/ 	.word	0x00000008
.L_1363:


//--------------------- .nv.info._Z25multi_tensor_apply_kernelI18TensorListMetadataILi5EE25DistAdamCapturableFunctorIfN3c108BFloat16EfEJPfffPiifS6_10adamMode_tfEEvlPViT_T0_DpT1_ --------------------------
	.section	.nv.info._Z25multi_tensor_apply_kernelI18TensorListMetadataILi5EE25DistAdamCapturableFunctorIfN3c108BFloat16EfEJPfffPiifS6_10adamMode_tfEEvlPViT_T0_DpT1_,"",@"SHT_CUDA_INFO"
	.sectionflags	@""
	.align	4


	//----- nvinfo : EIATTR_CUDA_API_VERSION
	.align		4
        /*0000*/ 	.byte	0x04, 0x37
        /*0002*/ 	.short	(.L_1365 - .L_1364)
.L_1364:
        /*0004*/ 	.word	0x00000082


	//----- nvinfo : EIATTR_KPARAM_INFO
	.align		4
.L_1365:
        /*0008*/ 	.byte	0x04, 0x17
        /*000a*/ 	.short	(.L_1367 - .L_1366)
.L_1366:
        /*000c*/ 	.word	0x00000000
        /*0010*/ 	.short	0x000c
        /*0012*/ 	.short	0x0c2c
        /*0014*/ 	.byte	0x00, 0xf0, 0x11, 0x00


	//----- nvinfo : EIATTR_KPARAM_INFO
	.align		4
.L_1367:
        /*0018*/ 	.byte	0x04, 0x17
        /*001a*/ 	.short	(.L_1369 - .L_1368)
.L_1368:
        /*001c*/ 	.word	0x00000000
        /*0020*/ 	.short	0x000b
        /*0022*/ 	.short	0x0c28
        /*0024*/ 	.byte	0x00, 0xf0, 0x11, 0x00


	//----- nvinfo : EIATTR_KPARAM_INFO
	.align		4
.L_1369:
        /*0028*/ 	.byte	0x04, 0x17
        /*002a*/ 	.short	(.L_1371 - .L_1370)
.L_1370:
        /*002c*/ 	.word	0x00000000
        /*0030*/ 	.short	0x000a
        /*0032*/ 	.short	0x0c20
        /*0034*/ 	.byte	0x00, 0xf5, 0x21, 0x00


	//----- nvinfo : EIATTR_KPARAM_INFO
	.align		4
.L_1371:
        /*0038*/ 	.byte	0x04, 0x17
        /*003a*/ 	.short	(.L_1373 - .L_1372)
.L_1372:
        /*003c*/ 	.word	0x00000000
        /*0040*/ 	.short	0x0009
        /*0042*/ 	.short	0x0c1c
        /*0044*/ 	.byte	0x00, 0xf0, 0x11, 0x00


	//----- nvinfo : EIATTR_KPARAM_INFO
	.align		4
.L_1373:
        /*0048*/ 	.byte	0x04, 0x17
        /*004a*/ 	.short	(.L_1375 - .L_1374)
.L_1374:
        /*004c*/ 	.word	0x00000000
        /*0050*/ 	.short	0x0008
        /*0052*/ 	.short	0x0c18
        /*0054*/ 	.byte	0x00, 0xf0, 0x11, 0x00


	//----- nvinfo : EIATTR_KPARAM_INFO
	.align		4
.L_1375:
        /*0058*/ 	.byte	0x04, 0x17
        /*005a*/ 	.short	(.L_1377 - .L_1376)
.L_1376:
        /*005c*/ 	.word	0x00000000
        /*0060*/ 	.short	0x0007
        /*0062*/ 	.short	0x0c10
        /*0064*/ 	.byte	0x00, 0xf5, 0x21, 0x00


	//----- nvinfo : EIATTR_KPARAM_INFO
	.align		4
.L_1377:
        /*0068*/ 	.byte	0x04, 0x17
        /*006a*/ 	.short	(.L_1379 - .L_1378)
.L_1378:
        /*006c*/ 	.word	0x00000000
        /*0070*/ 	.short	0x0006
        /*0072*/ 	.short	0x0c0c
        /*0074*/ 	.byte	0x00, 0xf0, 0x11, 0x00


	//----- nvinfo : EIATTR_KPARAM_INFO
	.align		4
.L_1379:
        /*0078*/ 	.byte	0x04, 0x17
        /*007a*/ 	.short	(.L_1381 - .L_1380)
.L_1380:
        /*007c*/ 	.word	0x00000000
        /*0080*/ 	.short	0x0005
        /*0082*/ 	.short	0x0c08
        /*0084*/ 	.byte	0x00, 0xf0, 0x11, 0x00


	//----- nvinfo : EIATTR_KPARAM_INFO
	.align		4
.L_1381:
        /*0088*/ 	.byte	0x04, 0x17
        /*008a*/ 	.short	(.L_1383 - .L_1382)
.L_1382:
        /*008c*/ 	.word	0x00000000
        /*0090*/ 	.short	0x0004
        /*0092*/ 	.short	0x0c00
        /*0094*/ 	.byte	0x00, 0xf5, 0x21, 0x00


	//----- nvinfo : EIATTR_KPARAM_INFO
	.align		4
.L_1383:
        /*0098*/ 	.byte	0x04, 0x17
        /*009a*/ 	.short	(.L_1385 - .L_1384)
.L_1384:
        /*009c*/ 	.word	0x00000000
        /*00a0*/ 	.short	0x0003
        /*00a2*/ 	.short	0x0bf8
        /*00a4*/ 	.byte	0x00, 0xf0, 0x05, 0x00


	//----- nvinfo : EIATTR_KPARAM_INFO
	.align		4
.L_1385:
        /*00a8*/ 	.byte	0x04, 0x17
        /*00aa*/ 	.short	(.L_1387 - .L_1386)
.L_1386:
        /*00ac*/ 	.word	0x00000000
        /*00b0*/ 	.short	0x0002
        /*00b2*/ 	.short	0x0010
        /*00b4*/ 	.byte	0x00, 0xf0, 0xa1, 0x2f


	//----- nvinfo : EIATTR_KPARAM_INFO
	.align		4
.L_1387:
        /*00b8*/ 	.byte	0x04, 0x17
        /*00ba*/ 	.short	(.L_1389 - .L_1388)
.L_1388:
        /*00bc*/ 	.word	0x00000000
        /*00c0*/ 	.short	0x0001
        /*00c2*/ 	.short	0x0008
        /*00c4*/ 	.byte	0x00, 0xf5, 0x21, 0x00


	//----- nvinfo : EIATTR_KPARAM_INFO
	.align		4
.L_1389:
        /*00c8*/ 	.byte	0x04, 0x17
        /*00ca*/ 	.short	(.L_1391 - .L_1390)
.L_1390:
        /*00cc*/ 	.word	0x00000000
        /*00d0*/ 	.short	0x0000
        /*00d2*/ 	.short	0x0000
        /*00d4*/ 	.byte	0x00, 0xf0, 0x21, 0x00


	//----- nvinfo : EIATTR_SPARSE_MMA_MASK
	.align		4
.L_1391:
        /*00d8*/ 	.byte	0x03, 0x50
        /*00da*/ 	.short	0x0000


	//----- nvinfo : EIATTR_MAXREG_COUNT
	.align		4
        /*00dc*/ 	.byte	0x03, 0x1b
        /*00de*/ 	.short	0x00ff


	//----- nvinfo : EIATTR_EXTERNS
	.align		4
        /*00e0*/ 	.byte	0x04, 0x0f
        /*00e2*/ 	.short	(.L_1393 - .L_1392)


	//   ....[0]....
	.align		4
.L_1392:
        /*00e4*/ 	.word	index@(__assertfail)


	//----- nvinfo : EIATTR_MERCURY_ISA_VERSION
	.align		4
.L_1393:
        /*00e8*/ 	.byte	0x03, 0x5f
        /*00ea*/ 	.short	0x0101


	//----- nvinfo : EIATTR_VRC_CTA_INIT_COUNT
	.align		4
        /*00ec*/ 	.byte	0x02, 0x4a
	.zero		1
	.zero		1


	//----- nvinfo : EIATTR_SYSCALL_OFFSETS
	.align		4
        /*00f0*/ 	.byte	0x04, 0x46
        /*00f2*/ 	.short	(.L_1395 - .L_1394)


	//   ....[0]....
.L_1394:
        /*00f4*/ 	.word	0x00000140


	//   ....[1]....
        /*00f8*/ 	.word	0x00000280


	//   ....[2]....
        /*00fc*/ 	.word	0x000003c0


	//   ....[3]....
        /*0100*/ 	.word	0x00000510


	//----- nvinfo : EIATTR_EXIT_INSTR_OFFSETS
	.align		4
.L_1395:
        /*0104*/ 	.byte	0x04, 0x1c
        /*0106*/ 	.short	(.L_1397 - .L_1396)


	//   ....[0]....
.L_1396:
        /*0108*/ 	.word	0x00000570


	//   ....[1]....
        /*010c*/ 	.word	0x00000e70


	//   ....[2]....
        /*0110*/ 	.word	0x00001f20


	//   ....[3]....
        /*0114*/ 	.word	0x00002e70


	//----- nvinfo : EIATTR_CRS_STACK_SIZE
	.align		4
.L_1397:
        /*0118*/ 	.byte	0x04, 0x1e
        /*011a*/ 	.short	(.L_1399 - .L_1398)
.L_1398:
        /*011c*/ 	.word	0x00000000


	//----- nvinfo : EIATTR_CBANK_PARAM_SIZE
	.align		4
.L_1399:
        /*0120*/ 	.byte	0x03, 0x19
        /*0122*/ 	.short	0x0c30


	//----- nvinfo : EIATTR_PARAM_CBANK
	.align		4
        /*0124*/ 	.byte	0x04, 0x0a
        /*0126*/ 	.short	(.L_1401 - .L_1400)
	.align		4
.L_1400:
        /*0128*/ 	.word	index@(.nv.constant0._Z25multi_tensor_apply_kernelI18TensorListMetadataILi5EE25DistAdamCapturableFunctorIfN3c108BFloat16EfEJPfffPiifS6_10adamMode_tfEEvlPViT_T0_DpT1_)
        /*012c*/ 	.short	0x0380
        /*012e*/ 	.short	0x0c30


	//----- nvinfo : EIATTR_SW_WAR
	.align		4
.L_1401:
        /*0130*/ 	.byte	0x04, 0x36
        /*0132*/ 	.short	(.L_1403 - .L_1402)
.L_1402:
        /*0134*/ 	.word	0x00000008
.L_1403:


//--------------------- .nv.info._Z25multi_tensor_apply_kernelI18TensorListMetadataILi5EE25DistAdamCapturableFunctorIfN3c104HalfENS3_8BFloat16EEJPfffPiifS7_10adamMode_tfEEvlPViT_T0_DpT1_ --------------------------
	.section	.nv.info._Z25multi_tensor_apply_kernelI18TensorListMetadataILi5EE25DistAdamCapturableFunctorIfN3c104HalfENS3_8BFloat16EEJPfffPiifS7_10adamMode_tfEEvlPViT_T0_DpT1_,"",@"SHT_CUDA_INFO"
	.sectionflags	@""
	.align	4


	//----- nvinfo : EIATTR_CUDA_API_VERSION
	.align		4
        /*0000*/ 	.byte	0x04, 0x37
        /*0002*/ 	.short	(.L_1405 - .L_1404)
.L_1404:
        /*0004*/ 	.word	0x00000082


	//----- nvinfo : EIATTR_KPARAM_INFO
	.align		4
.L_1405:
        /*0008*/ 	.byte	0x04, 0x17
        /*000a*/ 	.short	(.L_1407 - .L_1406)
.L_1406:
        /*000c*/ 	.word	0x00000000
        /*0010*/ 	.short	0x000c
        /*0012*/ 	.short	0x0c2c
        /*0014*/ 	.byte	0x00, 0xf0, 0x11, 0x00


	//----- nvinfo : EIATTR_KPARAM_INFO
	.align		4
.L_1407:
        /*0018*/ 	.byte	0x04, 0x17
        /*001a*/ 	.short	(.L_1409 - .L_1408)
.L_1408:
        /*001c*/ 	.word	0x00000000
        /*0020*/ 	.short	0x000b
        /*0022*/ 	.short	0x0c28
        /*0024*/ 	.byte	0x00, 0xf0, 0x11, 0x00


	//----- nvinfo : EIATTR_KPARAM_INFO
	.align		4
.L_1409:
        /*0028*/ 	.byte	0x04, 0x17
        /*002a*/ 	.short	(.L_1411 - .L_1410)
.L_1410:
        /*002c*/ 	.word	0x00000000
        /*0030*/ 	.short	0x000a
        /*0032*/ 	.short	0x0c20
        /*0034*/ 	.byte	0x00, 0xf5, 0x21, 0x00


	//----- nvinfo : EIATTR_KPARAM_INFO
	.align		4
.L_1411:
        /*0038*/ 	.byte	0x04, 0x17
        /*003a*/ 	.short	(.L_1413 - .L_1412)
.L_1412:
        /*003c*/ 	.word	0x00000000
        /*0040*/ 	.short	0x0009
        /*0042*/ 	.short	0x0c1c
        /*0044*/ 	.byte	0x00, 0xf0, 0x11, 0x00


	//----- nvinfo : EIATTR_KPARAM_INFO
	.align		4
.L_1413:
        /*0048*/ 	.byte	0x04, 0x17
        /*004a*/ 	.short	(.L_1415 - .L_1414)
.L_1414:
        /*004c*/ 	.word	0x00000000
        /*0050*/ 	.short	0x0008
        /*0052*/ 	.short	0x0c18
        /*0054*/ 	.byte	0x00, 0xf0, 0x11, 0x00


	//----- nvinfo : EIATTR_KPARAM_INFO
	.align		4
.L_1415:
        /*0058*/ 	.byte	0x04, 0x17
        /*005a*/ 	.short	(.L_1417 - .L_1416)
.L_1416:
        /*005c*/ 	.word	0x00000000
        /*0060*/ 	.short	0x0007
        /*0062*/ 	.short	0x0c10
        /*0064*/ 	.byte	0x00, 0xf5, 0x21, 0x00


	//----- nvinfo : EIATTR_KPARAM_INFO
	.align		4
.L_1417:
        /*0068*/ 	.byte	0x04, 0x17
        /*006a*/ 	.short	(.L_1419 - .L_1418)
.L_1418:
        /*006c*/ 	.word	0x00000000
        /*0070*/ 	.short	0x0006
        /*0072*/ 	.short	0x0c0c
        /*0074*/ 	.byte	0x00, 0xf0, 0x11, 0x00


	//----- nvinfo : EIATTR_KPARAM_INFO
	.align		4
.L_1419:
        /*0078*/ 	.byte	0x04, 0x17
        /*007a*/ 	.short	(.L_1421 - .L_1420)
.L_1420:
        /*007c*/ 	.word	0x00000000
        /*0080*/ 	.short	0x0005
        /*0082*/ 	.short	0x0c08
        /*0084*/ 	.byte	0x00, 0xf0, 0x11, 0x00


	//----- nvinfo : EIATTR_KPARAM_INFO
	.align		4
.L_1421:
        /*0088*/ 	.byte	0x04, 0x17
        /*008a*/ 	.short	(.L_1423 - .L_1422)
.L_1422:
        /*008c*/ 	.word	0x00000000
        /*0090*/ 	.short	0x0004
        /*0092*/ 	.short	0x0c00
        /*0094*/ 	.byte	0x00, 0xf5, 0x21, 0x00


	//----- nvinfo : EIATTR_KPARAM_INFO
	.align		4
.L_1423:
        /*0098*/ 	.byte	0x04, 0x17
        /*009a*/ 	.short	(.L_1425 - .L_1424)
.L_1424:
        /*009c*/ 	.word	0x00000000
        /*00a0*/ 	.short	0x0003
        /*00a2*/ 	.short	0x0bf8
        /*00a4*/ 	.byte	0x00, 0xf0, 0x05, 0x00


	//----- nvinfo : EIATTR_KPARAM_INFO
	.align		4
.L_1425:
        /*00a8*/ 	.byte	0x04, 0x17
        /*00aa*/ 	.short	(.L_1427 - .L_1426)
.L_1426:
        /*00ac*/ 	.word	0x00000000
        /*00b0*/ 	.short	0x0002
        /*00b2*/ 	.short	0x0010
        /*00b4*/ 	.byte	0x00, 0xf0, 0xa1, 0x2f


	//----- nvinfo : EIATTR_KPARAM_INFO
	.align		4
.L_1427:
        /*00b8*/ 	.byte	0x04, 0x17
        /*00ba*/ 	.short	(.L_1429 - .L_1428)
.L_1428:
        /*00bc*/ 	.word	0x00000000
        /*00c0*/ 	.short	0x0001
        /*00c2*/ 	.short	0x0008
        /*00c4*/ 	.byte	0x00, 0xf5, 0x21, 0x00


	//----- nvinfo : EIATTR_KPARAM_INFO
	.align		4
.L_1429:
        /*00c8*/ 	.byte	0x04, 0x17
        /*00ca*/ 	.short	(.L_1431 - .L_1430)
.L_1430:
        /*00cc*/ 	.word	0x00000000
        /*00d0*/ 	.short	0x0000
        /*00d2*/ 	.short	0x0000
        /*00d4*/ 	.byte	0x00, 0xf0, 0x21, 0x00


	//----- nvinfo : EIATTR_SPARSE_MMA_MASK
	.align		4
.L_1431:
        /*00d8*/ 	.byte	0x03, 0x50
        /*00da*/ 	.short	0x0000


	//----- nvinfo : EIATTR_MAXREG_COUNT
	.align		4
        /*00dc*/ 	.byte	0x03, 0x1b
        /*00de*/ 	.short	0x00ff


	//----- nvinfo : EIATTR_EXTERNS
	.align		4
        /*00e0*/ 	.byte	0x04, 0x0f
        /*00e2*/ 	.short	(.L_1433 - .L_1432)


	//   ....[0]....
	.align		4
.L_1432:
        /*00e4*/ 	.word	index@(__assertfail)


	//----- nvinfo : EIATTR_MERCURY_ISA_VERSION
	.align		4
.L_1433:
        /*00e8*/ 	.byte	0x03, 0x5f
        /*00ea*/ 	.short	0x0101


	//----- nvinfo : EIATTR_VRC_CTA_INIT_COUNT
	.align		4
        /*00ec*/ 	.byte	0x02, 0x4a
	.zero		1
	.zero		1


	//----- nvinfo : EIATTR_SYSCALL_OFFSETS
	.align		4
        /*00f0*/ 	.byte	0x04, 0x46
        /*00f2*/ 	.short	(.L_1435 - .L_1434)


	//   ....[0]....
.L_1434:
        /*00f4*/ 	.word	0x00000140


	//   ....[1]....
        /*00f8*/ 	.word	0x00000280


	//   ....[2]....
        /*00fc*/ 	.word	0x000003c0


	//   ....[3]....
        /*0100*/ 	.word	0x00000510


	//----- nvinfo : EIATTR_EXIT_INSTR_OFFSETS
	.align		4
.L_1435:
        /*0104*/ 	.byte	0x04, 0x1c
        /*0106*/ 	.short	(.L_1437 - .L_1436)


	//   ....[0]....
.L_1436:
        /*0108*/ 	.word	0x00000570


	//   ....[1]....
        /*010c*/ 	.word	0x00000e70


	//   ....[2]....
        /*0110*/ 	.word	0x00001f50


	//   ....[3]....
        /*0114*/ 	.word	0x00002e50


	//----- nvinfo : EIATTR_CRS_STACK_SIZE
	.align		4
.L_1437:
        /*0118*/ 	.byte	0x04, 0x1e
        /*011a*/ 	.short	(.L_1439 - .L_1438)
.L_1438:
        /*011c*/ 	.word	0x00000000


	//----- nvinfo : EIATTR_CBANK_PARAM_SIZE
	.align		4
.L_1439:
        /*0120*/ 	.byte	0x03, 0x19
        /*0122*/ 	.short	0x0c30


	//----- nvinfo : EIATTR_PARAM_CBANK
	.align		4
        /*0124*/ 	.byte	0x04, 0x0a
        /*0126*/ 	.short	(.L_1441 - .L_1440)
	.align		4
.L_1440:
        /*0128*/ 	.word	index@(.nv.constant0._Z25multi_tensor_apply_kernelI18TensorListMetadataILi5EE25DistAdamCapturableFunctorIfN3c104HalfENS3_8BFloat16EEJPfffPiifS7_10adamMode_tfEEvlPViT_T0_DpT1_)
        /*012c*/ 	.short	0x0380
        /*012e*/ 	.short	0x0c30


	//----- nvinfo : EIATTR_SW_WAR
	.align		4
.L_1441:
        /*0130*/ 	.byte	0x04, 0x36
        /*0132*/ 	.short	(.L_1443 - .L_1442)
.L_1442:
        /*0134*/ 	.word	0x00000008
.L_1443:


//--------------------- .nv.info._Z25multi_tensor_apply_kernelI18TensorListMetadataILi5EE25DistAdamCapturableFunctorIfN3c104HalfES4_EJPfffPiifS6_10adamMode_tfEEvlPViT_T0_DpT1_ --------------------------
	.section	.nv.info._Z25multi_tensor_apply_kernelI18TensorListMetadataILi5EE25DistAdamCapturableFunctorIfN3c104HalfES4_EJPfffPiifS6_10adamMode_tfEEvlPViT_T0_DpT1_,"",@"SHT_CUDA_INFO"
	.sectionflags	@""
	.align	4


	//----- nvinfo : EIATTR_CUDA_API_VERSION
	.align		4
        /*0000*/ 	.byte	0x04, 0x37
        /*0002*/ 	.short	(.L_1445 - .L_1444)
.L_1444:
        /*0004*/ 	.word	0x00000082


	//----- nvinfo : EIATTR_KPARAM_INFO
	.align		4
.L_1445:
        /*0008*/ 	.byte	0x04, 0x17
        /*000a*/ 	.short	(.L_1447 - .L_1446)
.L_1446:
        /*000c*/ 	.word	0x00000000
        /*0010*/ 	.short	0x000c
        /*0012*/ 	.short	0x0c2c
        /*0014*/ 	.byte	0x00, 0xf0, 0x11, 0x00


	//----- nvinfo : EIATTR_KPARAM_INFO
	.align		4
.L_1447:
        /*0018*/ 	.byte	0x04, 0x17
        /*001a*/ 	.short	(.L_1449 - .L_1448)
.L_1448:
        /*001c*/ 	.word	0x00000000
        /*0020*/ 	.short	0x000b
        /*0022*/ 	.short	0x0c28
        /*0024*/ 	.byte	0x00, 0xf0, 0x11, 0x00


	//----- nvinfo : EIATTR_KPARAM_INFO
	.align		4
.L_1449:
        /*0028*/ 	.byte	0x04, 0x17
        /*002a*/ 	.short	(.L_1451 - .L_1450)
.L_1450:
        /*002c*/ 	.word	0x00000000
        /*0030*/ 	.short	0x000a
        /*0032*/ 	.short	0x0c20
        /*0034*/ 	.byte	0x00, 0xf5, 0x21, 0x00


	//----- nvinfo : EIATTR_KPARAM_INFO
	.align		4
.L_1451:
        /*0038*/ 	.byte	0x04, 0x17
        /*003a*/ 	.short	(.L_1453 - .L_1452)
.L_1452:
        /*003c*/ 	.word	0x00000000
        /*0040*/ 	.short	0x0009
        /*0042*/ 	.short	0x0c1c
        /*0044*/ 	.byte	0x00, 0xf0, 0x11, 0x00


	//----- nvinfo : EIATTR_KPARAM_INFO
	.align		4
.L_1453:
        /*0048*/ 	.byte	0x04, 0x17
        /*004a*/ 	.short	(.L_1455 - .L_1454)
.L_1454:
        /*004c*/ 	.word	0x00000000
        /*0050*/ 	.short	0x0008
        /*0052*/ 	.short	0x0c18
        /*0054*/ 	.byte	0x00, 0xf0, 0x11, 0x00


	//----- nvinfo : EIATTR_KPARAM_INFO
	.align		4
.L_1455:
        /*0058*/ 	.byte	0x04, 0x17
        /*005a*/ 	.short	(.L_1457 - .L_1456)
.L_1456:
        /*005c*/ 	.word	0x00000000
        /*0060*/ 	.short	0x0007
        /*0062*/ 	.short	0x0c10
        /*0064*/ 	.byte	0x00, 0xf5, 0x21, 0x00


	//----- nvinfo : EIATTR_KPARAM_INFO
	.align		4
.L_1457:
        /*0068*/ 	.byte	0x04, 0x17
        /*006a*/ 	.short	(.L_1459 - .L_1458)
.L_1458:
        /*006c*/ 	.word	0x00000000
        /*0070*/ 	.short	0x0006
        /*0072*/ 	.short	0x0c0c
        /*0074*/ 	.byte	0x00, 0xf0, 0x11, 0x00


	//----- nvinfo : EIATTR_KPARAM_INFO
	.align		4
.L_1459:
        /*0078*/ 	.byte	0x04, 0x17
        /*007a*/ 	.short	(.L_1461 - .L_1460)
.L_1460:
        /*007c*/ 	.word	0x00000000
        /*0080*/ 	.short	0x0005
        /*0082*/ 	.short	0x0c08
        /*0084*/ 	.byte	0x00, 0xf0, 0x11, 0x00


	//----- nvinfo : EIATTR_KPARAM_INFO
	.align		4
.L_1461:
        /*0088*/ 	.byte	0x04, 0x17
        /*008a*/ 	.short	(.L_1463 - .L_1462)
.L_1462:
        /*008c*/ 	.word	0x00000000
        /*0090*/ 	.short	0x0004
        /*0092*/ 	.short	0x0c00
        /*0094*/ 	.byte	0x00, 0xf5, 0x21, 0x00


	//----- nvinfo : EIATTR_KPARAM_INFO
	.align		4
.L_1463:
        /*0098*/ 	.byte	0x04, 0x17
        /*009a*/ 	.short	(.L_1465 - .L_1464)
.L_1464:
        /*009c*/ 	.word	0x00000000
        /*00a0*/ 	.short	0x0003
        /*00a2*/ 	.short	0x0bf8
        /*00a4*/ 	.byte	0x00, 0xf0, 0x05, 0x00


	//----- nvinfo : EIATTR_KPARAM_INFO
	.align		4
.L_1465:
        /*00a8*/ 	.byte	0x04, 0x17
        /*00aa*/ 	.short	(.L_1467 - .L_1466)
.L_1466:
        /*00ac*/ 	.word	0x00000000
        /*00b0*/ 	.short	0x0002
        /*00b2*/ 	.short	0x0010
        /*00b4*/ 	.byte	0x00, 0xf0, 0xa1, 0x2f


	//----- nvinfo : EIATTR_KPARAM_INFO
	.align		4
.L_1467:
        /*00b8*/ 	.byte	0x04, 0x17
        /*00ba*/ 	.short	(.L_1469 - .L_1468)
.L_1468:
        /*00bc*/ 	.word	0x00000000
        /*00c0*/ 	.short	0x0001
        /*00c2*/ 	.short	0x0008
        /*00c4*/ 	.byte	0x00, 0xf5, 0x21, 0x00


	//----- nvinfo : EIATTR_KPARAM_INFO
	.align		4
.L_1469:
        /*00c8*/ 	.byte	0x04, 0x17
        /*00ca*/ 	.short	(.L_1471 - .L_1470)
.L_1470:
        /*00cc*/ 	.word	0x00000000
        /*00d0*/ 	.short	0x0000
        /*00d2*/ 	.short	0x0000
        /*00d4*/ 	.byte	0x00, 0xf0, 0x21, 0x00


	//----- nvinfo : EIATTR_SPARSE_MMA_MASK
	.align		4
.L_1471:
        /*00d8*/ 	.byte	0x03, 0x50
        /*00da*/ 	.short	0x0000


	//----- nvinfo : EIATTR_MAXREG_COUNT
	.align		4
        /*00dc*/ 	.byte	0x03, 0x1b
        /*00de*/ 	.short	0x00ff


	//----- nvinfo : EIATTR_EXTERNS
	.align		4
        /*00e0*/ 	.byte	0x04, 0x0f
        /*00e2*/ 	.short	(.L_1473 - .L_1472)


	//   ....[0]....
	.align		4
.L_1472:
        /*00e4*/ 	.word	index@(__assertfail)


	//----- nvinfo : EIATTR_MERCURY_ISA_VERSION
	.align		4
.L_1473:
        /*00e8*/ 	.byte	0x03, 0x5f
        /*00ea*/ 	.short	0x0101


	//----- nvinfo : EIATTR_VRC_CTA_INIT_COUNT
	.align		4
        /*00ec*/ 	.byte	0x02, 0x4a
	.zero		1
	.zero		1


	//----- nvinfo : EIATTR_SYSCALL_OFFSETS
	.align		4
        /*00f0*/ 	.byte	0x04, 0x46
        /*00f2*/ 	.short	(.L_1475 - .L_1474)


	//   ....[0]....
.L_1474:
        /*00f4*/ 	.word	0x00000140


	//   ....[1]....
        /*00f8*/ 	.word	0x00000280


	//   ....[2]....
        /*00fc*/ 	.word	0x000003c0


	//   ....[3]....
        /*0100*/ 	.word	0x00000510


	//----- nvinfo : EIATTR_EXIT_INSTR_OFFSETS
	.align		4
.L_1475:
        /*0104*/ 	.byte	0x04, 0x1c
        /*0106*/ 	.short	(.L_1477 - .L_1476)


	//   ....[0]....
.L_1476:
        /*0108*/ 	.word	0x00000570


	//   ....[1]....
        /*010c*/ 	.word	0x00000e70


	//   ....[2]....
        /*0110*/ 	.word	0x00001f50


	//   ....[3]....
        /*0114*/ 	.word	0x00002e50


	//----- nvinfo : EIATTR_CRS_STACK_SIZE
	.align		4
.L_1477:
        /*0118*/ 	.byte	0x04, 0x1e
        /*011a*/ 	.short	(.L_1479 - .L_1478)
.L_1478:
        /*011c*/ 	.word	0x00000000


	//----- nvinfo : EIATTR_CBANK_PARAM_SIZE
	.align		4
.L_1479:
        /*0120*/ 	.byte	0x03, 0x19
        /*0122*/ 	.short	0x0c30


	//----- nvinfo : EIATTR_PARAM_CBANK
	.align		4
        /*0124*/ 	.byte	0x04, 0x0a
        /*0126*/ 	.short	(.L_1481 - .L_1480)
	.align		4
.L_1480:
        /*0128*/ 	.word	index@(.nv.constant0._Z25multi_tensor_apply_kernelI18TensorListMetadataILi5EE25DistAdamCapturableFunctorIfN3c104HalfES4_EJPfffPiifS6_10adamMode_tfEEvlPViT_T0_DpT1_)
        /*012c*/ 	.short	0x0380
        /*012e*/ 	.short	0x0c30


	//----- nvinfo : EIATTR_SW_WAR
	.align		4
.L_1481:
        /*0130*/ 	.byte	0x04, 0x36
        /*0132*/ 	.short	(.L_1483 - .L_1482)
.L_1482:
        /*0134*/ 	.word	0x00000008
.L_1483:


//--------------------- .nv.info._Z25multi_tensor_apply_kernelI18TensorListMetadataILi5EE25DistAdamCapturableFunctorIfN3c104HalfEfEJPfffPiifS6_10adamMode_tfEEvlPViT_T0_DpT1_ --------------------------
	.section	.nv.info._Z25multi_tensor_apply_kernelI18TensorListMetadataILi5EE25DistAdamCapturableFunctorIfN3c104HalfEfEJPfffPiifS6_10adamMode_tfEEvlPViT_T0_DpT1_,"",@"SHT_CUDA_INFO"
	.sectionflags	@""
	.align	4


	//----- nvinfo : EIATTR_CUDA_API_VERSION
	.align		4
        /*0000*/ 	.byte	0x04, 0x37
        /*0002*/ 	.short	(.L_1485 - .L_1484)
.L_1484:
        /*0004*/ 	.word	0x00000082


	//----- nvinfo : EIATTR_KPARAM_INFO
	.align		4
.L_1485:
        /*0008*/ 	.byte	0x04, 0x17
        /*000a*/ 	.short	(.L_1487 - .L_1486)
.L_1486:
        /*000c*/ 	.word	0x00000000
        /*0010*/ 	.short	0x000c
        /*0012*/ 	.short	0x0c2c
        /*0014*/ 	.byte	0x00, 0xf0, 0x11, 0x00


	//----- nvinfo : EIATTR_KPARAM_INFO
	.align		4
.L_1487:
        /*0018*/ 	.byte	0x04, 0x17
        /*001a*/ 	.short	(.L_1489 - .L_1488)
.L_1488:
        /*001c*/ 	.word	0x00000000
        /*0020*/ 	.short	0x000b
        /*0022*/ 	.short	0x0c28
        /*0024*/ 	.byte	0x00, 0xf0, 0x11, 0x00


	//----- nvinfo : EIATTR_KPARAM_INFO
	.align		4
.L_1489:
        /*0028*/ 	.byte	0x04, 0x17
        /*002a*/ 	.short	(.L_1491 - .L_1490)
.L_1490:
        /*002c*/ 	.word	0x00000000
        /*0030*/ 	.short	0x000a
        /*0032*/ 	.short	0x0c20
        /*0034*/ 	.byte	0x00, 0xf5, 0x21, 0x00


	//----- nvinfo : EIATTR_KPARAM_INFO
	.align		4
.L_1491:
        /*0038*/ 	.byte	0x04, 0x17
        /*003a*/ 	.short	(.L_1493 - .L_1492)
.L_1492:
        /*003c*/ 	.word	0x00000000
        /*0040*/ 	.short	0x0009
        /*0042*/ 	.short	0x0c1c
        /*0044*/ 	.byte	0x00, 0xf0, 0x11, 0x00


	//----- nvinfo : EIATTR_KPARAM_INFO
	.align		4
.L_1493:
        /*0048*/ 	.byte	0x04, 0x17
        /*004a*/ 	.short	(.L_1495 - .L_1494)
.L_1494:
        /*004c*/ 	.word	0x00000000
        /*0050*/ 	.short	0x0008
        /*0052*/ 	.short	0x0c18
        /*0054*/ 	.byte	0x00, 0xf0, 0x11, 0x00


	//----- nvinfo : EIATTR_KPARAM_INFO
	.align		4
.L_1495:
        /*0058*/ 	.byte	0x04, 0x17
        /*005a*/ 	.short	(.L_1497 - .L_1496)
.L_1496:
        /*005c*/ 	.word	0x00000000
        /*0060*/ 	.short	0x0007
        /*0062*/ 	.short	0x0c10
        /*0064*/ 	.byte	0x00, 0xf5, 0x21, 0x00


	//----- nvinfo : EIATTR_KPARAM_INFO
	.align		4
.L_1497:
        /*0068*/ 	.byte	0x04, 0x17
        /*006a*/ 	.short	(.L_1499 - .L_1498)
.L_1498:
        /*006c*/ 	.word	0x00000000
        /*0070*/ 	.short	0x0006
        /*0072*/ 	.short	0x0c0c
        /*0074*/ 	.byte	0x00, 0xf0, 0x11, 0x00


	//----- nvinfo : EIATTR_KPARAM_INFO
	.align		4
.L_1499:
        /*0078*/ 	.byte	0x04, 0x17
        /*007a*/ 	.short	(.L_1501 - .L_1500)
.L_1500:
        /*007c*/ 	.word	0x00000000
        /*0080*/ 	.short	0x0005
        /*0082*/ 	.short	0x0c08
        /*0084*/ 	.byte	0x00, 0xf0, 0x11, 0x00


	//----- nvinfo : EIATTR_KPARAM_INFO
	.align		4
.L_1501:
        /*0088*/ 	.byte	0x04, 0x17
        /*008a*/ 	.short	(.L_1503 - .L_1502)
.L_1502:
        /*008c*/ 	.word	0x00000000
        /*0090*/ 	.short	0x0004
        /*0092*/ 	.short	0x0c00
        /*0094*/ 	.byte	0x00, 0xf5, 0x21, 0x00


	//----- nvinfo : EIATTR_KPARAM_INFO
	.align		4
.L_1503:
        /*0098*/ 	.byte	0x04, 0x17
        /*009a*/ 	.short	(.L_1505 - .L_1504)
.L_1504:
        /*009c*/ 	.word	0x00000000
        /*00a0*/ 	.short	0x0003
        /*00a2*/ 	.short	0x0bf8
        /*00a4*/ 	.byte	0x00, 0xf0, 0x05, 0x00


	//----- nvinfo : EIATTR_KPARAM_INFO
	.align		4
.L_1505:
        /*00a8*/ 	.byte	0x04, 0x17
        /*00aa*/ 	.short	(.L_1507 - .L_1506)
.L_1506:
        /*00ac*/ 	.word	0x00000000
        /*00b0*/ 	.short	0x0002
        /*00b2*/ 	.short	0x0010
        /*00b4*/ 	.byte	0x00, 0xf0, 0xa1, 0x2f


	//----- nvinfo : EIATTR_KPARAM_INFO
	.align		4
.L_1507:
        /*00b8*/ 	.byte	0x04, 0x17
        /*00ba*/ 	.short	(.L_1509 - .L_1508)
.L_1508:
        /*00bc*/ 	.word	0x00000000
        /*00c0*/ 	.short	0x0001
        /*00c2*/ 	.short	0x0008
        /*00c4*/ 	.byte	0x00, 0xf5, 0x21, 0x00


	//----- nvinfo : EIATTR_KPARAM_INFO
	.align		4
.L_1509:
        /*00c8*/ 	.byte	0x04, 0x17
        /*00ca*/ 	.short	(.L_1511 - .L_1510)
.L_1510:
        /*00cc*/ 	.word	0x00000000
        /*00d0*/ 	.short	0x0000
        /*00d2*/ 	.short	0x0000
        /*00d4*/ 	.byte	0x00, 0xf0, 0x21, 0x00


	//----- nvinfo : EIATTR_SPARSE_MMA_MASK
	.align		4
.L_1511:
        /*00d8*/ 	.byte	0x03, 0x50
        /*00da*/ 	.short	0x0000


	//----- nvinfo : EIATTR_MAXREG_COUNT
	.align		4
        /*00dc*/ 	.byte	0x03, 0x1b
        /*00de*/ 	.short	0x00ff


	//----- nvinfo : EIATTR_EXTERNS
	.align		4
        /*00e0*/ 	.byte	0x04, 0x0f
        /*00e2*/ 	.short	(.L_1513 - .L_1512)


	//   ....[0]....
	.align		4
.L_1512:
        /*00e4*/ 	.word	index@(__assertfail)


	//----- nvinfo : EIATTR_MERCURY_ISA_VERSION
	.align		4
.L_1513:
        /*00e8*/ 	.byte	0x03, 0x5f
        /*00ea*/ 	.short	0x0101


	//----- nvinfo : EIATTR_VRC_CTA_INIT_COUNT
	.align		4
        /*00ec*/ 	.byte	0x02, 0x4a
	.zero		1
	.zero		1


	//----- nvinfo : EIATTR_SYSCALL_OFFSETS
	.align		4
        /*00f0*/ 	.byte	0x04, 0x46
        /*00f2*/ 	.short	(.L_1515 - .L_1514)


	//   ....[0]....
.L_1514:
        /*00f4*/ 	.word	0x00000140


	//   ....[1]....
        /*00f8*/ 	.word	0x00000280


	//   ....[2]....
        /*00fc*/ 	.word	0x000003c0


	//   ....[3]....
        /*0100*/ 	.word	0x00000510


	//----- nvinfo : EIATTR_EXIT_INSTR_OFFSETS
	.align		4
.L_1515:
        /*0104*/ 	.byte	0x04, 0x1c
        /*0106*/ 	.short	(.L_1517 - .L_1516)


	//   ....[0]....
.L_1516:
        /*0108*/ 	.word	0x00000570


	//   ....[1]....
        /*010c*/ 	.word	0x00000e70


	//   ....[2]....
        /*0110*/ 	.word	0x00001f20


	//   ....[3]....
        /*0114*/ 	.word	0x00002e70


	//----- nvinfo : EIATTR_CRS_STACK_SIZE
	.align		4
.L_1517:
        /*0118*/ 	.byte	0x04, 0x1e
        /*011a*/ 	.short	(.L_1519 - .L_1518)
.L_1518:
        /*011c*/ 	.word	0x00000000


	//----- nvinfo : EIATTR_CBANK_PARAM_SIZE
	.align		4
.L_1519:
        /*0120*/ 	.byte	0x03, 0x19
        /*0122*/ 	.short	0x0c30


	//----- nvinfo : EIATTR_PARAM_CBANK
	.align		4
        /*0124*/ 	.byte	0x04, 0x0a
        /*0126*/ 	.short	(.L_1521 - .L_1520)
	.align		4
.L_1520:
        /*0128*/ 	.word	index@(.nv.constant0._Z25multi_tensor_apply_kernelI18TensorListMetadataILi5EE25DistAdamCapturableFunctorIfN3c104HalfEfEJPfffPiifS6_10adamMode_tfEEvlPViT_T0_DpT1_)
        /*012c*/ 	.short	0x0380
        /*012e*/ 	.short	0x0c30


	//----- nvinfo : EIATTR_SW_WAR
	.align		4
.L_1521:
        /*0130*/ 	.byte	0x04, 0x36
        /*0132*/ 	.short	(.L_1523 - .L_1522)
.L_1522:
        /*0134*/ 	.word	0x00000008
.L_1523:


//--------------------- .nv.info._Z25multi_tensor_apply_kernelI18TensorListMetadataILi5EE25DistAdamCapturableFunctorIffN3c108BFloat16EEJPfffPiifS6_10adamMode_tfEEvlPViT_T0_DpT1_ --------------------------
	.section	.nv.info._Z25multi_tensor_apply_kernelI18TensorListMetadataILi5EE25DistAdamCapturableFunctorIffN3c108BFloat16EEJPfffPiifS6_10adamMode_tfEEvlPViT_T0_DpT1_,"",@"SHT_CUDA_INFO"
	.sectionflags	@""
	.align	4


	//----- nvinfo : EIATTR_CUDA_API_VERSION
	.align		4
        /*0000*/ 	.byte	0x04, 0x37
        /*0002*/ 	.short	(.L_1525 - .L_1524)
.L_1524:
        /*0004*/ 	.word	0x00000082


	//----- nvinfo : EIATTR_KPARAM_INFO
	.align		4
.L_1525:
        /*0008*/ 	.byte	0x04, 0x17
        /*000a*/ 	.short	(.L_1527 - .L_1526)
.L_1526:
        /*000c*/ 	.word	0x00000000
        /*0010*/ 	.short	0x000c
        /*0012*/ 	.short	0x0c2c
        /*0014*/ 	.byte	0x00, 0xf0, 0x11, 0x00


	//----- nvinfo : EIATTR_KPARAM_INFO
	.align		4
.L_1527:
        /*0018*/ 	.byte	0x04, 0x17
        /*001a*/ 	.short	(.L_1529 - .L_1528)
.L_1528:
        /*001c*/ 	.word	0x00000000
        /*0020*/ 	.short	0x000b
        /*0022*/ 	.short	0x0c28
        /*0024*/ 	.byte	0x00, 0xf0, 0x11, 0x00


	//----- nvinfo : EIATTR_KPARAM_INFO
	.align		4
.L_1529:
        /*0028*/ 	.byte	0x04, 0x17
        /*002a*/ 	.short	(.L_1531 - .L_1530)
.L_1530:
        /*002c*/ 	.word	0x00000000
        /*0030*/ 	.short	0x000a
        /*0032*/ 	.short	0x0c20
        /*0034*/ 	.byte	0x00, 0xf5, 0x21, 0x00


	//----- nvinfo : EIATTR_KPARAM_INFO
	.align		4
.L_1531:
        /*0038*/ 	.byte	0x04, 0x17
        /*003a*/ 	.short	(.L_1533 - .L_1532)
.L_1532:
        /*003c*/ 	.word	0x00000000
        /*0040*/ 	.short	0x0009
        /*0042*/ 	.short	0x0c1c
        /*0044*/ 	.byte	0x00, 0xf0, 0x11, 0x00


	//----- nvinfo : EIATTR_KPARAM_INFO
	.align		4
.L_1533:
        /*0048*/ 	.byte	0x04, 0x17
        /*004a*/ 	.short	(.L_1535 - .L_1534)
.L_1534:
        /*004c*/ 	.word	0x00000000
        /*0050*/ 	.short	0x0008
        /*0052*/ 	.short	0x0c18
        /*0054*/ 	.byte	0x00, 0xf0, 0x11, 0x00


	//----- nvinfo : EIATTR_KPARAM_INFO
	.align		4
.L_1535:
        /*0058*/ 	.byte	0x04, 0x17
        /*005a*/ 	.short	(.L_1537 - .L_1536)
.L_1536:
        /*005c*/ 	.word	0x00000000
        /*0060*/ 	.short	0x0007
        /*0062*/ 	.short	0x0c10
        /*0064*/ 	.byte	0x00, 0xf5, 0x21, 0x00


	//----- nvinfo : EIATTR_KPARAM_INFO
	.align		4
.L_1537:
        /*0068*/ 	.byte	0x04, 0x17
        /*006a*/ 	.short	(.L_1539 - .L_1538)
.L_1538:
        /*006c*/ 	.word	0x00000000
        /*0070*/ 	.short	0x0006
        /*0072*/ 	.short	0x0c0c
        /*0074*/ 	.byte	0x00, 0xf0, 0x11, 0x00


	//----- nvinfo : EIATTR_KPARAM_INFO
	.align		4
.L_1539:
        /*0078*/ 	.byte	0x04, 0x17
        /*007a*/ 	.short	(.L_1541 - .L_1540)
.L_1540:
        /*007c*/ 	.word	0x00000000
        /*0080*/ 	.short	0x0005
        /*0082*/ 	.short	0x0c08
        /*0084*/ 	.byte	0x00, 0xf0, 0x11, 0x00


	//----- nvinfo : EIATTR_KPARAM_INFO
	.align		4
.L_1541:
        /*0088*/ 	.byte	0x04, 0x17
        /*008a*/ 	.short	(.L_1543 - .L_1542)
.L_1542:
        /*008c*/ 	.word	0x00000000
        /*0090*/ 	.short	0x0004
        /*0092*/ 	.short	0x0c00
        /*0094*/ 	.byte	0x00, 0xf5, 0x21, 0x00


	//----- nvinfo : EIATTR_KPARAM_INFO
	.align		4
.L_1543:
        /*0098*/ 	.byte	0x04, 0x17
        /*009a*/ 	.short	(.L_1545 - .L_1544)
.L_1544:
        /*009c*/ 	.word	0x00000000
        /*00a0*/ 	.short	0x0003
        /*00a2*/ 	.short	0x0bf8
        /*00a4*/ 	.byte	0x00, 0xf0, 0x05, 0x00


	//----- nvinfo : EIATTR_KPARAM_INFO
	.align		4
.L_1545:
        /*00a8*/ 	.byte	0x04, 0x17
        /*00aa*/ 	.short	(.L_1547 - .L_1546)
.L_1546:
        /*00ac*/ 	.word	0x00000000
        /*00b0*/ 	.short	0x0002
        /*00b2*/ 	.short	0x0010
        /*00b4*/ 	.byte	0x00, 0xf0, 0xa1, 0x2f


	//----- nvinfo : EIATTR_KPARAM_INFO
	.align		4
.L_1547:
        /*00b8*/ 	.byte	0x04, 0x17
        /*00ba*/ 	.short	(.L_1549 - .L_1548)
.L_1548:
        /*00bc*/ 	.word	0x00000000
        /*00c0*/ 	.short	0x0001
        /*00c2*/ 	.short	0x0008
        /*00c4*/ 	.byte	0x00, 0xf5, 0x21, 0x00


	//----- nvinfo : EIATTR_KPARAM_INFO
	.align		4
.L_1549:
        /*00c8*/ 	.byte	0x04, 0x17
        /*00ca*/ 	.short	(.L_1551 - .L_1550)
.L_1550:
        /*00cc*/ 	.word	0x00000000
        /*00d0*/ 	.short	0x0000
        /*00d2*/ 	.short	0x0000
        /*00d4*/ 	.byte	0x00, 0xf0, 0x21, 0x00


	//----- nvinfo : EIATTR_SPARSE_MMA_MASK
	.align		4
.L_1551:
        /*00d8*/ 	.byte	0x03, 0x50
        /*00da*/ 	.short	0x0000


	//----- nvinfo : EIATTR_MAXREG_COUNT
	.align		4
        /*00dc*/ 	.byte	0x03, 0x1b
        /*00de*/ 	.short	0x00ff


	//----- nvinfo : EIATTR_EXTERNS
	.align		4
        /*00e0*/ 	.byte	0x04, 0x0f
        /*00e2*/ 	.short	(.L_1553 - .L_1552)


	//   ....[0]....
	.align		4
.L_1552:
        /*00e4*/ 	.word	index@(__assertfail)


	//----- nvinfo : EIATTR_MERCURY_ISA_VERSION
	.align		4
.L_1553:
        /*00e8*/ 	.byte	0x03, 0x5f
        /*00ea*/ 	.short	0x0101


	//----- nvinfo : EIATTR_VRC_CTA_INIT_COUNT
	.align		4
        /*00ec*/ 	.byte	0x02, 0x4a
	.zero		1
	.zero		1


	//----- nvinfo : EIATTR_SYSCALL_OFFSETS
	.align		4
        /*00f0*/ 	.byte	0x04, 0x46
        /*00f2*/ 	.short	(.L_1555 - .L_1554)


	//   ....[0]....
.L_1554:
        /*00f4*/ 	.word	0x00000140


	//   ....[1]....
        /*00f8*/ 	.word	0x00000280


	//   ....[2]....
        /*00fc*/ 	.word	0x000003c0


	//   ....[3]....
        /*0100*/ 	.word	0x00000510


	//----- nvinfo : EIATTR_EXIT_INSTR_OFFSETS
	.align		4
.L_1555:
        /*0104*/ 	.byte	0x04, 0x1c
        /*0106*/ 	.short	(.L_1557 - .L_1556)


	//   ....[0]....
.L_1556:
        /*0108*/ 	.word	0x00000570


	//   ....[1]....
        /*010c*/ 	.word	0x00000e70


	//   ....[2]....
        /*0110*/ 	.word	0x00001ea0


	//   ....[3]....
        /*0114*/ 	.word	0x00002da0


	//----- nvinfo : EIATTR_CRS_STACK_SIZE
	.align		4
.L_1557:
        /*0118*/ 	.byte	0x04, 0x1e
        /*011a*/ 	.short	(.L_1559 - .L_1558)
.L_1558:
        /*011c*/ 	.word	0x00000000


	//----- nvinfo : EIATTR_CBANK_PARAM_SIZE
	.align		4
.L_1559:
        /*0120*/ 	.byte	0x03, 0x19
        /*0122*/ 	.short	0x0c30


	//----- nvinfo : EIATTR_PARAM_CBANK
	.align		4
        /*0124*/ 	.byte	0x04, 0x0a
        /*0126*/ 	.short	(.L_1561 - .L_1560)
	.align		4
.L_1560:
        /*0128*/ 	.word	index@(.nv.constant0._Z25multi_tensor_apply_kernelI18TensorListMetadataILi5EE25DistAdamCapturableFunctorIffN3c108BFloat16EEJPfffPiifS6_10adamMode_tfEEvlPViT_T0_DpT1_)
        /*012c*/ 	.short	0x0380
        /*012e*/ 	.short	0x0c30


	//----- nvinfo : EIATTR_SW_WAR
	.align		4
.L_1561:
        /*0130*/ 	.byte	0x04, 0x36
        /*0132*/ 	.short	(.L_1563 - .L_1562)
.L_1562:
        /*0134*/ 	.word	0x00000008
.L_1563:


//--------------------- .nv.info._Z25multi_tensor_apply_kernelI18TensorListMetadataILi5EE25DistAdamCapturableFunctorIffN3c104HalfEEJPfffPiifS6_10adamMode_tfEEvlPViT_T0_DpT1_ --------------------------
	.section	.nv.info._Z25multi_tensor_apply_kernelI18TensorListMetadataILi5EE25DistAdamCapturableFunctorIffN3c104HalfEEJPfffPiifS6_10adamMode_tfEEvlPViT_T0_DpT1_,"",@"SHT_CUDA_INFO"
	.sectionflags	@""
	.align	4


	//----- nvinfo : EIATTR_CUDA_API_VERSION
	.align		4
        /*0000*/ 	.byte	0x04, 0x37
        /*0002*/ 	.short	(.L_1565 - .L_1564)
.L_1564:
        /*0004*/ 	.word	0x00000082


	//----- nvinfo : EIATTR_KPARAM_INFO
	.align		4
.L_1565:
        /*0008*/ 	.byte	0x04, 0x17
        /*000a*/ 	.short	(.L_1567 - .L_1566)
.L_1566:
        /*000c*/ 	.word	0x00000000
        /*0010*/ 	.short	0x000c
        /*0012*/ 	.short	0x0c2c
        /*0014*/ 	.byte	0x00, 0xf0, 0x11, 0x00


	//----- nvinfo : EIATTR_KPARAM_INFO
	.align		4
.L_1567:
        /*0018*/ 	.byte	0x04, 0x17
        /*001a*/ 	.short	(.L_1569 - .L_1568)
.L_1568:
        /*001c*/ 	.word	0x00000000
        /*0020*/ 	.short	0x000b
        /*0022*/ 	.short	0x0c28
        /*0024*/ 	.byte	0x00, 0xf0, 0x11, 0x00


	//----- nvinfo : EIATTR_KPARAM_INFO
	.align		4
.L_1569:
        /*0028*/ 	.byte	0x04, 0x17
        /*002a*/ 	.short	(.L_1571 - .L_1570)
.L_1570:
        /*002c*/ 	.word	0x00000000
        /*0030*/ 	.short	0x000a
        /*0032*/ 	.short	0x0c20
        /*0034*/ 	.byte	0x00, 0xf5, 0x21, 0x00


	//----- nvinfo : EIATTR_KPARAM_INFO
	.align		4
.L_1571:
        /*0038*/ 	.byte	0x04, 0x17
        /*003a*/ 	.short	(.L_1573 - .L_1572)
.L_1572:
        /*003c*/ 	.word	0x00000000
        /*0040*/ 	.short	0x0009
        /*0042*/ 	.short	0x0c1c
        /*0044*/ 	.byte	0x00, 0xf0, 0x11, 0x00


	//----- nvinfo : EIATTR_KPARAM_INFO
	.align		4
.L_1573:
        /*0048*/ 	.byte	0x04, 0x17
        /*004a*/ 	.short	(.L_1575 - .L_1574)
.L_1574:
        /*004c*/ 	.word	0x00000000
        /*0050*/ 	.short	0x0008
        /*0052*/ 	.short	0x0c18
        /*0054*/ 	.byte	0x00, 0xf0, 0x11, 0x00


	//----- nvinfo : EIATTR_KPARAM_INFO
	.align		4
.L_1575:
        /*0058*/ 	.byte	0x04, 0x17
        /*005a*/ 	.short	(.L_1577 - .L_1576)
.L_1576:
        /*005c*/ 	.word	0x00000000
        /*0060*/ 	.short	0x0007
        /*0062*/ 	.short	0x0c10
        /*0064*/ 	.byte	0x00, 0xf5, 0x21, 0x00


	//----- nvinfo : EIATTR_KPARAM_INFO
	.align		4
.L_1577:
        /*0068*/ 	.byte	0x04, 0x17
        /*006a*/ 	.short	(.L_1579 - .L_1578)
.L_1578:
        /*006c*/ 	.word	0x00000000
        /*0070*/ 	.short	0x0006
        /*0072*/ 	.short	0x0c0c
        /*0074*/ 	.byte	0x00, 0xf0, 0x11, 0x00


	//----- nvinfo : EIATTR_KPARAM_INFO
	.align		4
.L_1579:
        /*0078*/ 	.byte	0x04, 0x17
        /*007a*/ 	.short	(.L_1581 - .L_1580)
.L_1580:
        /*007c*/ 	.word	0x00000000
        /*0080*/ 	.short	0x0005
        /*0082*/ 	.short	0x0c08
        /*0084*/ 	.byte	0x00, 0xf0, 0x11, 0x00


	//----- nvinfo : EIATTR_KPARAM_INFO
	.align		4
.L_1581:
        /*0088*/ 	.byte	0x04, 0x17
        /*008a*/ 	.short	(.L_1583 - .L_1582)
.L_1582:
        /*008c*/ 	.word	0x00000000
        /*0090*/ 	.short	0x0004
        /*0092*/ 	.short	0x0c00
        /*0094*/ 	.byte	0x00, 0xf5, 0x21, 0x00


	//----- nvinfo : EIATTR_KPARAM_INFO
	.align		4
.L_1583:
        /*0098*/ 	.byte	0x04, 0x17
        /*009a*/ 	.short	(.L_1585 - .L_1584)
.L_1584:
        /*009c*/ 	.word	0x00000000
        /*00a0*/ 	.short	0x0003
        /*00a2*/ 	.short	0x0bf8
        /*00a4*/ 	.byte	0x00, 0xf0, 0x05, 0x00


	//----- nvinfo : EIATTR_KPARAM_INFO
	.align		4
.L_1585:
        /*00a8*/ 	.byte	0x04, 0x17
        /*00aa*/ 	.short	(.L_1587 - .L_1586)
.L_1586:
        /*00ac*/ 	.word	0x00000000
        /*00b0*/ 	.short	0x0002
        /*00b2*/ 	.short	0x0010
        /*00b4*/ 	.byte	0x00, 0xf0, 0xa1, 0x2f


	//----- nvinfo : EIATTR_KPARAM_INFO
	.align		4
.L_1587:
        /*00b8*/ 	.byte	0x04, 0x17
        /*00ba*/ 	.short	(.L_1589 - .L_1588)
.L_1588:
        /*00bc*/ 	.word	0x00000000
        /*00c0*/ 	.short	0x0001
        /*00c2*/ 	.short	0x0008
        /*00c4*/ 	.byte	0x00, 0xf5, 0x21, 0x00


	//----- nvinfo : EIATTR_KPARAM_INFO
	.align		4
.L_1589:
        /*00c8*/ 	.byte	0x04, 0x17
        /*00ca*/ 	.short	(.L_1591 - .L_1590)
.L_1590:
        /*00cc*/ 	.word	0x00000000
        /*00d0*/ 	.short	0x0000
        /*00d2*/ 	.short	0x0000
        /*00d4*/ 	.byte	0x00, 0xf0, 0x21, 0x00


	//----- nvinfo : EIATTR_SPARSE_MMA_MASK
	.align		4
.L_1591:
        /*00d8*/ 	.byte	0x03, 0x50
        /*00da*/ 	.short	0x0000


	//----- nvinfo : EIATTR_MAXREG_COUNT
	.align		4
        /*00dc*/ 	.byte	0x03, 0x1b
        /*00de*/ 	.short	0x00ff


	//----- nvinfo : EIATTR_EXTERNS
	.align		4
        /*00e0*/ 	.byte	0x04, 0x0f
        /*00e2*/ 	.short	(.L_1593 - .L_1592)


	//   ....[0]....
	.align		4
.L_1592:
        /*00e4*/ 	.word	index@(__assertfail)


	//----- nvinfo : EIATTR_MERCURY_ISA_VERSION
	.align		4
.L_1593:
        /*00e8*/ 	.byte	0x03, 0x5f
        /*00ea*/ 	.short	0x0101


	//----- nvinfo : EIATTR_VRC_CTA_INIT_COUNT
	.align		4
        /*00ec*/ 	.byte	0x02, 0x4a
	.zero		1
	.zero		1


	//----- nvinfo : EIATTR_SYSCALL_OFFSETS
	.align		4
        /*00f0*/ 	.byte	0x04, 0x46
        /*00f2*/ 	.short	(.L_1595 - .L_1594)


	//   ....[0]....
.L_1594:
        /*00f4*/ 	.word	0x00000140


	//   ....[1]....
        /*00f8*/ 	.word	0x00000280


	//   ....[2]....
        /*00fc*/ 	.word	0x000003c0


	//   ....[3]....
        /*0100*/ 	.word	0x00000510


	//----- nvinfo : EIATTR_EXIT_INSTR_OFFSETS
	.align		4
.L_1595:
        /*0104*/ 	.byte	0x04, 0x1c
        /*0106*/ 	.short	(.L_1597 - .L_1596)


	//   ....[0]....
.L_1596:
        /*0108*/ 	.word	0x00000570


	//   ....[1]....
        /*010c*/ 	.word	0x00000e70


	//   ....[2]....
        /*0110*/ 	.word	0x00001ea0


	//   ....[3]....
        /*0114*/ 	.word	0x00002da0


	//----- nvinfo : EIATTR_CRS_STACK_SIZE
	.align		4
.L_1597:
        /*0118*/ 	.byte	0x04, 0x1e
        /*011a*/ 	.short	(.L_1599 - .L_1598)
.L_1598:
        /*011c*/ 	.word	0x00000000


	//----- nvinfo : EIATTR_CBANK_PARAM_SIZE
	.align		4
.L_1599:
        /*0120*/ 	.byte	0x03, 0x19
        /*0122*/ 	.short	0x0c30


	//----- nvinfo : EIATTR_PARAM_CBANK
	.align		4
        /*0124*/ 	.byte	0x04, 0x0a
        /*0126*/ 	.short	(.L_1601 - .L_1600)
	.align		4
.L_1600:
        /*0128*/ 	.word	index@(.nv.constant0._Z25multi_tensor_apply_kernelI18TensorListMetadataILi5EE25DistAdamCapturableFunctorIffN3c104HalfEEJPfffPiifS6_10adamMode_tfEEvlPViT_T0_DpT1_)
        /*012c*/ 	.short	0x0380
        /*012e*/ 	.short	0x0c30


	//----- nvinfo : EIATTR_SW_WAR
	.align		4
.L_1601:
        /*0130*/ 	.byte	0x04, 0x36
        /*0132*/ 	.short	(.L_1603 - .L_1602)
.L_1602:
        /*0134*/ 	.word	0x00000008
.L_1603:


//--------------------- .nv.info._Z25multi_tensor_apply_kernelI18TensorListMetadataILi5EE25DistAdamCapturableFunctorIfffEJPfffPiifS4_10adamMode_tfEEvlPViT_T0_DpT1_ --------------------------
	.section	.nv.info._Z25multi_tensor_apply_kernelI18TensorListMetadataILi5EE25DistAdamCapturableFunctorIfffEJPfffPiifS4_10adamMode_tfEEvlPViT_T0_DpT1_,"",@"SHT_CUDA_INFO"
	.sectionflags	@""
	.align	4


	//----- nvinfo : EIATTR_CUDA_API_VERSION
	.align		4
        /*0000*/ 	.byte	0x04, 0x37
        /*0002*/ 	.short	(.L_1605 - .L_1604)
.L_1604:
        /*0004*/ 	.word	0x00000082


	//----- nvinfo : EIATTR_KPARAM_INFO
	.align		4
.L_1605:
        /*0008*/ 	.byte	0x04, 0x17
        /*000a*/ 	.short	(.L_1607 - .L_1606)
.L_1606:
        /*000c*/ 	.word	0x00000000
        /*0010*/ 	.short	0x000c
        /*0012*/ 	.short	0x0c2c
        /*0014*/ 	.byte	0x00, 0xf0, 0x11, 0x00


	//----- nvinfo : EIATTR_KPARAM_INFO
	.align		4
.L_1607:
        /*0018*/ 	.byte	0x04, 0x17
        /*001a*/ 	.short	(.L_1609 - .L_1608)
.L_1608:
        /*001c*/ 	.word	0x00000000
        /*0020*/ 	.short	0x000b
        /*0022*/ 	.short	0x0c28
        /*0024*/ 	.byte	0x00, 0xf0, 0x11, 0x00


	//----- nvinfo : EIATTR_KPARAM_INFO
	.align		4
.L_1609:
        /*0028*/ 	.byte	0x04, 0x17
        /*002a*/ 	.short	(.L_1611 - .L_1610)
.L_1610:
        /*002c*/ 	.word	0x00000000
        /*0030*/ 	.short	0x000a
        /*0032*/ 	.short	0x0c20
        /*0034*/ 	.byte	0x00, 0xf5, 0x21, 0x00


	//----- nvinfo : EIATTR_KPARAM_INFO
	.align		4
.L_1611:
        /*0038*/ 	.byte	0x04, 0x17
        /*003a*/ 	.short	(.L_1613 - .L_1612)
.L_1612:
        /*003c*/ 	.word	0x00000000
        /*0040*/ 	.short	0x0009
        /*0042*/ 	.short	0x0c1c
        /*0044*/ 	.byte	0x00, 0xf0, 0x11, 0x00


	//----- nvinfo : EIATTR_KPARAM_INFO
	.align		4
.L_1613:
        /*0048*/ 	.byte	0x04, 0x17
        /*004a*/ 	.short	(.L_1615 - .L_1614)
.L_1614:
        /*004c*/ 	.word	0x00000000
        /*0050*/ 	.short	0x0008
        /*0052*/ 	.short	0x0c18
        /*0054*/ 	.byte	0x00, 0xf0, 0x11, 0x00


	//----- nvinfo : EIATTR_KPARAM_INFO
	.align		4
.L_1615:
        /*0058*/ 	.byte	0x04, 0x17
        /*005a*/ 	.short	(.L_1617 - .L_1616)
.L_1616:
        /*005c*/ 	.word	0x00000000
        /*0060*/ 	.short	0x0007
        /*0062*/ 	.short	0x0c10
        /*0064*/ 	.byte	0x00, 0xf5, 0x21, 0x00


	//----- nvinfo : EIATTR_KPARAM_INFO
	.align		4
.L_1617:
        /*0068*/ 	.byte	0x04, 0x17
        /*006a*/ 	.short	(.L_1619 - .L_1618)
.L_1618:
        /*006c*/ 	.word	0x00000000
        /*0070*/ 	.short	0x0006
        /*0072*/ 	.short	0x0c0c
        /*0074*/ 	.byte	0x00, 0xf0, 0x11, 0x00


	//----- nvinfo : EIATTR_KPARAM_INFO
	.align		4
.L_1619:
        /*0078*/ 	.byte	0x04, 0x17
        /*007a*/ 	.short	(.L_1621 - .L_1620)
.L_1620:
        /*007c*/ 	.word	0x00000000
        /*0080*/ 	.short	0x0005
        /*0082*/ 	.short	0x0c08
        /*0084*/ 	.byte	0x00, 0xf0, 0x11, 0x00


	//----- nvinfo : EIATTR_KPARAM_INFO
	.align		4
.L_1621:
        /*0088*/ 	.byte	0x04, 0x17
        /*008a*/ 	.short	(.L_1623 - .L_1622)
.L_1622:
        /*008c*/ 	.word	0x00000000
        /*0090*/ 	.short	0x0004
        /*0092*/ 	.short	0x0c00
        /*0094*/ 	.byte	0x00, 0xf5, 0x21, 0x00


	//----- nvinfo : EIATTR_KPARAM_INFO
	.align		4
.L_1623:
        /*0098*/ 	.byte	0x04, 0x17
        /*009a*/ 	.short	(.L_1625 - .L_1624)
.L_1624:
        /*009c*/ 	.word	0x00000000
        /*00a0*/ 	.short	0x0003
        /*00a2*/ 	.short	0x0bf8
        /*00a4*/ 	.byte	0x00, 0xf0, 0x05, 0x00


	//----- nvinfo : EIATTR_KPARAM_INFO
	.align		4
.L_1625:
        /*00a8*/ 	.byte	0x04, 0x17
        /*00aa*/ 	.short	(.L_1627 - .L_1626)
.L_1626:
        /*00ac*/ 	.word	0x00000000
        /*00b0*/ 	.short	0x0002
        /*00b2*/ 	.short	0x0010
        /*00b4*/ 	.byte	0x00, 0xf0, 0xa1, 0x2f


	//----- nvinfo : EIATTR_KPARAM_INFO
	.align		4
.L_1627:
        /*00b8*/ 	.byte	0x04, 0x17
        /*00ba*/ 	.short	(.L_1629 - .L_1628)
.L_1628:
        /*00bc*/ 	.word	0x00000000
        /*00c0*/ 	.short	0x0001
        /*00c2*/ 	.short	0x0008
        /*00c4*/ 	.byte	0x00, 0xf5, 0x21, 0x00


	//----- nvinfo : EIATTR_KPARAM_INFO
	.align		4
.L_1629:
        /*00c8*/ 	.byte	0x04, 0x17
        /*00ca*/ 	.short	(.L_1631 - .L_1630)
.L_1630:
        /*00cc*/ 	.word	0x00000000
        /*00d0*/ 	.short	0x0000
        /*00d2*/ 	.short	0x0000
        /*00d4*/ 	.byte	0x00, 0xf0, 0x21, 0x00


	//----- nvinfo : EIATTR_SPARSE_MMA_MASK
	.align		4
.L_1631:
        /*00d8*/ 	.byte	0x03, 0x50
        /*00da*/ 	.short	0x0000


	//----- nvinfo : EIATTR_MAXREG_COUNT
	.align		4
        /*00dc*/ 	.byte	0x03, 0x1b
        /*00de*/ 	.short	0x00ff


	//----- nvinfo : EIATTR_EXTERNS
	.align		4
        /*00e0*/ 	.byte	0x04, 0x0f
        /*00e2*/ 	.short	(.L_1633 - .L_1632)


	//   ....[0]....
	.align		4
.L_1632:
        /*00e4*/ 	.word	index@(__assertfail)


	//----- nvinfo : EIATTR_MERCURY_ISA_VERSION
	.align		4
.L_1633:
        /*00e8*/ 	.byte	0x03, 0x5f
        /*00ea*/ 	.short	0x0101


	//----- nvinfo : EIATTR_VRC_CTA_INIT_COUNT
	.align		4
        /*00ec*/ 	.byte	0x02, 0x4a
	.zero		1
	.zero		1


	//----- nvinfo : EIATTR_SYSCALL_OFFSETS
	.align		4
        /*00f0*/ 	.byte	0x04, 0x46
        /*00f2*/ 	.short	(.L_1635 - .L_1634)


	//   ....[0]....
.L_1634:
        /*00f4*/ 	.word	0x00000140


	//   ....[1]....
        /*00f8*/ 	.word	0x00000280


	//   ....[2]....
        /*00fc*/ 	.word	0x000003c0


	//   ....[3]....
        /*0100*/ 	.word	0x00000510


	//----- nvinfo : EIATTR_EXIT_INSTR_OFFSETS
	.align		4
.L_1635:
        /*0104*/ 	.byte	0x04, 0x1c
        /*0106*/ 	.short	(.L_1637 - .L_1636)


	//   ....[0]....
.L_1636:
        /*0108*/ 	.word	0x00000570


	//   ....[1]....
        /*010c*/ 	.word	0x00000e70


	//   ....[2]....
        /*0110*/ 	.word	0x00001e20


	//   ....[3]....
        /*0114*/ 	.word	0x00002ce0


	//----- nvinfo : EIATTR_CRS_STACK_SIZE
	.align		4
.L_1637:
        /*0118*/ 	.byte	0x04, 0x1e
        /*011a*/ 	.short	(.L_1639 - .L_1638)
.L_1638:
        /*011c*/ 	.word	0x00000000


	//----- nvinfo : EIATTR_CBANK_PARAM_SIZE
	.align		4
.L_1639:
        /*0120*/ 	.byte	0x03, 0x19
        /*0122*/ 	.short	0x0c30


	//----- nvinfo : EIATTR_PARAM_CBANK
	.align		4
        /*0124*/ 	.byte	0x04, 0x0a
        /*0126*/ 	.short	(.L_1641 - .L_1640)
	.align		4
.L_1640:
        /*0128*/ 	.word	index@(.nv.constant0._Z25multi_tensor_apply_kernelI18TensorListMetadataILi5EE25DistAdamCapturableFunctorIfffEJPfffPiifS4_10adamMode_tfEEvlPViT_T0_DpT1_)
        /*012c*/ 	.short	0x0380
        /*012e*/ 	.short	0x0c30


	//----- nvinfo : EIATTR_SW_WAR
	.align		4
.L_1641:
        /*0130*/ 	.byte	0x04, 0x36
        /*0132*/ 	.short	(.L_1643 - .L_1642)
.L_1642:
        /*0134*/ 	.word	0x00000008
.L_1643:


//--------------------- .nv.info._Z25multi_tensor_apply_kernelI18TensorListMetadataILi5EE15DistAdamFunctorIN3c108BFloat16ES4_S4_EJPfffffff10adamMode_tfEEvlPViT_T0_DpT1_ --------------------------
	.section	.nv.info._Z25multi_tensor_apply_kernelI18TensorListMetadataILi5EE15DistAdamFunctorIN3c108BFloat16ES4_S4_EJPfffffff10adamMode_tfEEvlPViT_T0_DpT1_,"",@"SHT_CUDA_INFO"
	.sectionflags	@""
	.align	4


	//----- nvinfo : EIATTR_CUDA_API_VERSION
	.align		4
        /*0000*/ 	.byte	0x04, 0x37
        /*0002*/ 	.short	(.L_1645 - .L_1644)
.L_1644:
        /*0004*/ 	.word	0x00000082


	//----- nvinfo : EIATTR_KPARAM_INFO
	.align		4
.L_1645:
        /*0008*/ 	.byte	0x04, 0x17
        /*000a*/ 	.short	(.L_1647 - .L_1646)
.L_1646:
        /*000c*/ 	.word	0x00000000
        /*0010*/ 	.short	0x000c
        /*0012*/ 	.short	0x0c24
        /*0014*/ 	.byte	0x00, 0xf0, 0x11, 0x00


	//----- nvinfo : EIATTR_KPARAM_INFO
	.align		4
.L_1647:
        /*0018*/ 	.byte	0x04, 0x17
        /*001a*/ 	.short	(.L_1649 - .L_1648)
.L_1648:
        /*001c*/ 	.word	0x00000000
        /*0020*/ 	.short	0x000b
        /*0022*/ 	.short	0x0c20
        /*0024*/ 	.byte	0x00, 0xf0, 0x11, 0x00


	//----- nvinfo : EIATTR_KPARAM_INFO
	.align		4
.L_1649:
        /*0028*/ 	.byte	0x04, 0x17
        /*002a*/ 	.short	(.L_1651 - .L_1650)
.L_1650:
        /*002c*/ 	.word	0x00000000
        /*0030*/ 	.short	0x000a
        /*0032*/ 	.short	0x0c1c
        /*0034*/ 	.byte	0x00, 0xf0, 0x11, 0x00


	//----- nvinfo : EIATTR_KPARAM_INFO
	.align		4
.L_1651:
        /*0038*/ 	.byte	0x04, 0x17
        /*003a*/ 	.short	(.L_1653 - .L_1652)
.L_1652:
        /*003c*/ 	.word	0x00000000
        /*0040*/ 	.short	0x0009
        /*0042*/ 	.short	0x0c18
        /*0044*/ 	.byte	0x00, 0xf0, 0x11, 0x00


	//----- nvinfo : EIATTR_KPARAM_INFO
	.align		4
.L_1653:
        /*0048*/ 	.byte	0x04, 0x17
        /*004a*/ 	.short	(.L_1655 - .L_1654)
.L_1654:
        /*004c*/ 	.word	0x00000000
        /*0050*/ 	.short	0x0008
        /*0052*/ 	.short	0x0c14
        /*0054*/ 	.byte	0x00, 0xf0, 0x11, 0x00


	//----- nvinfo : EIATTR_KPARAM_INFO
	.align		4
.L_1655:
        /*0058*/ 	.byte	0x04, 0x17
        /*005a*/ 	.short	(.L_1657 - .L_1656)
.L_1656:
        /*005c*/ 	.word	0x00000000
        /*0060*/ 	.short	0x0007
        /*0062*/ 	.short	0x0c10
        /*0064*/ 	.byte	0x00, 0xf0, 0x11, 0x00


	//----- nvinfo : EIATTR_KPARAM_INFO
	.align		4
.L_1657:
        /*0068*/ 	.byte	0x04, 0x17
        /*006a*/ 	.short	(.L_1659 - .L_1658)
.L_1658:
        /*006c*/ 	.word	0x00000000
        /*0070*/ 	.short	0x0006
        /*0072*/ 	.short	0x0c0c
        /*0074*/ 	.byte	0x00, 0xf0, 0x11, 0x00


	//----- nvinfo : EIATTR_KPARAM_INFO
	.align		4
.L_1659:
        /*0078*/ 	.byte	0x04, 0x17
        /*007a*/ 	.short	(.L_1661 - .L_1660)
.L_1660:
        /*007c*/ 	.word	0x00000000
        /*0080*/ 	.short	0x0005
        /*0082*/ 	.short	0x0c08
        /*0084*/ 	.byte	0x00, 0xf0, 0x11, 0x00


	//----- nvinfo : EIATTR_KPARAM_INFO
	.align		4
.L_1661:
        /*0088*/ 	.byte	0x04, 0x17
        /*008a*/ 	.short	(.L_1663 - .L_1662)
.L_1662:
        /*008c*/ 	.word	0x00000000
        /*0090*/ 	.short	0x0004
        /*0092*/ 	.short	0x0c00
        /*0094*/ 	.byte	0x00, 0xf5, 0x21, 0x00


	//----- nvinfo : EIATTR_KPARAM_INFO
	.align		4
.L_1663:
        /*0098*/ 	.byte	0x04, 0x17
        /*009a*/ 	.short	(.L_1665 - .L_1664)
.L_1664:
        /*009c*/ 	.word	0x00000000
        /*00a0*/ 	.short	0x0003
        /*00a2*/ 	.short	0x0bf8
        /*00a4*/ 	.byte	0x00, 0xf0, 0x05, 0x00


	//----- nvinfo : EIATTR_KPARAM_INFO
	.align		4
.L_1665:
        /*00a8*/ 	.byte	0x04, 0x17
        /*00aa*/ 	.short	(.L_1667 - .L_1666)
.L_1666:
        /*00ac*/ 	.word	0x00000000
        /*00b0*/ 	.short	0x0002
        /*00b2*/ 	.short	0x0010
        /*00b4*/ 	.byte	0x00, 0xf0, 0xa1, 0x2f


	//----- nvinfo : EIATTR_KPARAM_INFO
	.align		4
.L_1667:
        /*00b8*/ 	.byte	0x04, 0x17
        /*00ba*/ 	.short	(.L_1669 - .L_1668)
.L_1668:
        /*00bc*/ 	.word	0x00000000
        /*00c0*/ 	.short	0x0001
        /*00c2*/ 	.short	0x0008
        /*00c4*/ 	.byte	0x00, 0xf5, 0x21, 0x00


	//----- nvinfo : EIATTR_KPARAM_INFO
	.align		4
.L_1669:
        /*00c8*/ 	.byte	0x04, 0x17
        /*00ca*/ 	.short	(.L_1671 - .L_1670)
.L_1670:
        /*00cc*/ 	.word	0x00000000
        /*00d0*/ 	.short	0x0000
        /*00d2*/ 	.short	0x0000
        /*00d4*/ 	.byte	0x00, 0xf0, 0x21, 0x00


	//----- nvinfo : EIATTR_SPARSE_MMA_MASK
	.align		4
.L_1671:
        /*00d8*/ 	.byte	0x03, 0x50
        /*00da*/ 	.short	0x0000


	//----- nvinfo : EIATTR_MAXREG_COUNT
	.align		4
        /*00dc*/ 	.byte	0x03, 0x1b
        /*00de*/ 	.short	0x00ff


	//----- nvinfo : EIATTR_MERCURY_ISA_VERSION
	.align		4
        /*00e0*/ 	.byte	0x03, 0x5f
        /*00e2*/ 	.short	0x0101


	//----- nvinfo : EIATTR_VRC_CTA_INIT_COUNT
	.align		4
        /*00e4*/ 	.byte	0x02, 0x4a
	.zero		1
	.zero		1


	//----- nvinfo : EIATTR_EXIT_INSTR_OFFSETS
	.align		4
        /*00e8*/ 	.byte	0x04, 0x1c
        /*00ea*/ 	.short	(.L_1673 - .L_1672)


	//   ....[0]....
.L_1672:
        /*00ec*/ 	.word	0x00000270


	//   ....[1]....
        /*00f0*/ 	.word	0x00001170


	//   ....[2]....
        /*00f4*/ 	.word	0x00001f90


	//----- nvinfo : EIATTR_CRS_STACK_SIZE
	.align		4
.L_1673:
        /*00f8*/ 	.byte	0x04, 0x1e
        /*00fa*/ 	.short	(.L_1675 - .L_1674)
.L_1674:
        /*00fc*/ 	.word	0x00000000


	//----- nvinfo : EIATTR_CBANK_PARAM_SIZE
	.align		4
.L_1675:
        /*0100*/ 	.byte	0x03, 0x19
        /*0102*/ 	.short	0x0c28


	//----- nvinfo : EIATTR_PARAM_CBANK
	.align		4
        /*0104*/ 	.byte	0x04, 0x0a
        /*0106*/ 	.short	(.L_1677 - .L_1676)
	.align		4
.L_1676:
        /*0108*/ 	.word	index@(.nv.constant0._Z25multi_tensor_apply_kernelI18TensorListMetadataILi5EE15DistAdamFunctorIN3c108BFloat16ES4_S4_EJPfffffff10adamMode_tfEEvlPViT_T0_DpT1_)
        /*010c*/ 	.short	0x0380
        /*010e*/ 	.short	0x0c28


	//----- nvinfo : EIATTR_SW_WAR
	.align		4
.L_1677:
        /*0110*/ 	.byte	0x04, 0x36
        /*0112*/ 	.short	(.L_1679 - .L_1678)
.L_1678:
        /*0114*/ 	.word	0x00000008
.L_1679:


//--------------------- .nv.info._Z25multi_tensor_apply_kernelI18TensorListMetadataILi5EE15DistAdamFunctorIN3c108BFloat16ES4_NS3_4HalfEEJPfffffff10adamMode_tfEEvlPViT_T0_DpT1_ --------------------------
	.section	.nv.info._Z25multi_tensor_apply_kernelI18TensorListMetadataILi5EE15DistAdamFunctorIN3c108BFloat16ES4_NS3_4HalfEEJPfffffff10adamMode_tfEEvlPViT_T0_DpT1_,"",@"SHT_CUDA_INFO"
	.sectionflags	@""
	.align	4


	//----- nvinfo : EIATTR_CUDA_API_VERSION
	.align		4
        /*0000*/ 	.byte	0x04, 0x37
        /*0002*/ 	.short	(.L_1681 - .L_1680)
.L_1680:
        /*0004*/ 	.word	0x00000082


	//----- nvinfo : EIATTR_KPARAM_INFO
	.align		4
.L_1681:
        /*0008*/ 	.byte	0x04, 0x17
        /*000a*/ 	.short	(.L_1683 - .L_1682)
.L_1682:
        /*000c*/ 	.word	0x00000000
        /*0010*/ 	.short	0x000c
        /*0012*/ 	.short	0x0c24
        /*0014*/ 	.byte	0x00, 0xf0, 0x11, 0x00


	//----- nvinfo : EIATTR_KPARAM_INFO
	.align		4
.L_1683:
        /*0018*/ 	.byte	0x04, 0x17
        /*001a*/ 	.short	(.L_1685 - .L_1684)
.L_1684:
        /*001c*/ 	.word	0x00000000
        /*0020*/ 	.short	0x000b
        /*0022*/ 	.short	0x0c20
        /*0024*/ 	.byte	0x00, 0xf0, 0x11, 0x00


	//----- nvinfo : EIATTR_KPARAM_INFO
	.align		4
.L_1685:
        /*0028*/ 	.byte	0x04, 0x17
        /*002a*/ 	.short	(.L_1687 - .L_1686)
.L_1686:
        /*002c*/ 	.word	0x00000000
        /*0030*/ 	.short	0x000a
        /*0032*/ 	.short	0x0c1c
        /*0034*/ 	.byte	0x00, 0xf0, 0x11, 0x00


	//----- nvinfo : EIATTR_KPARAM_INFO
	.align		4
.L_1687:
        /*0038*/ 	.byte	0x04, 0x17
        /*003a*/ 	.short	(.L_1689 - .L_1688)
.L_1688:
        /*003c*/ 	.word	0x00000000
        /*0040*/ 	.short	0x0009
        /*0042*/ 	.short	0x0c18
        /*0044*/ 	.byte	0x00, 0xf0, 0x11, 0x00


	//----- nvinfo : EIATTR_KPARAM_INFO
	.align		4
.L_1689:
        /*0048*/ 	.byte	0x04, 0x17
        /*004a*/ 	.short	(.L_1691 - .L_1690)
.L_1690:
        /*004c*/ 	.word	0x00000000
        /*0050*/ 	.short	0x0008
        /*0052*/ 	.short	0x0c14
        /*0054*/ 	.byte	0x00, 0xf0, 0x11, 0x00


	//----- nvinfo : EIATTR_KPARAM_INFO
	.align		4
.L_1691:
        /*0058*/ 	.byte	0x04, 0x17
        /*005a*/ 	.short	(.L_1693 - .L_1692)
.L_1692:
        /*005c*/ 	.word	0x00000000
        /*0060*/ 	.short	0x0007
        /*0062*/ 	.short	0x0c10
        /*0064*/ 	.byte	0x00, 0xf0, 0x11, 0x00


	//----- nvinfo : EIATTR_KPARAM_INFO
	.align		4
.L_1693:
        /*0068*/ 	.byte	0x04, 0x17
        /*006a*/ 	.short	(.L_1695 - .L_1694)
.L_1694:
        /*006c*/ 	.word	0x00000000
        /*0070*/ 	.short	0x0006
        /*0072*/ 	.short	0x0c0c
        /*0074*/ 	.byte	0x00, 0xf0, 0x11, 0x00


	//----- nvinfo : EIATTR_KPARAM_INFO
	.align		4
.L_1695:
        /*0078*/ 	.byte	0x04, 0x17
        /*007a*/ 	.short	(.L_1697 - .L_1696)
.L_1696:
        /*007c*/ 	.word	0x00000000
        /*0080*/ 	.short	0x0005
        /*0082*/ 	.short	0x0c08
        /*0084*/ 	.byte	0x00, 0xf0, 0x11, 0x00


	//----- nvinfo : EIATTR_KPARAM_INFO
	.align		4
.L_1697:
        /*0088*/ 	.byte	0x04, 0x17
        /*008a*/ 	.short	(.L_1699 - .L_1698)
.L_1698:
        /*008c*/ 	.word	0x00000000
        /*0090*/ 	.short	0x0004
        /*0092*/ 	.short	0x0c00
        /*0094*/ 	.byte	0x00, 0xf5, 0x21, 0x00


	//----- nvinfo : EIATTR_KPARAM_INFO
	.align		4
.L_1699:
        /*0098*/ 	.byte	0x04, 0x17
        /*009a*/ 	.short	(.L_1701 - .L_1700)
.L_1700:
        /*009c*/ 	.word	0x00000000
        /*00a0*/ 	.short	0x0003
        /*00a2*/ 	.short	0x0bf8
        /*00a4*/ 	.byte	0x00, 0xf0, 0x05, 0x00


	//----- nvinfo : EIATTR_KPARAM_INFO
	.align		4
.L_1701:
        /*00a8*/ 	.byte	0x04, 0x17
        /*00aa*/ 	.short	(.L_1703 - .L_1702)
.L_1702:
        /*00ac*/ 	.word	0x00000000
        /*00b0*/ 	.short	0x0002
        /*00b2*/ 	.short	0x0010
        /*00b4*/ 	.byte	0x00, 0xf0, 0xa1, 0x2f


	//----- nvinfo : EIATTR_KPARAM_INFO
	.align		4
.L_1703:
        /*00b8*/ 	.byte	0x04, 0x17
        /*00ba*/ 	.short	(.L_1705 - .L_1704)
.L_1704:
        /*00bc*/ 	.word	0x00000000
        /*00c0*/ 	.short	0x0001
        /*00c2*/ 	.short	0x0008
        /*00c4*/ 	.byte	0x00, 0xf5, 0x21, 0x00


	//----- nvinfo : EIATTR_KPARAM_INFO
	.align		4
.L_1705:
        /*00c8*/ 	.byte	0x04, 0x17
        /*00ca*/ 	.short	(.L_1707 - .L_1706)
.L_1706:
        /*00cc*/ 	.word	0x00000000
        /*00d0*/ 	.short	0x0000
        /*00d2*/ 	.short	0x0000
        /*00d4*/ 	.byte	0x00, 0xf0, 0x21, 0x00


	//----- nvinfo : EIATTR_SPARSE_MMA_MASK
	.align		4
.L_1707:
        /*00d8*/ 	.byte	0x03, 0x50
        /*00da*/ 	.short	0x0000


	//----- nvinfo : EIATTR_MAXREG_COUNT
	.align		4
        /*00dc*/ 	.byte	0x03, 0x1b
        /*00de*/ 	.short	0x00ff


	//----- nvinfo : EIATTR_MERCURY_ISA_VERSION
	.align		4
        /*00e0*/ 	.byte	0x03, 0x5f
        /*00e2*/ 	.short	0x0101


	//----- nvinfo : EIATTR_VRC_CTA_INIT_COUNT
	.align		4
        /*00e4*/ 	.byte	0x02, 0x4a
	.zero		1
	.zero		1


	//----- nvinfo : EIATTR_EXIT_INSTR_OFFSETS
	.align		4
        /*00e8*/ 	.byte	0x04, 0x1c
        /*00ea*/ 	.short	(.L_1709 - .L_1708)


	//   ....[0]....
.L_1708:
        /*00ec*/ 	.word	0x00000270


	//   ....[1]....
        /*00f0*/ 	.word	0x00001270


	//   ....[2]....
        /*00f4*/ 	.word	0x00002120


	//----- nvinfo : EIATTR_CRS_STACK_SIZE
	.align		4
.L_1709:
        /*00f8*/ 	.byte	0x04, 0x1e
        /*00fa*/ 	.short	(.L_1711 - .L_1710)
.L_1710:
        /*00fc*/ 	.word	0x00000000


	//----- nvinfo : EIATTR_CBANK_PARAM_SIZE
	.align		4
.L_1711:
        /*0100*/ 	.byte	0x03, 0x19
        /*0102*/ 	.short	0x0c28


	//----- nvinfo : EIATTR_PARAM_CBANK
	.align		4
        /*0104*/ 	.byte	0x04, 0x0a
        /*0106*/ 	.short	(.L_1713 - .L_1712)
	.align		4
.L_1712:
        /*0108*/ 	.word	index@(.nv.constant0._Z25multi_tensor_apply_kernelI18TensorListMetadataILi5EE15DistAdamFunctorIN3c108BFloat16ES4_NS3_4HalfEEJPfffffff10adamMode_tfEEvlPViT_T0_DpT1_)
        /*010c*/ 	.short	0x0380
        /*010e*/ 	.short	0x0c28


	//----- nvinfo : EIATTR_SW_WAR
	.align		4
.L_1713:
        /*0110*/ 	.byte	0x04, 0x36
        /*0112*/ 	.short	(.L_1715 - .L_1714)
.L_1714:
        /*0114*/ 	.word	0x00000008
.L_1715:


//--------------------- .nv.info._Z25multi_tensor_apply_kernelI18TensorListMetadataILi5EE15DistAdamFunctorIN3c108BFloat16ES4_fEJPfffffff10adamMode_tfEEvlPViT_T0_DpT1_ --------------------------
	.section	.nv.info._Z25multi_tensor_apply_kernelI18TensorListMetadataILi5EE15DistAdamFunctorIN3c108BFloat16ES4_fEJPfffffff10adamMode_tfEEvlPViT_T0_DpT1_,"",@"SHT_CUDA_INFO"
	.sectionflags	@""
	.align	4


	//----- nvinfo : EIATTR_CUDA_API_VERSION
	.align		4
        /*0000*/ 	.byte	0x04, 0x37
        /*0002*/ 	.short	(.L_1717 - .L_1716)
.L_1716:
        /*0004*/ 	.word	0x00000082


	//----- nvinfo : EIATTR_KPARAM_INFO
	.align		4
.L_1717:
        /*0008*/ 	.byte	0x04, 0x17
        /*000a*/ 	.short	(.L_1719 - .L_1718)
.L_1718:
        /*000c*/ 	.word	0x00000000
        /*0010*/ 	.short	0x000c
        /*0012*/ 	.short	0x0c24
        /*0014*/ 	.byte	0x00, 0xf0, 0x11, 0x00


	//----- nvinfo : EIATTR_KPARAM_INFO
	.align		4
.L_1719:
        /*0018*/ 	.byte	0x04, 0x17
        /*001a*/ 	.short	(.L_1721 - .L_1720)
.L_1720:
        /*001c*/ 	.word	0x00000000
        /*0020*/ 	.short	0x000b
        /*0022*/ 	.short	0x0c20
        /*0024*/ 	.byte	0x00, 0xf0, 0x11, 0x00


	//----- nvinfo : EIATTR_KPARAM_INFO
	.align		4
.L_1721:
        /*0028*/ 	.byte	0x04, 0x17
        /*002a*/ 	.short	(.L_1723 - .L_1722)
.L_1722:
        /*002c*/ 	.word	0x00000000
        /*0030*/ 	.short	0x000a
        /*0032*/ 	.short	0x0c1c
        /*0034*/ 	.byte	0x00, 0xf0, 0x11, 0x00


	//----- nvinfo : EIATTR_KPARAM_INFO
	.align		4
.L_1723:
        /*0038*/ 	.byte	0x04, 0x17
        /*003a*/ 	.short	(.L_1725 - .L_1724)
.L_1724:
        /*003c*/ 	.word	0x00000000
        /*0040*/ 	.short	0x0009
        /*0042*/ 	.short	0x0c18
        /*0044*/ 	.byte	0x00, 0xf0, 0x11, 0x00


	//----- nvinfo : EIATTR_KPARAM_INFO
	.align		4
.L_1725:
        /*0048*/ 	.byte	0x04, 0x17
        /*004a*/ 	.short	(.L_1727 - .L_1726)
.L_1726:
        /*004c*/ 	.word	0x00000000
        /*0050*/ 	.short	0x0008
        /*0052*/ 	.short	0x0c14
        /*0054*/ 	.byte	0x00, 0xf0, 0x11, 0x00


	//----- nvinfo : EIATTR_KPARAM_INFO
	.align		4
.L_1727:
        /*0058*/ 	.byte	0x04, 0x17
        /*005a*/ 	.short	(.L_1729 - .L_1728)
.L_1728:
        /*005c*/ 	.word	0x00000000
        /*0060*/ 	.short	0x0007
        /*0062*/ 	.short	0x0c10
        /*0064*/ 	.byte	0x00, 0xf0, 0x11, 0x00


	//----- nvinfo : EIATTR_KPARAM_INFO
	.align		4
.L_1729:
        /*0068*/ 	.byte	0x04, 0x17
        /*006a*/ 	.short	(.L_1731 - .L_1730)
.L_1730:
        /*006c*/ 	.word	0x00000000
        /*0070*/ 	.short	0x0006
        /*0072*/ 	.short	0x0c0c
        /*0074*/ 	.byte	0x00, 0xf0, 0x11, 0x00


	//----- nvinfo : EIATTR_KPARAM_INFO
	.align		4
.L_1731:
        /*0078*/ 	.byte	0x04, 0x17
        /*007a*/ 	.short	(.L_1733 - .L_1732)
.L_1732:
        /*007c*/ 	.word	0x00000000
        /*0080*/ 	.short	0x0005
        /*0082*/ 	.short	0x0c08
        /*0084*/ 	.byte	0x00, 0xf0, 0x11, 0x00


	//----- nvinfo : EIATTR_KPARAM_INFO
	.align		4
.L_1733:
        /*0088*/ 	.byte	0x04, 0x17
        /*008a*/ 	.short	(.L_1735 - .L_1734)
.L_1734:
        /*008c*/ 	.word	0x00000000
        /*0090*/ 	.short	0x0004
        /*0092*/ 	.short	0x0c00
        /*0094*/ 	.byte	0x00, 0xf5, 0x21, 0x00


	//----- nvinfo : EIATTR_KPARAM_INFO
	.align		4
.L_1735:
        /*0098*/ 	.byte	0x04, 0x17
        /*009a*/ 	.short	(.L_1737 - .L_1736)
.L_1736:
        /*009c*/ 	.word	0x00000000
        /*00a0*/ 	.short	0x0003
        /*00a2*/ 	.short	0x0bf8
        /*00a4*/ 	.byte	0x00, 0xf0, 0x05, 0x00


	//----- nvinfo : EIATTR_KPARAM_INFO
	.align		4
.L_1737:
        /*00a8*/ 	.byte	0x04, 0x17
        /*00aa*/ 	.short	(.L_1739 - .L_1738)
.L_1738:
        /*00ac*/ 	.word	0x00000000
        /*00b0*/ 	.short	0x0002
        /*00b2*/ 	.short	0x0010
        /*00b4*/ 	.byte	0x00, 0xf0, 0xa1, 0x2f


	//----- nvinfo : EIATTR_KPARAM_INFO
	.align		4
.L_1739:
        /*00b8*/ 	.byte	0x04, 0x17
        /*00ba*/ 	.short	(.L_1741 - .L_1740)
.L_1740:
        /*00bc*/ 	.word	0x00000000
        /*00c0*/ 	.short	0x0001
        /*00c2*/ 	.short	0x0008
        /*00c4*/ 	.byte	0x00, 0xf5, 0x21, 0x00


	//----- nvinfo : EIATTR_KPARAM_INFO
	.align		4
.L_1741:
        /*00c8*/ 	.byte	0x04, 0x17
        /*00ca*/ 	.short	(.L_1743 - .L_1742)
.L_1742:
        /*00cc*/ 	.word	0x00000000
        /*00d0*/ 	.short	0x0000
        /*00d2*/ 	.short	0x0000
        /*00d4*/ 	.byte	0x00, 0xf0, 0x21, 0x00


	//----- nvinfo : EIATTR_SPARSE_MMA_MASK
	.align		4
.L_1743:
        /*00d8*/ 	.byte	0x03, 0x50
        /*00da*/ 	.short	0x0000


	//----- nvinfo : EIATTR_MAXREG_COUNT
	.align		4
        /*00dc*/ 	.byte	0x03, 0x1b
        /*00de*/ 	.short	0x00ff


	//----- nvinfo : EIATTR_MERCURY_ISA_VERSION
	.align		4
        /*00e0*/ 	.byte	0x03, 0x5f
        /*00e2*/ 	.short	0x0101


	//----- nvinfo : EIATTR_VRC_CTA_INIT_COUNT
	.align		4
        /*00e4*/ 	.byte	0x02, 0x4a
	.zero		1
	.zero		1


	//----- nvinfo : EIATTR_EXIT_INSTR_OFFSETS
	.align		4
        /*00e8*/ 	.byte	0x04, 0x1c
        /*00ea*/ 	.short	(.L_1745 - .L_1744)


	//   ....[0]....
.L_1744:
        /*00ec*/ 	.word	0x00000270


	//   ....[1]....
        /*00f0*/ 	.word	0x000011e0


	//   ....[2]....
        /*00f4*/ 	.word	0x00002010


	//----- nvinfo : EIATTR_CRS_STACK_SIZE
	.align		4
.L_1745:
        /*00f8*/ 	.byte	0x04, 0x1e
        /*00fa*/ 	.short	(.L_1747 - .L_1746)
.L_1746:
        /*00fc*/ 	.word	0x00000000


	//----- nvinfo : EIATTR_CBANK_PARAM_SIZE
	.align		4
.L_1747:
        /*0100*/ 	.byte	0x03, 0x19
        /*0102*/ 	.short	0x0c28


	//----- nvinfo : EIATTR_PARAM_CBANK
	.align		4
        /*0104*/ 	.byte	0x04, 0x0a
        /*0106*/ 	.short	(.L_1749 - .L_1748)
	.align		4
.L_1748:
        /*0108*/ 	.word	index@(.nv.constant0._Z25multi_tensor_apply_kernelI18TensorListMetadataILi5EE15DistAdamFunctorIN3c108BFloat16ES4_fEJPfffffff10adamMode_tfEEvlPViT_T0_DpT1_)
        /*010c*/ 	.short	0x0380
        /*010e*/ 	.short	0x0c28


	//----- nvinfo : EIATTR_SW_WAR
	.align		4
.L_1749:
        /*0110*/ 	.byte	0x04, 0x36
        /*0112*/ 	.short	(.L_1751 - .L_1750)
.L_1750:
        /*0114*/ 	.word	0x00000008
.L_1751:


//--------------------- .nv.info._Z25multi_tensor_apply_kernelI18TensorListMetadataILi5EE15DistAdamFunctorIN3c108BFloat16ENS3_4HalfES4_EJPfffffff10adamMode_tfEEvlPViT_T0_DpT1_ --------------------------
	.section	.nv.info._Z25multi_tensor_apply_kernelI18TensorListMetadataILi5EE15DistAdamFunctorIN3c108BFloat16ENS3_4HalfES4_EJPfffffff10adamMode_tfEEvlPViT_T0_DpT1_,"",@"SHT_CUDA_INFO"
	.sectionflags	@""
	.align	4


	//----- nvinfo : EIATTR_CUDA_API_VERSION
	.align		4
        /*0000*/ 	.byte	0x04, 0x37
        /*0002*/ 	.short	(.L_1753 - .L_1752)
.L_1752:
        /*0004*/ 	.word	0x00000082


	//----- nvinfo : EIATTR_KPARAM_INFO
	.align		4
.L_1753:
        /*0008*/ 	.byte	0x04, 0x17
        /*000a*/ 	.short	(.L_1755 - .L_1754)
.L_1754:
        /*000c*/ 	.word	0x00000000
        /*0010*/ 	.short	0x000c
        /*0012*/ 	.short	0x0c24
        /*0014*/ 	.byte	0x00, 0xf0, 0x11, 0x00


	//----- nvinfo : EIATTR_KPARAM_INFO
	.align		4
.L_1755:
        /*0018*/ 	.byte	0x04, 0x17
        /*001a*/ 	.short	(.L_1757 - .L_1756)
.L_1756:
        /*001c*/ 	.word	0x00000000
        /*0020*/ 	.short	0x000b
        /*0022*/ 	.short	0x0c20
        /*0024*/ 	.byte	0x00, 0xf0, 0x11, 0x00


	//----- nvinfo : EIATTR_KPARAM_INFO
	.align		4
.L_1757:
        /*0028*/ 	.byte	0x04, 0x17
        /*002a*/ 	.short	(.L_1759 - .L_1758)
.L_1758:
        /*002c*/ 	.word	0x00000000
        /*0030*/ 	.short	0x000a
        /*0032*/ 	.short	0x0c1c
        /*0034*/ 	.byte	0x00, 0xf0, 0x11, 0x00


	//----- nvinfo : EIATTR_KPARAM_INFO
	.align		4
.L_1759:
        /*0038*/ 	.byte	0x04, 0x17
        /*003a*/ 	.short	(.L_1761 - .L_1760)
.L_1760:
        /*003c*/ 	.word	0x00000000
        /*0040*/ 	.short	0x0009
        /*0042*/ 	.short	0x0c18
        /*0044*/ 	.byte	0x00, 0xf0, 0x11, 0x00


	//----- nvinfo : EIATTR_KPARAM_INFO
	.align		4
.L_1761:
        /*0048*/ 	.byte	0x04, 0x17
        /*004a*/ 	.short	(.L_1763 - .L_1762)
.L_1762:
        /*004c*/ 	.word	0x00000000
        /*0050*/ 	.short	0x0008
        /*0052*/ 	.short	0x0c14
        /*0054*/ 	.byte	0x00, 0xf0, 0x11, 0x00


	//----- nvinfo : EIATTR_KPARAM_INFO
	.align		4
.L_1763:
        /*0058*/ 	.byte	0x04, 0x17
        /*005a*/ 	.short	(.L_1765 - .L_1764)
.L_1764:
        /*005c*/ 	.word	0x00000000
        /*0060*/ 	.short	0x0007
        /*0062*/ 	.short	0x0c10
        /*0064*/ 	.byte	0x00, 0xf0, 0x11, 0x00


	//----- nvinfo : EIATTR_KPARAM_INFO
	.align		4
.L_1765:
        /*0068*/ 	.byte	0x04, 0x17
        /*006a*/ 	.short	(.L_1767 - .L_1766)
.L_1766:
        /*006c*/ 	.word	0x00000000
        /*0070*/ 	.short	0x0006
        /*0072*/ 	.short	0x0c0c
        /*0074*/ 	.byte	0x00, 0xf0, 0x11, 0x00


	//----- nvinfo : EIATTR_KPARAM_INFO
	.align		4
.L_1767:
        /*0078*/ 	.byte	0x04, 0x17
        /*007a*/ 	.short	(.L_1769 - .L_1768)
.L_1768:
        /*007c*/ 	.word	0x00000000
        /*0080*/ 	.short	0x0005
        /*0082*/ 	.short	0x0c08
        /*0084*/ 	.byte	0x00, 0xf0, 0x11, 0x00


	//----- nvinfo : EIATTR_KPARAM_INFO
	.align		4
.L_1769:
        /*0088*/ 	.byte	0x04, 0x17
        /*008a*/ 	.short	(.L_1771 - .L_1770)
.L_1770:
        /*008c*/ 	.word	0x00000000
        /*0090*/ 	.short	0x0004
        /*0092*/ 	.short	0x0c00
        /*0094*/ 	.byte	0x00, 0xf5, 0x21, 0x00


	//----- nvinfo : EIATTR_KPARAM_INFO
	.align		4
.L_1771:
        /*0098*/ 	.byte	0x04, 0x17
        /*009a*/ 	.short	(.L_1773 - .L_1772)
.L_1772:
        /*009c*/ 	.word	0x00000000
        /*00a0*/ 	.short	0x0003
        /*00a2*/ 	.short	0x0bf8
        /*00a4*/ 	.byte	0x00, 0xf0, 0x05, 0x00


	//----- nvinfo : EIATTR_KPARAM_INFO
	.align		4
.L_1773:
        /*00a8*/ 	.byte	0x04, 0x17
        /*00aa*/ 	.short	(.L_1775 - .L_1774)
.L_1774:
        /*00ac*/ 	.word	0x00000000
        /*00b0*/ 	.short	0x0002
        /*00b2*/ 	.short	0x0010
        /*00b4*/ 	.byte	0x00, 0xf0, 0xa1, 0x2f


	//----- nvinfo : EIATTR_KPARAM_INFO
	.align		4
.L_1775:
        /*00b8*/ 	.byte	0x04, 0x17
        /*00ba*/ 	.short	(.L_1777 - .L_1776)
.L_1776:
        /*00bc*/ 	.word	0x00000000
        /*00c0*/ 	.short	0x0001
        /*00c2*/ 	.short	0x0008
        /*00c4*/ 	.byte	0x00, 0xf5, 0x21, 0x00


	//----- nvinfo : EIATTR_KPARAM_INFO
	.align		4
.L_1777:
        /*00c8*/ 	.byte	0x04, 0x17
        /*00ca*/ 	.short	(.L_1779 - .L_1778)
.L_1778:
        /*00cc*/ 	.word	0x00000000
        /*00d0*/ 	.short	0x0000
        /*00d2*/ 	.short	0x0000
        /*00d4*/ 	.byte	0x00, 0xf0, 0x21, 0x00


	//----- nvinfo : EIATTR_SPARSE_MMA_MASK
	.align		4
.L_1779:
        /*00d8*/ 	.byte	0x03, 0x50
        /*00da*/ 	.short	0x0000


	//----- nvinfo : EIATTR_MAXREG_COUNT
	.align		4
        /*00dc*/ 	.byte	0x03, 0x1b
        /*00de*/ 	.short	0x00ff


	//----- nvinfo : EIATTR_MERCURY_ISA_VERSION
	.align		4
        /*00e0*/ 	.byte	0x03, 0x5f
        /*00e2*/ 	.short	0x0101


	//----- nvinfo : EIATTR_VRC_CTA_INIT_COUNT
	.align		4
        /*00e4*/ 	.byte	0x02, 0x4a
	.zero		1
	.zero		1


	//----- nvinfo : EIATTR_EXIT_INSTR_OFFSETS
	.align		4
        /*00e8*/ 	.byte	0x04, 0x1c
        /*00ea*/ 	.short	(.L_1781 - .L_1780)


	//   ....[0]....
.L_1780:
        /*00ec*/ 	.word	0x00000270


	//   ....[1]....
        /*00f0*/ 	.word	0x00001170


	//   ....[2]....
        /*00f4*/ 	.word	0x00001f90


	//----- nvinfo : EIATTR_CRS_STACK_SIZE
	.align		4
.L_1781:
        /*00f8*/ 	.byte	0x04, 0x1e
        /*00fa*/ 	.short	(.L_1783 - .L_1782)
.L_1782:
        /*00fc*/ 	.word	0x00000000


	//----- nvinfo : EIATTR_CBANK_PARAM_SIZE
	.align		4
.L_1783:
        /*0100*/ 	.byte	0x03, 0x19
        /*0102*/ 	.short	0x0c28


	//----- nvinfo : EIATTR_PARAM_CBANK
	.align		4
        /*0104*/ 	.byte	0x04, 0x0a
        /*0106*/ 	.short	(.L_1785 - .L_1784)
	.align		4
.L_1784:
        /*0108*/ 	.word	index@(.nv.constant0._Z25multi_tensor_apply_kernelI18TensorListMetadataILi5EE15DistAdamFunctorIN3c108BFloat16ENS3_4HalfES4_EJPfffffff10adamMode_tfEEvlPViT_T0_DpT1_)
        /*010c*/ 	.short	0x0380
        /*010e*/ 	.short	0x0c28


	//----- nvinfo : EIATTR_SW_WAR
	.align		4
.L_1785:
        /*0110*/ 	.byte	0x04, 0x36
        /*0112*/ 	.short	(.L_1787 - .L_1786)
.L_1786:
        /*0114*/ 	.word	0x00000008
.L_1787:


//--------------------- .nv.info._Z25multi_tensor_apply_kernelI18TensorListMetadataILi5EE15DistAdamFunctorIN3c108BFloat16ENS3_4HalfES5_EJPfffffff10adamMode_tfEEvlPViT_T0_DpT1_ --------------------------
	.section	.nv.info._Z25multi_tensor_apply_kernelI18TensorListMetadataILi5EE15DistAdamFunctorIN3c108BFloat16ENS3_4HalfES5_EJPfffffff10adamMode_tfEEvlPViT_T0_DpT1_,"",@"SHT_CUDA_INFO"
	.sectionflags	@""
	.align	4


	//----- nvinfo : EIATTR_CUDA_API_VERSION
	.align		4
        /*0000*/ 	.byte	0x04, 0x37
        /*0002*/ 	.short	(.L_1789 - .L_1788)
.L_1788:
        /*0004*/ 	.word	0x00000082


	//----- nvinfo : EIATTR_KPARAM_INFO
	.align		4
.L_1789:
        /*0008*/ 	.byte	0x04, 0x17
        /*000a*/ 	.short	(.L_1791 - .L_1790)
.L_1790:
        /*000c*/ 	.word	0x00000000
        /*0010*/ 	.short	0x000c
        /*0012*/ 	.short	0x0c24
        /*0014*/ 	.byte	0x00, 0xf0, 0x11, 0x00


	//----- nvinfo : EIATTR_KPARAM_INFO
	.align		4
.L_1791:
        /*0018*/ 	.byte	0x04, 0x17
        /*001a*/ 	.short	(.L_1793 - .L_1792)
.L_1792:
        /*001c*/ 	.word	0x00000000
        /*0020*/ 	.short	0x000b
        /*0022*/ 	.short	0x0c20
        /*0024*/ 	.byte	0x00, 0xf0, 0x11, 0x00


	//----- nvinfo : EIATTR_KPARAM_INFO
	.align		4
.L_1793:
        /*0028*/ 	.byte	0x04, 0x17
        /*002a*/ 	.short	(.L_1795 - .L_1794)
.L_1794:
        /*002c*/ 	.word	0x00000000
        /*0030*/ 	.short	0x000a
        /*0032*/ 	.short	0x0c1c
        /*0034*/ 	.byte	0x00, 0xf0, 0x11, 0x00


	//----- nvinfo : EIATTR_KPARAM_INFO
	.align		4
.L_1795:
        /*0038*/ 	.byte	0x04, 0x17
        /*003a*/ 	.short	(.L_1797 - .L_1796)
.L_1796:
        /*003c*/ 	.word	0x00000000
        /*0040*/ 	.short	0x0009
        /*0042*/ 	.short	0x0c18
        /*0044*/ 	.byte	0x00, 0xf0, 0x11, 0x00


	//----- nvinfo : EIATTR_KPARAM_INFO
	.align		4
.L_1797:
        /*0048*/ 	.byte	0x04, 0x17
        /*004a*/ 	.short	(.L_1799 - .L_1798)
.L_1798:
        /*004c*/ 	.word	0x00000000
        /*0050*/ 	.short	0x0008
        /*0052*/ 	.short	0x0c14
        /*0054*/ 	.byte	0x00, 0xf0, 0x11, 0x00


	//----- nvinfo : EIATTR_KPARAM_INFO
	.align		4
.L_1799:
        /*0058*/ 	.byte	0x04, 0x17
        /*005a*/ 	.short	(.L_1801 - .L_1800)
.L_1800:
        /*005c*/ 	.word	0x00000000
        /*0060*/ 	.short	0x0007
        /*0062*/ 	.short	0x0c10
        /*0064*/ 	.byte	0x00, 0xf0, 0x11, 0x00


	//----- nvinfo : EIATTR_KPARAM_INFO
	.align		4
.L_1801:
        /*0068*/ 	.byte	0x04, 0x17
        /*006a*/ 	.short	(.L_1803 - .L_1802)
.L_1802:
        /*006c*/ 	.word	0x00000000
        /*0070*/ 	.short	0x0006
        /*0072*/ 	.short	0x0c0c
        /*0074*/ 	.byte	0x00, 0xf0, 0x11, 0x00


	//----- nvinfo : EIATTR_KPARAM_INFO
	.align		4
.L_1803:
        /*0078*/ 	.byte	0x04, 0x17
        /*007a*/ 	.short	(.L_1805 - .L_1804)
.L_1804:
        /*007c*/ 	.word	0x00000000
        /*0080*/ 	.short	0x0005
        /*0082*/ 	.short	0x0c08
        /*0084*/ 	.byte	0x00, 0xf0, 0x11, 0x00


	//----- nvinfo : EIATTR_KPARAM_INFO
	.align		4
.L_1805:
        /*0088*/ 	.byte	0x04, 0x17
        /*008a*/ 	.short	(.L_1807 - .L_1806)
.L_1806:
        /*008c*/ 	.word	0x00000000
        /*0090*/ 	.short	0x0004
        /*0092*/ 	.short	0x0c00
        /*0094*/ 	.byte	0x00, 0xf5, 0x21, 0x00


	//----- nvinfo : EIATTR_KPARAM_INFO
	.align		4
.L_1807:
        /*0098*/ 	.byte	0x04, 0x17
        /*009a*/ 	.short	(.L_1809 - .L_1808)
.L_1808:
        /*009c*/ 	.word	0x00000000
        /*00a0*/ 	.short	0x0003
        /*00a2*/ 	.short	0x0bf8
        /*00a4*/ 	.byte	0x00, 0xf0, 0x05, 0x00


	//----- nvinfo : EIATTR_KPARAM_INFO
	.align		4
.L_1809:
        /*00a8*/ 	.byte	0x04, 0x17
        /*00aa*/ 	.short	(.L_1811 - .L_1810)
.L_1810:
        /*00ac*/ 	.word	0x00000000
        /*00b0*/ 	.short	0x0002
        /*00b2*/ 	.short	0x0010
        /*00b4*/ 	.byte	0x00, 0xf0, 0xa1, 0x2f


	//----- nvinfo : EIATTR_KPARAM_INFO
	.align		4
.L_1811:
        /*00b8*/ 	.byte	0x04, 0x17
        /*00ba*/ 	.short	(.L_1813 - .L_1812)
.L_1812:
        /*00bc*/ 	.word	0x00000000
        /*00c0*/ 	.short	0x0001
        /*00c2*/ 	.short	0x0008
        /*00c4*/ 	.byte	0x00, 0xf5, 0x21, 0x00


	//----- nvinfo : EIATTR_KPARAM_INFO
	.align		4
.L_1813:
        /*00c8*/ 	.byte	0x04, 0x17
        /*00ca*/ 	.short	(.L_1815 - .L_1814)
.L_1814:
        /*00cc*/ 	.word	0x00000000
        /*00d0*/ 	.short	0x0000
        /*00d2*/ 	.short	0x0000
        /*00d4*/ 	.byte	0x00, 0xf0, 0x21, 0x00


	//----- nvinfo : EIATTR_SPARSE_MMA_MASK
	.align		4
.L_1815:
        /*00d8*/ 	.byte	0x03, 0x50
        /*00da*/ 	.short	0x0000


	//----- nvinfo : EIATTR_MAXREG_COUNT
	.align		4
        /*00dc*/ 	.byte	0x03, 0x1b
        /*00de*/ 	.short	0x00ff


	//----- nvinfo : EIATTR_MERCURY_ISA_VERSION
	.align		4
        /*00e0*/ 	.byte	0x03, 0x5f
        /*00e2*/ 	.short	0x0101


	//----- nvinfo : EIATTR_VRC_CTA_INIT_COUNT
	.align		4
        /*00e4*/ 	.byte	0x02, 0x4a
	.zero		1
	.zero		1


	//----- nvinfo : EIATTR_EXIT_INSTR_OFFSETS
	.align		4
        /*00e8*/ 	.byte	0x04, 0x1c
        /*00ea*/ 	.short	(.L_1817 - .L_1816)


	//   ....[0]....
.L_1816:
        /*00ec*/ 	.word	0x00000270


	//   ....[1]....
        /*00f0*/ 	.word	0x00001270


	//   ....[2]....
        /*00f4*/ 	.word	0x00002120


	//----- nvinfo : EIATTR_CRS_STACK_SIZE
	.align		4
.L_1817:
        /*00f8*/ 	.byte	0x04, 0x1e
        /*00fa*/ 	.short	(.L_1819 - .L_1818)
.L_1818:
        /*00fc*/ 	.word	0x00000000


	//----- nvinfo : EIATTR_CBANK_PARAM_SIZE
	.align		4
.L_1819:
        /*0100*/ 	.byte	0x03, 0x19
        /*0102*/ 	.short	0x0c28


	//----- nvinfo : EIATTR_PARAM_CBANK
	.align		4
        /*0104*/ 	.byte	0x04, 0x0a
        /*0106*/ 	.short	(.L_1821 - .L_1820)
	.align		4
.L_1820:
        /*0108*/ 	.word	index@(.nv.constant0._Z25multi_tensor_apply_kernelI18TensorListMetadataILi5EE15DistAdamFunctorIN3c108BFloat16ENS3_4HalfES5_EJPfffffff10adamMode_tfEEvlPViT_T0_DpT1_)
        /*010c*/ 	.short	0x0380
        /*010e*/ 	.short	0x0c28


	//----- nvinfo : EIATTR_SW_WAR
	.align		4
.L_1821:
        /*0110*/ 	.byte	0x04, 0x36
        /*0112*/ 	.short	(.L_1823 - .L_1822)
.L_1822:
        /*0114*/ 	.word	0x00000008
.L_1823:


//--------------------- .nv.info._Z25multi_tensor_apply_kernelI18TensorListMetadataILi5EE15DistAdamFunctorIN3c108BFloat16ENS3_4HalfEfEJPfffffff10adamMode_tfEEvlPViT_T0_DpT1_ --------------------------
	.section	.nv.info._Z25multi_tensor_apply_kernelI18TensorListMetadataILi5EE15DistAdamFunctorIN3c108BFloat16ENS3_4HalfEfEJPfffffff10adamMode_tfEEvlPViT_T0_DpT1_,"",@"SHT_CUDA_INFO"
	.sectionflags	@""
	.align	4


	//----- nvinfo : EIATTR_CUDA_API_VERSION
	.align		4
        /*0000*/ 	.byte	0x04, 0x37
        /*0002*/ 	.short	(.L_1825 - .L_1824)
.L_1824:
        /*0004*/ 	.word	0x00000082


	//----- nvinfo : EIATTR_KPARAM_INFO
	.align		4
.L_1825:
        /*0008*/ 	.byte	0x04, 0x17
        /*000a*/ 	.short	(.L_1827 - .L_1826)
.L_1826:
        /*000c*/ 	.word	0x00000000
        /*0010*/ 	.short	0x000c
        /*0012*/ 	.short	0x0c24
        /*0014*/ 	.byte	0x00, 0xf0, 0x11, 0x00


	//----- nvinfo : EIATTR_KPARAM_INFO
	.align		4
.L_1827:
        /*0018*/ 	.byte	0x04, 0x17
        /*001a*/ 	.short	(.L_1829 - .L_1828)
.L_1828:
        /*001c*/ 	.word	0x00000000
        /*0020*/ 	.short	0x000b
        /*0022*/ 	.short	0x0c20
        /*0024*/ 	.byte	0x00, 0xf0, 0x11, 0x00


	//----- nvinfo : EIATTR_KPARAM_INFO
	.align		4
.L_1829:
        /*0028*/ 	.byte	0x04, 0x17
        /*002a*/ 	.short	(.L_1831 - .L_1830)
.L_1830:
        /*002c*/ 	.word	0x00000000
        /*0030*/ 	.short	0x000a
        /*0032*/ 	.short	0x0c1c
        /*0034*/ 	.byte	0x00, 0xf0, 0x11, 0x00


	//----- nvinfo : EIATTR_KPARAM_INFO
	.align		4
.L_1831:
        /*0038*/ 	.byte	0x04, 0x17
        /*003a*/ 	.short	(.L_1833 - .L_1832)
.L_1832:
        /*003c*/ 	.word	0x00000000
        /*0040*/ 	.short	0x0009
        /*0042*/ 	.short	0x0c18
        /*0044*/ 	.byte	0x00, 0xf0, 0x11, 0x00


	//----- nvinfo : EIATTR_KPARAM_INFO
	.align		4
.L_1833:
        /*0048*/ 	.byte	0x04, 0x17
        /*004a*/ 	.short	(.L_1835 - .L_1834)
.L_1834:
        /*004c*/ 	.word	0x00000000
        /*0050*/ 	.short	0x0008
        /*0052*/ 	.short	0x0c14
        /*0054*/ 	.byte	0x00, 0xf0, 0x11, 0x00


	//----- nvinfo : EIATTR_KPARAM_INFO
	.align		4
.L_1835:
        /*0058*/ 	.byte	0x04, 0x17
        /*005a*/ 	.short	(.L_1837 - .L_1836)
.L_1836:
        /*005c*/ 	.word	0x00000000
        /*0060*/ 	.short	0x0007
        /*0062*/ 	.short	0x0c10
        /*0064*/ 	.byte	0x00, 0xf0, 0x11, 0x00


	//----- nvinfo : EIATTR_KPARAM_INFO
	.align		4
.L_1837:
        /*0068*/ 	.byte	0x04, 0x17
        /*006a*/ 	.short	(.L_1839 - .L_1838)
.L_1838:
        /*006c*/ 	.word	0x00000000
        /*0070*/ 	.short	0x0006
        /*0072*/ 	.short	0x0c0c
        /*0074*/ 	.byte	0x00, 0xf0, 0x11, 0x00


	//----- nvinfo : EIATTR_KPARAM_INFO
	.align		4
.L_1839:
        /*0078*/ 	.byte	0x04, 0x17
        /*007a*/ 	.short	(.L_1841 - .L_1840)
.L_1840:
        /*007c*/ 	.word	0x00000000
        /*0080*/ 	.short	0x0005
        /*0082*/ 	.short	0x0c08
        /*0084*/ 	.byte	0x00, 0xf0, 0x11, 0x00


	//----- nvinfo : EIATTR_KPARAM_INFO
	.align		4
.L_1841:
        /*0088*/ 	.byte	0x04, 0x17
        /*008a*/ 	.short	(.L_1843 - .L_1842)
.L_1842:
        /*008c*/ 	.word	0x00000000
        /*0090*/ 	.short	0x0004
        /*0092*/ 	.short	0x0c00
        /*0094*/ 	.byte	0x00, 0xf5, 0x21, 0x00


	//----- nvinfo : EIATTR_KPARAM_INFO
	.align		4
.L_1843:
        /*0098*/ 	.byte	0x04, 0x17
        /*009a*/ 	.short	(.L_1845 - .L_1844)
.L_1844:
        /*009c*/ 	.word	0x00000000
        /*00a0*/ 	.short	0x0003
        /*00a2*/ 	.short	0x0bf8
        /*00a4*/ 	.byte	0x00, 0xf0, 0x05, 0x00


	//----- nvinfo : EIATTR_KPARAM_INFO
	.align		4
.L_1845:
        /*00a8*/ 	.byte	0x04, 0x17
        /*00aa*/ 	.short	(.L_1847 - .L_1846)
.L_1846:
        /*00ac*/ 	.word	0x00000000
        /*00b0*/ 	.short	0x0002
        /*00b2*/ 	.short	0x0010
        /*00b4*/ 	.byte	0x00, 0xf0, 0xa1, 0x2f


	//----- nvinfo : EIATTR_KPARAM_INFO
	.align		4
.L_1847:
        /*00b8*/ 	.byte	0x04, 0x17
        /*00ba*/ 	.short	(.L_1849 - .L_1848)
.L_1848:
        /*00bc*/ 	.word	0x00000000
        /*00c0*/ 	.short	0x0001
        /*00c2*/ 	.short	0x0008
        /*00c4*/ 	.byte	0x00, 0xf5, 0x21, 0x00


	//----- nvinfo : EIATTR_KPARAM_INFO
	.align		4
.L_1849:
        /*00c8*/ 	.byte	0x04, 0x17
        /*00ca*/ 	.short	(.L_1851 - .L_1850)
.L_1850:
        /*00cc*/ 	.word	0x00000000
        /*00d0*/ 	.short	0x0000
        /*00d2*/ 	.short	0x0000
        /*00d4*/ 	.byte	0x00, 0xf0, 0x21, 0x00


	//----- nvinfo : EIATTR_SPARSE_MMA_MASK
	.align		4
.L_1851:
        /*00d8*/ 	.byte	0x03, 0x50
        /*00da*/ 	.short	0x0000


	//----- nvinfo : EIATTR_MAXREG_COUNT
	.align		4
        /*00dc*/ 	.byte	0x03, 0x1b
        /*00de*/ 	.short	0x00ff


	//----- nvinfo : EIATTR_MERCURY_ISA_VERSION
	.align		4
        /*00e0*/ 	.byte	0x03, 0x5f
        /*00e2*/ 	.short	0x0101


	//----- nvinfo : EIATTR_VRC_CTA_INIT_COUNT
	.align		4
        /*00e4*/ 	.byte	0x02, 0x4a
	.zero		1
	.zero		1


	//----- nvinfo : EIATTR_EXIT_INSTR_OFFSETS
	.align		4
        /*00e8*/ 	.byte	0x04, 0x1c
        /*00ea*/ 	.short	(.L_1853 - .L_1852)


	//   ....[0]....
.L_1852:
        /*00ec*/ 	.word	0x00000270


	//   ....[1]....
        /*00f0*/ 	.word	0x000011e0


	//   ....[2]....
        /*00f4*/ 	.word	0x00002010


	//----- nvinfo : EIATTR_CRS_STACK_SIZE
	.align		4
.L_1853:
        /*00f8*/ 	.byte	0x04, 0x1e
        /*00fa*/ 	.short	(.L_1855 - .L_1854)
.L_1854:
        /*00fc*/ 	.word	0x00000000


	//----- nvinfo : EIATTR_CBANK_PARAM_SIZE
	.align		4
.L_1855:
        /*0100*/ 	.byte	0x03, 0x19
        /*0102*/ 	.short	0x0c28


	//----- nvinfo : EIATTR_PARAM_CBANK
	.align		4
        /*0104*/ 	.byte	0x04, 0x0a
        /*0106*/ 	.short	(.L_1857 - .L_1856)
	.align		4
.L_1856:
        /*0108*/ 	.word	index@(.nv.constant0._Z25multi_tensor_apply_kernelI18TensorListMetadataILi5EE15DistAdamFunctorIN3c108BFloat16ENS3_4HalfEfEJPfffffff10adamMode_tfEEvlPViT_T0_DpT1_)
        /*010c*/ 	.short	0x0380
        /*010e*/ 	.short	0x0c28


	//----- nvinfo : EIATTR_SW_WAR
	.align		4
.L_1857:
        /*0110*/ 	.byte	0x04, 0x36
        /*0112*/ 	.short	(.L_1859 - .L_1858)
.L_1858:
        /*0114*/ 	.word	0x00000008
.L_1859:


//--------------------- .nv.info._Z25multi_tensor_apply_kernelI18TensorListMetadataILi5EE15DistAdamFunctorIN3c108BFloat16EfS4_EJPfffffff10adamMode_tfEEvlPViT_T0_DpT1_ --------------------------
	.section	.nv.info._Z25multi_tensor_apply_kernelI18TensorListMetadataILi5EE15DistAdamFunctorIN3c108BFloat16EfS4_EJPfffffff10adamMode_tfEEvlPViT_T0_DpT1_,"",@"SHT_CUDA_INFO"
	.sectionflags	@""
	.align	4


	//----- nvinfo : EIATTR_CUDA_API_VERSION
	.align		4
        /*0000*/ 	.byte	0x04, 0x37
        /*0002*/ 	.short	(.L_1861 - .L_1860)
.L_1860:
        /*0004*/ 	.word	0x00000082


	//----- nvinfo : EIATTR_KPARAM_INFO
	.align		4
.L_1861:
        /*0008*/ 	.byte	0x04, 0x17
        /*000a*/ 	.short	(.L_1863 - .L_1862)
.L_1862:
        /*000c*/ 	.word	0x00000000
        /*0010*/ 	.short	0x000c
        /*0012*/ 	.short	0x0c24
        /*0014*/ 	.byte	0x00, 0xf0, 0x11, 0x00


	//----- nvinfo : EIATTR_KPARAM_INFO
	.align		4
.L_1863:
        /*0018*/ 	.byte	0x04, 0x17
        /*001a*/ 	.short	(.L_1865 - .L_1864)
.L_1864:
        /*001c*/ 	.word	0x00000000
        /*0020*/ 	.short	0x000b
        /*0022*/ 	.short	0x0c20
        /*0024*/ 	.byte	0x00, 0xf0, 0x11, 0x00


	//----- nvinfo : EIATTR_KPARAM_INFO
	.align		4
.L_1865:
        /*0028*/ 	.byte	0x04, 0x17
        /*002a*/ 	.short	(.L_1867 - .L_1866)
.L_1866:
        /*002c*/ 	.word	0x00000000
        /*0030*/ 	.short	0x000a
        /*0032*/ 	.short	0x0c1c
        /*0034*/ 	.byte	0x00, 0xf0, 0x11, 0x00


	//----- nvinfo : EIATTR_KPARAM_INFO
	.align		4
.L_1867:
        /*0038*/ 	.byte	0x04, 0x17
        /*003a*/ 	.short	(.L_1869 - .L_1868)
.L_1868:
        /*003c*/ 	.word	0x00000000
        /*0040*/ 	.short	0x0009
        /*0042*/ 	.short	0x0c18
        /*0044*/ 	.byte	0x00, 0xf0, 0x11, 0x00


	//----- nvinfo : EIATTR_KPARAM_INFO
	.align		4
.L_1869:
        /*0048*/ 	.byte	0x04, 0x17
        /*004a*/ 	.short	(.L_1871 - .L_1870)
.L_1870:
        /*004c*/ 	.word	0x00000000
        /*0050*/ 	.short	0x0008
        /*0052*/ 	.short	0x0c14
        /*0054*/ 	.byte	0x00, 0xf0, 0x11, 0x00


	//----- nvinfo : EIATTR_KPARAM_INFO
	.align		4
.L_1871:
        /*0058*/ 	.byte	0x04, 0x17
        /*005a*/ 	.short	(.L_1873 - .L_1872)
.L_1872:
        /*005c*/ 	.word	0x00000000
        /*0060*/ 	.short	0x0007
        /*0062*/ 	.short	0x0c10
        /*0064*/ 	.byte	0x00, 0xf0, 0x11, 0x00


	//----- nvinfo : EIATTR_KPARAM_INFO
	.align		4
.L_1873:
        /*0068*/ 	.byte	0x04, 0x17
        /*006a*/ 	.short	(.L_1875 - .L_1874)
.L_1874:
        /*006c*/ 	.word	0x00000000
        /*0070*/ 	.short	0x0006
        /*0072*/ 	.short	0x0c0c
        /*0074*/ 	.byte	0x00, 0xf0, 0x11, 0x00


	//----- nvinfo : EIATTR_KPARAM_INFO
	.align		4
.L_1875:
        /*0078*/ 	.byte	0x04, 0x17
        /*007a*/ 	.short	(.L_1877 - .L_1876)
.L_1876:
        /*007c*/ 	.word	0x00000000
        /*0080*/ 	.short	0x0005
        /*0082*/ 	.short	0x0c08
        /*0084*/ 	.byte	0x00, 0xf0, 0x11, 0x00


	//----- nvinfo : EIATTR_KPARAM_INFO
	.align		4
.L_1877:
        /*0088*/ 	.byte	0x04, 0x17
        /*008a*/ 	.short	(.L_1879 - .L_1878)
.L_1878:
        /*008c*/ 	.word	0x00000000
        /*0090*/ 	.short	0x0004
        /*0092*/ 	.short	0x0c00
        /*0094*/ 	.byte	0x00, 0xf5, 0x21, 0x00


	//----- nvinfo : EIATTR_KPARAM_INFO
	.align		4
.L_1879:
        /*0098*/ 	.byte	0x04, 0x17
        /*009a*/ 	.short	(.L_1881 - .L_1880)
.L_1880:
        /*009c*/ 	.word	0x00000000
        /*00a0*/ 	.short	0x0003
        /*00a2*/ 	.short	0x0bf8
        /*00a4*/ 	.byte	0x00, 0xf0, 0x05, 0x00


	//----- nvinfo : EIATTR_KPARAM_INFO
	.align		4
.L_1881:
        /*00a8*/ 	.byte	0x04, 0x17
        /*00aa*/ 	.short	(.L_1883 - .L_1882)
.L_1882:
        /*00ac*/ 	.word	0x00000000
        /*00b0*/ 	.short	0x0002
        /*00b2*/ 	.short	0x0010
        /*00b4*/ 	.byte	0x00, 0xf0, 0xa1, 0x2f


	//----- nvinfo : EIATTR_KPARAM_INFO
	.align		4
.L_1883:
        /*00b8*/ 	.byte	0x04, 0x17
        /*00ba*/ 	.short	(.L_1885 - .L_1884)
.L_1884:
        /*00bc*/ 	.word	0x00000000
        /*00c0*/ 	.short	0x0001
        /*00c2*/ 	.short	0x0008
        /*00c4*/ 	.byte	0x00, 0xf5, 0x21, 0x00


	//----- nvinfo : EIATTR_KPARAM_INFO
	.align		4
.L_1885:
        /*00c8*/ 	.byte	0x04, 0x17
        /*00ca*/ 	.short	(.L_1887 - .L_1886)
.L_1886:
        /*00cc*/ 	.word	0x00000000
        /*00d0*/ 	.short	0x0000
        /*00d2*/ 	.short	0x0000
        /*00d4*/ 	.byte	0x00, 0xf0, 0x21, 0x00


	//----- nvinfo : EIATTR_SPARSE_MMA_MASK
	.align		4
.L_1887:
        /*00d8*/ 	.byte	0x03, 0x50
        /*00da*/ 	.short	0x0000


	//----- nvinfo : EIATTR_MAXREG_COUNT
	.align		4
        /*00dc*/ 	.byte	0x03, 0x1b
        /*00de*/ 	.short	0x00ff


	//----- nvinfo : EIATTR_MERCURY_ISA_VERSION
	.align		4
        /*00e0*/ 	.byte	0x03, 0x5f
        /*00e2*/ 	.short	0x0101


	//----- nvinfo : EIATTR_VRC_CTA_INIT_COUNT
	.align		4
        /*00e4*/ 	.byte	0x02, 0x4a
	.zero		1
	.zero		1


	//----- nvinfo : EIATTR_EXIT_INSTR_OFFSETS
	.align		4
        /*00e8*/ 	.byte	0x04, 0x1c
        /*00ea*/ 	.short	(.L_1889 - .L_1888)


	//   ....[0]....
.L_1888:
        /*00ec*/ 	.word	0x00000270


	//   ....[1]....
        /*00f0*/ 	.word	0x00001160


	//   ....[2]....
        /*00f4*/ 	.word	0x00001f70


	//----- nvinfo : EIATTR_CRS_STACK_SIZE
	.align		4
.L_1889:
        /*00f8*/ 	.byte	0x04, 0x1e
        /*00fa*/ 	.short	(.L_1891 - .L_1890)
.L_1890:
        /*00fc*/ 	.word	0x00000000


	//----- nvinfo : EIATTR_CBANK_PARAM_SIZE
	.align		4
.L_1891:
        /*0100*/ 	.byte	0x03, 0x19
        /*0102*/ 	.short	0x0c28


	//----- nvinfo : EIATTR_PARAM_CBANK
	.align		4
        /*0104*/ 	.byte	0x04, 0x0a
        /*0106*/ 	.short	(.L_1893 - .L_1892)
	.align		4
.L_1892:
        /*0108*/ 	.word	index@(.nv.constant0._Z25multi_tensor_apply_kernelI18TensorListMetadataILi5EE15DistAdamFunctorIN3c108BFloat16EfS4_EJPfffffff10adamMode_tfEEvlPViT_T0_DpT1_)
        /*010c*/ 	.short	0x0380
        /*010e*/ 	.short	0x0c28


	//----- nvinfo : EIATTR_SW_WAR
	.align		4
.L_1893:
        /*0110*/ 	.byte	0x04, 0x36
        /*0112*/ 	.short	(.L_1895 - .L_1894)
.L_1894:
        /*0114*/ 	.word	0x00000008
.L_1895:


//--------------------- .nv.info._Z25multi_tensor_apply_kernelI18TensorListMetadataILi5EE15DistAdamFunctorIN3c108BFloat16EfNS3_4HalfEEJPfffffff10adamMode_tfEEvlPViT_T0_DpT1_ --------------------------
	.section	.nv.info._Z25multi_tensor_apply_kernelI18TensorListMetadataILi5EE15DistAdamFunctorIN3c108BFloat16EfNS3_4HalfEEJPfffffff10adamMode_tfEEvlPViT_T0_DpT1_,"",@"SHT_CUDA_INFO"
	.sectionflags	@""
	.align	4


	//----- nvinfo : EIATTR_CUDA_API_VERSION
	.align		4
        /*0000*/ 	.byte	0x04, 0x37
        /*0002*/ 	.short	(.L_1897 - .L_1896)
.L_1896:
        /*0004*/ 	.word	0x00000082


	//----- nvinfo : EIATTR_KPARAM_INFO
	.align		4
.L_1897:
        /*0008*/ 	.byte	0x04, 0x17
        /*000a*/ 	.short	(.L_1899 - .L_1898)
.L_1898:
        /*000c*/ 	.word	0x00000000
        /*0010*/ 	.short	0x000c
        /*0012*/ 	.short	0x0c24
        /*0014*/ 	.byte	0x00, 0xf0, 0x11, 0x00


	//----- nvinfo : EIATTR_KPARAM_INFO
	.align		4
.L_1899:
        /*0018*/ 	.byte	0x04, 0x17
        /*001a*/ 	.short	(.L_1901 - .L_1900)
.L_1900:
        /*001c*/ 	.word	0x00000000
        /*0020*/ 	.short	0x000b
        /*0022*/ 	.short	0x0c20
        /*0024*/ 	.byte	0x00, 0xf0, 0x11, 0x00


	//----- nvinfo : EIATTR_KPARAM_INFO
	.align		4
.L_1901:
        /*0028*/ 	.byte	0x04, 0x17
        /*002a*/ 	.short	(.L_1903 - .L_1902)
.L_1902:
        /*002c*/ 	.word	0x00000000
        /*0030*/ 	.short	0x000a
        /*0032*/ 	.short	0x0c1c
        /*0034*/ 	.byte	0x00, 0xf0, 0x11, 0x00


	//----- nvinfo : EIATTR_KPARAM_INFO
	.align		4
.L_1903:
        /*0038*/ 	.byte	0x04, 0x17
        /*003a*/ 	.short	(.L_1905 - .L_1904)
.L_1904:
        /*003c*/ 	.word	0x00000000
        /*0040*/ 	.short	0x0009
        /*0042*/ 	.short	0x0c18
        /*0044*/ 	.byte	0x00, 0xf0, 0x11, 0x00


	//----- nvinfo : EIATTR_KPARAM_INFO
	.align		4
.L_1905:
        /*0048*/ 	.byte	0x04, 0x17
        /*004a*/ 	.short	(.L_1907 - .L_1906)
.L_1906:
        /*004c*/ 	.word	0x00000000
        /*0050*/ 	.short	0x0008
        /*0052*/ 	.short	0x0c14
        /*0054*/ 	.byte	0x00, 0xf0, 0x11, 0x00


	//----- nvinfo : EIATTR_KPARAM_INFO
	.align		4
.L_1907:
        /*0058*/ 	.byte	0x04, 0x17
        /*005a*/ 	.short	(.L_1909 - .L_1908)
.L_1908:
        /*005c*/ 	.word	0x00000000
        /*0060*/ 	.short	0x0007
        /*0062*/ 	.short	0x0c10
        /*0064*/ 	.byte	0x00, 0xf0, 0x11, 0x00


	//----- nvinfo : EIATTR_KPARAM_INFO
	.align		4
.L_1909:
        /*0068*/ 	.byte	0x04, 0x17
        /*006a*/ 	.short	(.L_1911 - .L_1910)
.L_1910:
        /*006c*/ 	.word	0x00000000
        /*0070*/ 	.short	0x0006
        /*0072*/ 	.short	0x0c0c
        /*0074*/ 	.byte	0x00, 0xf0, 0x11, 0x00


	//----- nvinfo : EIATTR_KPARAM_INFO
	.align		4
.L_1911:
        /*0078*/ 	.byte	0x04, 0x17
        /*007a*/ 	.short	(.L_1913 - .L_1912)
.L_1912:
        /*007c*/ 	.word	0x00000000
        /*0080*/ 	.short	0x0005
        /*0082*/ 	.short	0x0c08
        /*0084*/ 	.byte	0x00, 0xf0, 0x11, 0x00


	//----- nvinfo : EIATTR_KPARAM_INFO
	.align		4
.L_1913:
        /*0088*/ 	.byte	0x04, 0x17
        /*008a*/ 	.short	(.L_1915 - .L_1914)
.L_1914:
        /*008c*/ 	.word	0x00000000
        /*0090*/ 	.short	0x0004
        /*0092*/ 	.short	0x0c00
        /*0094*/ 	.byte	0x00, 0xf5, 0x21, 0x00


	//----- nvinfo : EIATTR_KPARAM_INFO
	.align		4
.L_1915:
        /*0098*/ 	.byte	0x04, 0x17
        /*009a*/ 	.short	(.L_1917 - .L_1916)
.L_1916:
        /*009c*/ 	.word	0x00000000
        /*00a0*/ 	.short	0x0003
        /*00a2*/ 	.short	0x0bf8
        /*00a4*/ 	.byte	0x00, 0xf0, 0x05, 0x00


	//----- nvinfo : EIATTR_KPARAM_INFO
	.align		4
.L_1917:
        /*00a8*/ 	.byte	0x04, 0x17
        /*00aa*/ 	.short	(.L_1919 - .L_1918)
.L_1918:
        /*00ac*/ 	.word	0x00000000
        /*00b0*/ 	.short	0x0002
        /*00b2*/ 	.short	0x0010
        /*00b4*/ 	.byte	0x00, 0xf0, 0xa1, 0x2f


	//----- nvinfo : EIATTR_KPARAM_INFO
	.align		4
.L_1919:
        /*00b8*/ 	.byte	0x04, 0x17
        /*00ba*/ 	.short	(.L_1921 - .L_1920)
.L_1920:
        /*00bc*/ 	.word	0x00000000
        /*00c0*/ 	.short	0x0001
        /*00c2*/ 	.short	0x0008
        /*00c4*/ 	.byte	0x00, 0xf5, 0x21, 0x00


	//----- nvinfo : EIATTR_KPARAM_INFO
	.align		4
.L_1921:
        /*00c8*/ 	.byte	0x04, 0x17
        /*00ca*/ 	.short	(.L_1923 - .L_1922)
.L_1922:
        /*00cc*/ 	.word	0x00000000
        /*00d0*/ 	.short	0x0000
        /*00d2*/ 	.short	0x0000
        /*00d4*/ 	.byte	0x00, 0xf0, 0x21, 0x00


	//----- nvinfo : EIATTR_SPARSE_MMA_MASK
	.align		4
.L_1923:
        /*00d8*/ 	.byte	0x03, 0x50
        /*00da*/ 	.short	0x0000


	//----- nvinfo : EIATTR_MAXREG_COUNT
	.align		4
        /*00dc*/ 	.byte	0x03, 0x1b
        /*00de*/ 	.short	0x00ff


	//----- nvinfo : EIATTR_MERCURY_ISA_VERSION
	.align		4
        /*00e0*/ 	.byte	0x03, 0x5f
        /*00e2*/ 	.short	0x0101


	//----- nvinfo : EIATTR_VRC_CTA_INIT_COUNT
	.align		4
        /*00e4*/ 	.byte	0x02, 0x4a
	.zero		1
	.zero		1


	//----- nvinfo : EIATTR_EXIT_INSTR_OFFSETS
	.align		4
        /*00e8*/ 	.byte	0x04, 0x1c
        /*00ea*/ 	.short	(.L_1925 - .L_1924)


	//   ....[0]....
.L_1924:
        /*00ec*/ 	.word	0x00000270


	//   ....[1]....
        /*00f0*/ 	.word	0x00001240


	//   ....[2]....
        /*00f4*/ 	.word	0x000020a0


	//----- nvinfo : EIATTR_CRS_STACK_SIZE
	.align		4
.L_1925:
        /*00f8*/ 	.byte	0x04, 0x1e
        /*00fa*/ 	.short	(.L_1927 - .L_1926)
.L_1926:
        /*00fc*/ 	.word	0x00000000


	//----- nvinfo : EIATTR_CBANK_PARAM_SIZE
	.align		4
.L_1927:
        /*0100*/ 	.byte	0x03, 0x19
        /*0102*/ 	.short	0x0c28


	//----- nvinfo : EIATTR_PARAM_CBANK
	.align		4
        /*0104*/ 	.byte	0x04, 0x0a
        /*0106*/ 	.short	(.L_1929 - .L_1928)
	.align		4
.L_1928:
        /*0108*/ 	.word	index@(.nv.constant0._Z25multi_tensor_apply_kernelI18TensorListMetadataILi5EE15DistAdamFunctorIN3c108BFloat16EfNS3_4HalfEEJPfffffff10adamMode_tfEEvlPViT_T0_DpT1_)
        /*010c*/ 	.short	0x0380
        /*010e*/ 	.short	0x0c28


	//----- nvinfo : EIATTR_SW_WAR
	.align		4
.L_1929:
        /*0110*/ 	.byte	0x04, 0x36
        /*0112*/ 	.short	(.L_1931 - .L_1930)
.L_1930:
        /*0114*/ 	.word	0x00000008
.L_1931:


//--------------------- .nv.info._Z25multi_tensor_apply_kernelI18TensorListMetadataILi5EE15DistAdamFunctorIN3c108BFloat16EffEJPfffffff10adamMode_tfEEvlPViT_T0_DpT1_ --------------------------
	.section	.nv.info._Z25multi_tensor_apply_kernelI18TensorListMetadataILi5EE15DistAdamFunctorIN3c108BFloat16EffEJPfffffff10adamMode_tfEEvlPViT_T0_DpT1_,"",@"SHT_CUDA_INFO"
	.sectionflags	@""
	.align	4


	//----- nvinfo : EIATTR_CUDA_API_VERSION
	.align		4
        /*0000*/ 	.byte	0x04, 0x37
        /*0002*/ 	.short	(.L_1933 - .L_1932)
.L_1932:
        /*0004*/ 	.word	0x00000082


	//----- nvinfo : EIATTR_KPARAM_INFO
	.align		4
.L_1933:
        /*0008*/ 	.byte	0x04, 0x17
        /*000a*/ 	.short	(.L_1935 - .L_1934)
.L_1934:
        /*000c*/ 	.word	0x00000000
        /*0010*/ 	.short	0x000c
        /*0012*/ 	.short	0x0c24
        /*0014*/ 	.byte	0x00, 0xf0, 0x11, 0x00


	//----- nvinfo : EIATTR_KPARAM_INFO
	.align		4
.L_1935:
        /*0018*/ 	.byte	0x04, 0x17
        /*001a*/ 	.short	(.L_1937 - .L_1936)
.L_1936:
        /*001c*/ 	.word	0x00000000
        /*0020*/ 	.short	0x000b
        /*0022*/ 	.short	0x0c20
        /*0024*/ 	.byte	0x00, 0xf0, 0x11, 0x00


	//----- nvinfo : EIATTR_KPARAM_INFO
	.align		4
.L_1937:
        /*0028*/ 	.byte	0x04, 0x17
        /*002a*/ 	.short	(.L_1939 - .L_1938)
.L_1938:
        /*002c*/ 	.word	0x00000000
        /*0030*/ 	.short	0x000a
        /*0032*/ 	.short	0x0c1c
        /*0034*/ 	.byte	0x00, 0xf0, 0x11, 0x00


	//----- nvinfo : EIATTR_KPARAM_INFO
	.align		4
.L_1939:
        /*0038*/ 	.byte	0x04, 0x17
        /*003a*/ 	.short	(.L_1941 - .L_1940)
.L_1940:
        /*003c*/ 	.word	0x00000000
        /*0040*/ 	.short	0x0009
        /*0042*/ 	.short	0x0c18
        /*0044*/ 	.byte	0x00, 0xf0, 0x11, 0x00


	//----- nvinfo : EIATTR_KPARAM_INFO
	.align		4
.L_1941:
        /*0048*/ 	.byte	0x04, 0x17
        /*004a*/ 	.short	(.L_1943 - .L_1942)
.L_1942:
        /*004c*/ 	.word	0x00000000
        /*0050*/ 	.short	0x0008
        /*0052*/ 	.short	0x0c14
        /*0054*/ 	.byte	0x00, 0xf0, 0x11, 0x00


	//----- nvinfo : EIATTR_KPARAM_INFO
	.align		4
.L_1943:
        /*0058*/ 	.byte	0x04, 0x17
        /*005a*/ 	.short	(.L_1945 - .L_1944)
.L_1944:
        /*005c*/ 	.word	0x00000000
        /*0060*/ 	.short	0x0007
        /*0062*/ 	.short	0x0c10
        /*0064*/ 	.byte	0x00, 0xf0, 0x11, 0x00


	//----- nvinfo : EIATTR_KPARAM_INFO
	.align		4
.L_1945:
        /*0068*/ 	.byte	0x04, 0x17
        /*006a*/ 	.short	(.L_1947 - .L_1946)
.L_1946:
        /*006c*/ 	.word	0x00000000
        /*0070*/ 	.short	0x0006
        /*0072*/ 	.short	0x0c0c
        /*0074*/ 	.byte	0x00, 0xf0, 0x11, 0x00


	//----- nvinfo : EIATTR_KPARAM_INFO
	.align		4
.L_1947:
        /*0078*/ 	.byte	0x04, 0x17
        /*007a*/ 	.short	(.L_1949 - .L_1948)
.L_1948:
        /*007c*/ 	.word	0x00000000
        /*0080*/ 	.short	0x0005
        /*0082*/ 	.short	0x0c08
        /*0084*/ 	.byte	0x00, 0xf0, 0x11, 0x00


	//----- nvinfo : EIATTR_KPARAM_INFO
	.align		4
.L_1949:
        /*0088*/ 	.byte	0x04, 0x17
        /*008a*/ 	.short	(.L_1951 - .L_1950)
.L_1950:
        /*008c*/ 	.word	0x00000000
        /*0090*/ 	.short	0x0004
        /*0092*/ 	.short	0x0c00
        /*0094*/ 	.byte	0x00, 0xf5, 0x21, 0x00


	//----- nvinfo : EIATTR_KPARAM_INFO
	.align		4
.L_1951:
        /*0098*/ 	.byte	0x04, 0x17
        /*009a*/ 	.short	(.L_1953 - .L_1952)
.L_1952:
        /*009c*/ 	.word	0x00000000
        /*00a0*/ 	.short	0x0003
        /*00a2*/ 	.short	0x0bf8
        /*00a4*/ 	.byte	0x00, 0xf0, 0x05, 0x00


	//----- nvinfo : EIATTR_KPARAM_INFO
	.align		4
.L_1953:
        /*00a8*/ 	.byte	0x04, 0x17
        /*00aa*/ 	.short	(.L_1955 - .L_1954)
.L_1954:
        /*00ac*/ 	.word	0x00000000
        /*00b0*/ 	.short	0x0002
        /*00b2*/ 	.short	0x0010
        /*00b4*/ 	.byte	0x00, 0xf0, 0xa1, 0x2f


	//----- nvinfo : EIATTR_KPARAM_INFO
	.align		4
.L_1955:
        /*00b8*/ 	.byte	0x04, 0x17
        /*00ba*/ 	.short	(.L_1957 - .L_1956)
.L_1956:
        /*00bc*/ 	.word	0x00000000
        /*00c0*/ 	.short	0x0001
        /*00c2*/ 	.short	0x0008
        /*00c4*/ 	.byte	0x00, 0xf5, 0x21, 0x00


	//----- nvinfo : EIATTR_KPARAM_INFO
	.align		4
.L_1957:
        /*00c8*/ 	.byte	0x04, 0x17
        /*00ca*/ 	.short	(.L_1959 - .L_1958)
.L_1958:
        /*00cc*/ 	.word	0x00000000
        /*00d0*/ 	.short	0x0000
        /*00d2*/ 	.short	0x0000
        /*00d4*/ 	.byte	0x00, 0xf0, 0x21, 0x00


	//----- nvinfo : EIATTR_SPARSE_MMA_MASK
	.align		4
.L_1959:
        /*00d8*/ 	.byte	0x03, 0x50
        /*00da*/ 	.short	0x0000


	//----- nvinfo : EIATTR_MAXREG_COUNT
	.align		4
        /*00dc*/ 	.byte	0x03, 0x1b
        /*00de*/ 	.short	0x00ff


	//----- nvinfo : EIATTR_MERCURY_ISA_VERSION
	.align		4
        /*00e0*/ 	.byte	0x03, 0x5f
        /*00e2*/ 	.short	0x0101


	//----- nvinfo : EIATTR_VRC_CTA_INIT_COUNT
	.align		4
        /*00e4*/ 	.byte	0x02, 0x4a
	.zero		1
	.zero		1


	//----- nvinfo : EIATTR_EXIT_INSTR_OFFSETS
	.align		4
        /*00e8*/ 	.byte	0x04, 0x1c
        /*00ea*/ 	.short	(.L_1961 - .L_1960)


	//   ....[0]....
.L_1960:
        /*00ec*/ 	.word	0x00000270


	//   ....[1]....
        /*00f0*/ 	.word	0x000011e0


	//   ....[2]....
        /*00f4*/ 	.word	0x00001fc0


	//----- nvinfo : EIATTR_CRS_STACK_SIZE
	.align		4
.L_1961:
        /*00f8*/ 	.byte	0x04, 0x1e
        /*00fa*/ 	.short	(.L_1963 - .L_1962)
.L_1962:
        /*00fc*/ 	.word	0x00000000


	//----- nvinfo : EIATTR_CBANK_PARAM_SIZE
	.align		4
.L_1963:
        /*0100*/ 	.byte	0x03, 0x19
        /*0102*/ 	.short	0x0c28


	//----- nvinfo : EIATTR_PARAM_CBANK
	.align		4
        /*0104*/ 	.byte	0x04, 0x0a
        /*0106*/ 	.short	(.L_1965 - .L_1964)
	.align		4
.L_1964:
        /*0108*/ 	.word	index@(.nv.constant0._Z25multi_tensor_apply_kernelI18TensorListMetadataILi5EE15DistAdamFunctorIN3c108BFloat16EffEJPfffffff10adamMode_tfEEvlPViT_T0_DpT1_)
        /*010c*/ 	.short	0x0380
        /*010e*/ 	.short	0x0c28


	//----- nvinfo : EIATTR_SW_WAR
	.align		4
.L_1965:
        /*0110*/ 	.byte	0x04, 0x36
        /*0112*/ 	.short	(.L_1967 - .L_1966)
.L_1966:
        /*0114*/ 	.word	0x00000008
.L_1967:


//--------------------- .nv.info._Z25multi_tensor_apply_kernelI18TensorListMetadataILi5EE15DistAdamFunctorIN3c104HalfENS3_8BFloat16ES5_EJPfffffff10adamMode_tfEEvlPViT_T0_DpT1_ --------------------------
	.section	.nv.info._Z25multi_tensor_apply_kernelI18TensorListMetadataILi5EE15DistAdamFunctorIN3c104HalfENS3_8BFloat16ES5_EJPfffffff10adamMode_tfEEvlPViT_T0_DpT1_,"",@"SHT_CUDA_INFO"
	.sectionflags	@""
	.align	4


	//----- nvinfo : EIATTR_CUDA_API_VERSION
	.align		4
        /*0000*/ 	.byte	0x04, 0x37
        /*0002*/ 	.short	(.L_1969 - .L_1968)
.L_1968:
        /*0004*/ 	.word	0x00000082


	//----- nvinfo : EIATTR_KPARAM_INFO
	.align		4
.L_1969:
        /*0008*/ 	.byte	0x04, 0x17
        /*000a*/ 	.short	(.L_1971 - .L_1970)
.L_1970:
        /*000c*/ 	.word	0x00000000
        /*0010*/ 	.short	0x000c
        /*0012*/ 	.short	0x0c24
        /*0014*/ 	.byte	0x00, 0xf0, 0x11, 0x00


	//----- nvinfo : EIATTR_KPARAM_INFO
	.align		4
.L_1971:
        /*0018*/ 	.byte	0x04, 0x17
        /*001a*/ 	.short	(.L_1973 - .L_1972)
.L_1972:
        /*001c*/ 	.word	0x00000000
        /*0020*/ 	.short	0x000b
        /*0022*/ 	.short	0x0c20
        /*0024*/ 	.byte	0x00, 0xf0, 0x11, 0x00


	//----- nvinfo : EIATTR_KPARAM_INFO
	.align		4
.L_1973:
        /*0028*/ 	.byte	0x04, 0x17
        /*002a*/ 	.short	(.L_1975 - .L_1974)
.L_1974:
        /*002c*/ 	.word	0x00000000
        /*0030*/ 	.short	0x000a
        /*0032*/ 	.short	0x0c1c
        /*0034*/ 	.byte	0x00, 0xf0, 0x11, 0x00


	//----- nvinfo : EIATTR_KPARAM_INFO
	.align		4
.L_1975:
        /*0038*/ 	.byte	0x04, 0x17
        /*003a*/ 	.short	(.L_1977 - .L_1976)
.L_1976:
        /*003c*/ 	.word	0x00000000
        /*0040*/ 	.short	0x0009
        /*0042*/ 	.short	0x0c18
        /*0044*/ 	.byte	0x00, 0xf0, 0x11, 0x00


	//----- nvinfo : EIATTR_KPARAM_INFO
	.align		4
.L_1977:
        /*0048*/ 	.byte	0x04, 0x17
        /*004a*/ 	.short	(.L_1979 - .L_1978)
.L_1978:
        /*004c*/ 	.word	0x00000000
        /*0050*/ 	.short	0x0008
        /*0052*/ 	.short	0x0c14
        /*0054*/ 	.byte	0x00, 0xf0, 0x11, 0x00


	//----- nvinfo : EIATTR_KPARAM_INFO
	.align		4
.L_1979:
        /*0058*/ 	.byte	0x04, 0x17
        /*005a*/ 	.short	(.L_1981 - .L_1980)
.L_1980:
        /*005c*/ 	.word	0x00000000
        /*0060*/ 	.short	0x0007
        /*0062*/ 	.short	0x0c10
        /*0064*/ 	.byte	0x00, 0xf0, 0x11, 0x00


	//----- nvinfo : EIATTR_KPARAM_INFO
	.align		4
.L_1981:
        /*0068*/ 	.byte	0x04, 0x17
        /*006a*/ 	.short	(.L_1983 - .L_1982)
.L_1982:
        /*006c*/ 	.word	0x00000000
        /*0070*/ 	.short	0x0006
        /*0072*/ 	.short	0x0c0c
        /*0074*/ 	.byte	0x00, 0xf0, 0x11, 0x00


	//----- nvinfo : EIATTR_KPARAM_INFO
	.align		4
.L_1983:
        /*0078*/ 	.byte	0x04, 0x17
        /*007a*/ 	.short	(.L_1985 - .L_1984)
.L_1984:
        /*007c*/ 	.word	0x00000000
        /*0080*/ 	.short	0x0005
        /*0082*/ 	.short	0x0c08
        /*0084*/ 	.byte	0x00, 0xf0, 0x11, 0x00


	//----- nvinfo : EIATTR_KPARAM_INFO
	.align		4
.L_1985:
        /*0088*/ 	.byte	0x04, 0x17
        /*008a*/ 	.short	(.L_1987 - .L_1986)
.L_1986:
        /*008c*/ 	.word	0x00000000
        /*0090*/ 	.short	0x0004
        /*0092*/ 	.short	0x0c00
        /*0094*/ 	.byte	0x00, 0xf5, 0x21, 0x00


	//----- nvinfo : EIATTR_KPARAM_INFO
	.align		4
.L_1987:
        /*0098*/ 	.byte	0x04, 0x17
        /*009a*/ 	.short	(.L_1989 - .L_1988)
.L_1988:
        /*009c*/ 	.word	0x00000000
        /*00a0*/ 	.short	0x0003
        /*00a2*/ 	.short	0x0bf8
        /*00a4*/ 	.byte	0x00, 0xf0, 0x05, 0x00


	//----- nvinfo : EIATTR_KPARAM_INFO
	.align		4
.L_1989:
        /*00a8*/ 	.byte	0x04, 0x17
        /*00aa*/ 	.short	(.L_1991 - .L_1990)
.L_1990:
        /*00ac*/ 	.word	0x00000000
        /*00b0*/ 	.short	0x0002
        /*00b2*/ 	.short	0x0010
        /*00b4*/ 	.byte	0x00, 0xf0, 0xa1, 0x2f


	//----- nvinfo : EIATTR_KPARAM_INFO
	.align		4
.L_1991:
        /*00b8*/ 	.byte	0x04, 0x17
        /*00ba*/ 	.short	(.L_1993 - .L_1992)
.L_1992:
        /*00bc*/ 	.word	0x00000000
        /*00c0*/ 	.short	0x0001
        /*00c2*/ 	.short	0x0008
        /*00c4*/ 	.byte	0x00, 0xf5, 0x21, 0x00


	//----- nvinfo : EIATTR_KPARAM_INFO
	.align		4
.L_1993:
        /*00c8*/ 	.byte	0x04, 0x17
        /*00ca*/ 	.short	(.L_1995 - .L_1994)
.L_1994:
        /*00cc*/ 	.word	0x00000000
        /*00d0*/ 	.short	0x0000
        /*00d2*/ 	.short	0x0000
        /*00d4*/ 	.byte	0x00, 0xf0, 0x21, 0x00


	//----- nvinfo : EIATTR_SPARSE_MMA_MASK
	.align		4
.L_1995:
        /*00d8*/ 	.byte	0x03, 0x50
        /*00da*/ 	.short	0x0000


	//----- nvinfo : EIATTR_MAXREG_COUNT
	.align		4
        /*00dc*/ 	.byte	0x03, 0x1b
        /*00de*/ 	.short	0x00ff


	//----- nvinfo : EIATTR_MERCURY_ISA_VERSION
	.align		4
        /*00e0*/ 	.byte	0x03, 0x5f
        /*00e2*/ 	.short	0x0101


	//----- nvinfo : EIATTR_VRC_CTA_INIT_COUNT
	.align		4
        /*00e4*/ 	.byte	0x02, 0x4a
	.zero		1
	.zero		1


	//----- nvinfo : EIATTR_EXIT_INSTR_OFFSETS
	.align		4
        /*00e8*/ 	.byte	0x04, 0x1c
        /*00ea*/ 	.short	(.L_1997 - .L_1996)


	//   ....[0]....
.L_1996:
        /*00ec*/ 	.word	0x00000270


	//   ....[1]....
        /*00f0*/ 	.word	0x00001280


	//   ....[2]....
        /*00f4*/ 	.word	0x00002140


	//----- nvinfo : EIATTR_CRS_STACK_SIZE
	.align		4
.L_1997:
        /*00f8*/ 	.byte	0x04, 0x1e
        /*00fa*/ 	.short	(.L_1999 - .L_1998)
.L_1998:
        /*00fc*/ 	.word	0x00000000


	//----- nvinfo : EIATTR_CBANK_PARAM_SIZE
	.align		4
.L_1999:
        /*0100*/ 	.byte	0x03, 0x19
        /*0102*/ 	.short	0x0c28


	//----- nvinfo : EIATTR_PARAM_CBANK
	.align		4
        /*0104*/ 	.byte	0x04, 0x0a
        /*0106*/ 	.short	(.L_2001 - .L_2000)
	.align		4
.L_2000:
        /*0108*/ 	.word	index@(.nv.constant0._Z25multi_tensor_apply_kernelI18TensorListMetadataILi5EE15DistAdamFunctorIN3c104HalfENS3_8BFloat16ES5_EJPfffffff10adamMode_tfEEvlPViT_T0_DpT1_)
        /*010c*/ 	.short	0x0380
        /*010e*/ 	.short	0x0c28


	//----- nvinfo : EIATTR_SW_WAR
	.align		4
.L_2001:
        /*0110*/ 	.byte	0x04, 0x36
        /*0112*/ 	.short	(.L_2003 - .L_2002)
.L_2002:
        /*0114*/ 	.word	0x00000008
.L_2003:


//--------------------- .nv.info._Z25multi_tensor_apply_kernelI18TensorListMetadataILi5EE15DistAdamFunctorIN3c104HalfENS3_8BFloat16ES4_EJPfffffff10adamMode_tfEEvlPViT_T0_DpT1_ --------------------------
	.section	.nv.info._Z25multi_tensor_apply_kernelI18TensorListMetadataILi5EE15DistAdamFunctorIN3c104HalfENS3_8BFloat16ES4_EJPfffffff10adamMode_tfEEvlPViT_T0_DpT1_,"",@"SHT_CUDA_INFO"
	.sectionflags	@""
	.align	4


	//----- nvinfo : EIATTR_CUDA_API_VERSION
	.align		4
        /*0000*/ 	.byte	0x04, 0x37
        /*0002*/ 	.short	(.L_2005 - .L_2004)
.L_2004:
        /*0004*/ 	.word	0x00000082


	//----- nvinfo : EIATTR_KPARAM_INFO
	.align		4
.L_2005:
        /*0008*/ 	.byte	0x04, 0x17
        /*000a*/ 	.short	(.L_2007 - .L_2006)
.L_2006:
        /*000c*/ 	.word	0x00000000
        /*0010*/ 	.short	0x000c
        /*0012*/ 	.short	0x0c24
        /*0014*/ 	.byte	0x00, 0xf0, 0x11, 0x00


	//----- nvinfo : EIATTR_KPARAM_INFO
	.align		4
.L_2007:
        /*0018*/ 	.byte	0x04, 0x17
        /*001a*/ 	.short	(.L_2009 - .L_2008)
.L_2008:
        /*001c*/ 	.word	0x00000000
        /*0020*/ 	.short	0x000b
        /*0022*/ 	.short	0x0c20
        /*0024*/ 	.byte	0x00, 0xf0, 0x11, 0x00


	//----- nvinfo : EIATTR_KPARAM_INFO
	.align		4
.L_2009:
        /*0028*/ 	.byte	0x04, 0x17
        /*002a*/ 	.short	(.L_2011 - .L_2010)
.L_2010:
        /*002c*/ 	.word	0x00000000
        /*0030*/ 	.short	0x000a
        /*0032*/ 	.short	0x0c1c
        /*0034*/ 	.byte	0x00, 0xf0, 0x11, 0x00


	//----- nvinfo : EIATTR_KPARAM_INFO
	.align		4
.L_2011:
        /*0038*/ 	.byte	0x04, 0x17
        /*003a*/ 	.short	(.L_2013 - .L_2012)
.L_2012:
        /*003c*/ 	.word	0x00000000
        /*0040*/ 	.short	0x0009
        /*0042*/ 	.short	0x0c18
        /*0044*/ 	.byte	0x00, 0xf0, 0x11, 0x00


	//----- nvinfo : EIATTR_KPARAM_INFO
	.align		4
.L_2013:
        /*0048*/ 	.byte	0x04, 0x17
        /*004a*/ 	.short	(.L_2015 - .L_2014)
.L_2014:
        /*004c*/ 	.word	0x00000000
        /*0050*/ 	.short	0x0008
        /*0052*/ 	.short	0x0c14
        /*0054*/ 	.byte	0x00, 0xf0, 0x11, 0x00


	//----- nvinfo : EIATTR_KPARAM_INFO
	.align		4
.L_2015:
        /*0058*/ 	.byte	0x04, 0x17
        /*005a*/ 	.short	(.L_2017 - .L_2016)
.L_2016:
        /*005c*/ 	.word	0x00000000
        /*0060*/ 	.short	0x0007
        /*0062*/ 	.short	0x0c10
        /*0064*/ 	.byte	0x00, 0xf0, 0x11, 0x00


	//----- nvinfo : EIATTR_KPARAM_INFO
	.align		4
.L_2017:
        /*0068*/ 	.byte	0x04, 0x17
        /*006a*/ 	.short	(.L_2019 - .L_2018)
.L_2018:
        /*006c*/ 	.word	0x00000000
        /*0070*/ 	.short	0x0006
        /*0072*/ 	.short	0x0c0c
        /*0074*/ 	.byte	0x00, 0xf0, 0x11, 0x00


	//----- nvinfo : EIATTR_KPARAM_INFO
	.align		4
.L_2019:
        /*0078*/ 	.byte	0x04, 0x17
        /*007a*/ 	.short	(.L_2021 - .L_2020)
.L_2020:
        /*007c*/ 	.word	0x00000000
        /*0080*/ 	.short	0x0005
        /*0082*/ 	.short	0x0c08
        /*0084*/ 	.byte	0x00, 0xf0, 0x11, 0x00


	//----- nvinfo : EIATTR_KPARAM_INFO
	.align		4
.L_2021:
        /*0088*/ 	.byte	0x04, 0x17
        /*008a*/ 	.short	(.L_2023 - .L_2022)
.L_2022:
        /*008c*/ 	.word	0x00000000
        /*0090*/ 	.short	0x0004
        /*0092*/ 	.short	0x0c00
        /*0094*/ 	.byte	0x00, 0xf5, 0x21, 0x00


	//----- nvinfo : EIATTR_KPARAM_INFO
	.align		4
.L_2023:
        /*0098*/ 	.byte	0x04, 0x17
        /*009a*/ 	.short	(.L_2025 - .L_2024)
.L_2024:
        /*009c*/ 	.word	0x00000000
        /*00a0*/ 	.short	0x0003
        /*00a2*/ 	.short	0x0bf8
        /*00a4*/ 	.byte	0x00, 0xf0, 0x05, 0x00


	//----- nvinfo : EIATTR_KPARAM_INFO
	.align		4
.L_2025:
        /*00a8*/ 	.byte	0x04, 0x17
        /*00aa*/ 	.short	(.L_2027 - .L_2026)
.L_2026:
        /*00ac*/ 	.word	0x00000000
        /*00b0*/ 	.short	0x0002
        /*00b2*/ 	.short	0x0010
        /*00b4*/ 	.byte	0x00, 0xf0, 0xa1, 0x2f


	//----- nvinfo : EIATTR_KPARAM_INFO
	.align		4
.L_2027:
        /*00b8*/ 	.byte	0x04, 0x17
        /*00ba*/ 	.short	(.L_2029 - .L_2028)
.L_2028:
        /*00bc*/ 	.word	0x00000000
        /*00c0*/ 	.short	0x0001
        /*00c2*/ 	.short	0x0008
        /*00c4*/ 	.byte	0x00, 0xf5, 0x21, 0x00


	//----- nvinfo : EIATTR_KPARAM_INFO
	.align		4
.L_2029:
        /*00c8*/ 	.byte	0x04, 0x17
        /*00ca*/ 	.short	(.L_2031 - .L_2030)
.L_2030:
        /*00cc*/ 	.word	0x00000000
        /*00d0*/ 	.short	0x0000
        /*00d2*/ 	.short	0x0000
        /*00d4*/ 	.byte	0x00, 0xf0, 0x21, 0x00


	//----- nvinfo : EIATTR_SPARSE_MMA_MASK
	.align		4
.L_2031:
        /*00d8*/ 	.byte	0x03, 0x50
        /*00da*/ 	.short	0x0000


	//----- nvinfo : EIATTR_MAXREG_COUNT
	.align		4
        /*00dc*/ 	.byte	0x03, 0x1b
        /*00de*/ 	.short	0x00ff


	//----- nvinfo : EIATTR_MERCURY_ISA_VERSION
	.align		4
        /*00e0*/ 	.byte	0x03, 0x5f
        /*00e2*/ 	.short	0x0101


	//----- nvinfo : EIATTR_VRC_CTA_INIT_COUNT
	.align		4
        /*00e4*/ 	.byte	0x02, 0x4a
	.zero		1
	.zero		1


	//----- nvinfo : EIATTR_EXIT_INSTR_OFFSETS
	.align		4
        /*00e8*/ 	.byte	0x04, 0x1c
        /*00ea*/ 	.short	(.L_2033 - .L_2032)


	//   ....[0]....
.L_2032:
        /*00ec*/ 	.word	0x00000270


	//   ....[1]....
        /*00f0*/ 	.word	0x000011c0


	//   ....[2]....
        /*00f4*/ 	.word	0x00001ff0


	//----- nvinfo : EIATTR_CRS_STACK_SIZE
	.align		4
.L_2033:
        /*00f8*/ 	.byte	0x04, 0x1e
        /*00fa*/ 	.short	(.L_2035 - .L_2034)
.L_2034:
        /*00fc*/ 	.word	0x00000000


	//----- nvinfo : EIATTR_CBANK_PARAM_SIZE
	.align		4
.L_2035:
        /*0100*/ 	.byte	0x03, 0x19
        /*0102*/ 	.short	0x0c28


	//----- nvinfo : EIATTR_PARAM_CBANK
	.align		4
        /*0104*/ 	.byte	0x04, 0x0a
        /*0106*/ 	.short	(.L_2037 - .L_2036)
	.align		4
.L_2036:
        /*0108*/ 	.word	index@(.nv.constant0._Z25multi_tensor_apply_kernelI18TensorListMetadataILi5EE15DistAdamFunctorIN3c104HalfENS3_8BFloat16ES4_EJPfffffff10adamMode_tfEEvlPViT_T0_DpT1_)
        /*010c*/ 	.short	0x0380
        /*010e*/ 	.short	0x0c28


	//----- nvinfo : EIATTR_SW_WAR
	.align		4
.L_2037:
        /*0110*/ 	.byte	0x04, 0x36
        /*0112*/ 	.short	(.L_2039 - .L_2038)
.L_2038:
        /*0114*/ 	.word	0x00000008
.L_2039:


//--------------------- .nv.info._Z25multi_tensor_apply_kernelI18TensorListMetadataILi5EE15DistAdamFunctorIN3c104HalfENS3_8BFloat16EfEJPfffffff10adamMode_tfEEvlPViT_T0_DpT1_ --------------------------
	.section	.nv.info._Z25multi_tensor_apply_kernelI18TensorListMetadataILi5EE15DistAdamFunctorIN3c104HalfENS3_8BFloat16EfEJPfffffff10adamMode_tfEEvlPViT_T0_DpT1_,"",@"SHT_CUDA_INFO"
	.sectionflags	@""
	.align	4


	//----- nvinfo : EIATTR_CUDA_API_VERSION
	.align		4
        /*0000*/ 	.byte	0x04, 0x37
        /*0002*/ 	.short	(.L_2041 - .L_2040)
.L_2040:
        /*0004*/ 	.word	0x00000082


	//----- nvinfo : EIATTR_KPARAM_INFO
	.align		4
.L_2041:
        /*0008*/ 	.byte	0x04, 0x17
        /*000a*/ 	.short	(.L_2043 - .L_2042)
.L_2042:
        /*000c*/ 	.word	0x00000000
        /*0010*/ 	.short	0x000c
        /*0012*/ 	.short	0x0c24
        /*0014*/ 	.byte	0x00, 0xf0, 0x11, 0x00


	//----- nvinfo : EIATTR_KPARAM_INFO
	.align		4
.L_2043:
        /*0018*/ 	.byte	0x04, 0x17
        /*001a*/ 	.short	(.L_2045 - .L_2044)
.L_2044:
        /*001c*/ 	.word	0x00000000
        /*0020*/ 	.short	0x000b
        /*0022*/ 	.short	0x0c20
        /*0024*/ 	.byte	0x00, 0xf0, 0x11, 0x00


	//----- nvinfo : EIATTR_KPARAM_INFO
	.align		4
.L_2045:
        /*0028*/ 	.byte	0x04, 0x17
        /*002a*/ 	.short	(.L_2047 - .L_2046)
.L_2046:
        /*002c*/ 	.word	0x00000000
        /*0030*/ 	.short	0x000a
        /*0032*/ 	.short	0x0c1c
        /*0034*/ 	.byte	0x00, 0xf0, 0x11, 0x00


	//----- nvinfo : EIATTR_KPARAM_INFO
	.align		4
.L_2047:
        /*0038*/ 	.byte	0x04, 0x17
        /*003a*/ 	.short	(.L_2049 - .L_2048)
.L_2048:
        /*003c*/ 	.word	0x00000000
        /*0040*/ 	.short	0x0009
        /*0042*/ 	.short	0x0c18
        /*0044*/ 	.byte	0x00, 0xf0, 0x11, 0x00


	//----- nvinfo : EIATTR_KPARAM_INFO
	.align		4
.L_2049:
        /*0048*/ 	.byte	0x04, 0x17
        /*004a*/ 	.short	(.L_2051 - .L_2050)
.L_2050:
        /*004c*/ 	.word	0x00000000
        /*0050*/ 	.short	0x0008
        /*0052*/ 	.short	0x0c14
        /*0054*/ 	.byte	0x00, 0xf0, 0x11, 0x00


	//----- nvinfo : EIATTR_KPARAM_INFO
	.align		4
.L_2051:
        /*0058*/ 	.byte	0x04, 0x17
        /*005a*/ 	.short	(.L_2053 - .L_2052)
.L_2052:
        /*005c*/ 	.word	0x00000000
        /*0060*/ 	.short	0x0007
        /*0062*/ 	.short	0x0c10
        /*0064*/ 	.byte	0x00, 0xf0, 0x11, 0x00


	//----- nvinfo : EIATTR_KPARAM_INFO
	.align		4
.L_2053:
        /*0068*/ 	.byte	0x04, 0x17
        /*006a*/ 	.short	(.L_2055 - .L_2054)
.L_2054:
        /*006c*/ 	.word	0x00000000
        /*0070*/ 	.short	0x0006
        /*0072*/ 	.short	0x0c0c
        /*0074*/ 	.byte	0x00, 0xf0, 0x11, 0x00


	//----- nvinfo : EIATTR_KPARAM_INFO
	.align		4
.L_2055:
        /*0078*/ 	.byte	0x04, 0x17
        /*007a*/ 	.short	(.L_2057 - .L_2056)
.L_2056:
        /*007c*/ 	.word	0x00000000
        /*0080*/ 	.short	0x0005
        /*0082*/ 	.short	0x0c08
        /*0084*/ 	.byte	0x00, 0xf0, 0x11, 0x00


	//----- nvinfo : EIATTR_KPARAM_INFO
	.align		4
.L_2057:
        /*0088*/ 	.byte	0x04, 0x17
        /*008a*/ 	.short	(.L_2059 - .L_2058)
.L_2058:
        /*008c*/ 	.word	0x00000000
        /*0090*/ 	.short	0x0004
        /*0092*/ 	.short	0x0c00
        /*0094*/ 	.byte	0x00, 0xf5, 0x21, 0x00


	//----- nvinfo : EIATTR_KPARAM_INFO
	.align		4
.L_2059:
        /*0098*/ 	.byte	0x04, 0x17
        /*009a*/ 	.short	(.L_2061 - .L_2060)
.L_2060:
        /*009c*/ 	.word	0x00000000
        /*00a0*/ 	.short	0x0003
        /*00a2*/ 	.short	0x0bf8
        /*00a4*/ 	.byte	0x00, 0xf0, 0x05, 0x00


	//----- nvinfo : EIATTR_KPARAM_INFO
	.align		4
.L_2061:
        /*00a8*/ 	.byte	0x04, 0x17
        /*00aa*/ 	.short	(.L_2063 - .L_2062)
.L_2062:
        /*00ac*/ 	.word	0x00000000
        /*00b0*/ 	.short	0x0002
        /*00b2*/ 	.short	0x0010
        /*00b4*/ 	.byte	0x00, 0xf0, 0xa1, 0x2f


	//----- nvinfo : EIATTR_KPARAM_INFO
	.align		4
.L_2063:
        /*00b8*/ 	.byte	0x04, 0x17
        /*00ba*/ 	.short	(.L_2065 - .L_2064)
.L_2064:
        /*00bc*/ 	.word	0x00000000
        /*00c0*/ 	.short	0x0001
        /*00c2*/ 	.short	0x0008
        /*00c4*/ 	.byte	0x00, 0xf5, 0x21, 0x00


	//----- nvinfo : EIATTR_KPARAM_INFO
	.align		4
.L_2065:
        /*00c8*/ 	.byte	0x04, 0x17
        /*00ca*/ 	.short	(.L_2067 - .L_2066)
.L_2066:
        /*00cc*/ 	.word	0x00000000
        /*00d0*/ 	.short	0x0000
        /*00d2*/ 	.short	0x0000
        /*00d4*/ 	.byte	0x00, 0xf0, 0x21, 0x00


	//----- nvinfo : EIATTR_SPARSE_MMA_MASK
	.align		4
.L_2067:
        /*00d8*/ 	.byte	0x03, 0x50
        /*00da*/ 	.short	0x0000


	//----- nvinfo : EIATTR_MAXREG_COUNT
	.align		4
        /*00dc*/ 	.byte	0x03, 0x1b
        /*00de*/ 	.short	0x00ff


	//----- nvinfo : EIATTR_MERCURY_ISA_VERSION
	.align		4
        /*00e0*/ 	.byte	0x03, 0x5f
        /*00e2*/ 	.short	0x0101


	//----- nvinfo : EIATTR_VRC_CTA_INIT_COUNT
	.align		4
        /*00e4*/ 	.byte	0x02, 0x4a
	.zero		1
	.zero		1


	//----- nvinfo : EIATTR_EXIT_INSTR_OFFSETS
	.align		4
        /*00e8*/ 	.byte	0x04, 0x1c
        /*00ea*/ 	.short	(.L_2069 - .L_2068)


	//   ....[0]....
.L_2068:
        /*00ec*/ 	.word	0x00000270


	//   ....[1]....
        /*00f0*/ 	.word	0x000011f0


	//   ....[2]....
        /*00f4*/ 	.word	0x00002030


	//----- nvinfo : EIATTR_CRS_STACK_SIZE
	.align		4
.L_2069:
        /*00f8*/ 	.byte	0x04, 0x1e
        /*00fa*/ 	.short	(.L_2071 - .L_2070)
.L_2070:
        /*00fc*/ 	.word	0x00000000


	//----- nvinfo : EIATTR_CBANK_PARAM_SIZE
	.align		4
.L_2071:
        /*0100*/ 	.byte	0x03, 0x19
        /*0102*/ 	.short	0x0c28


	//----- nvinfo : EIATTR_PARAM_CBANK
	.align		4
        /*0104*/ 	.byte	0x04, 0x0a
        /*0106*/ 	.short	(.L_2073 - .L_2072)
	.align		4
.L_2072:
        /*0108*/ 	.word	index@(.nv.constant0._Z25multi_tensor_apply_kernelI18TensorListMetadataILi5EE15DistAdamFunctorIN3c104HalfENS3_8BFloat16EfEJPfffffff10adamMode_tfEEvlPViT_T0_DpT1_)
        /*010c*/ 	.short	0x0380
        /*010e*/ 	.short	0x0c28


	//----- nvinfo : EIATTR_SW_WAR
	.align		4
.L_2073:
        /*0110*/ 	.byte	0x04, 0x36
        /*0112*/ 	.short	(.L_2075 - .L_2074)
.L_2074:
        /*0114*/ 	.word	0x00000008
.L_2075:


//--------------------- .nv.info._Z25multi_tensor_apply_kernelI18TensorListMetadataILi5EE15DistAdamFunctorIN3c104HalfES4_NS3_8BFloat16EEJPfffffff10adamMode_tfEEvlPViT_T0_DpT1_ --------------------------
	.section	.nv.info._Z25multi_tensor_apply_kernelI18TensorListMetadataILi5EE15DistAdamFunctorIN3c104HalfES4_NS3_8BFloat16EEJPfffffff10adamMode_tfEEvlPViT_T0_DpT1_,"",@"SHT_CUDA_INFO"
	.sectionflags	@""
	.align	4


	//----- nvinfo : EIATTR_CUDA_API_VERSION
	.align		4
        /*0000*/ 	.byte	0x04, 0x37
        /*0002*/ 	.short	(.L_2077 - .L_2076)
.L_2076:
        /*0004*/ 	.word	0x00000082


	//----- nvinfo : EIATTR_KPARAM_INFO
	.align		4
.L_2077:
        /*0008*/ 	.byte	0x04, 0x17
        /*000a*/ 	.short	(.L_2079 - .L_2078)
.L_2078:
        /*000c*/ 	.word	0x00000000
        /*0010*/ 	.short	0x000c
        /*0012*/ 	.short	0x0c24
        /*0014*/ 	.byte	0x00, 0xf0, 0x11, 0x00


	//----- nvinfo : EIATTR_KPARAM_INFO
	.align		4
.L_2079:
        /*0018*/ 	.byte	0x04, 0x17
        /*001a*/ 	.short	(.L_2081 - .L_2080)
.L_2080:
        /*001c*/ 	.word	0x00000000
        /*0020*/ 	.short	0x000b
        /*0022*/ 	.short	0x0c20
        /*0024*/ 	.byte	0x00, 0xf0, 0x11, 0x00


	//----- nvinfo : EIATTR_KPARAM_INFO
	.align		4
.L_2081:
        /*0028*/ 	.byte	0x04, 0x17
        /*002a*/ 	.short	(.L_2083 - .L_2082)
.L_2082:
        /*002c*/ 	.word	0x00000000
        /*0030*/ 	.short	0x000a
        /*0032*/ 	.short	0x0c1c
        /*0034*/ 	.byte	0x00, 0xf0, 0x11, 0x00


	//----- nvinfo : EIATTR_KPARAM_INFO
	.align		4
.L_2083:
        /*0038*/ 	.byte	0x04, 0x17
        /*003a*/ 	.short	(.L_2085 - .L_2084)
.L_2084:
        /*003c*/ 	.word	0x00000000
        /*0040*/ 	.short	0x0009
        /*0042*/ 	.short	0x0c18
        /*0044*/ 	.byte	0x00, 0xf0, 0x11, 0x00


	//----- nvinfo : EIATTR_KPARAM_INFO
	.align		4
.L_2085:
        /*0048*/ 	.byte	0x04, 0x17
        /*004a*/ 	.short	(.L_2087 - .L_2086)
.L_2086:
        /*004c*/ 	.word	0x00000000
        /*0050*/ 	.short	0x0008
        /*0052*/ 	.short	0x0c14
        /*0054*/ 	.byte	0x00, 0xf0, 0x11, 0x00


	//----- nvinfo : EIATTR_KPARAM_INFO
	.align		4
.L_2087:
        /*0058*/ 	.byte	0x04, 0x17
        /*005a*/ 	.short	(.L_2089 - .L_2088)
.L_2088:
        /*005c*/ 	.word	0x00000000
        /*0060*/ 	.short	0x0007
        /*0062*/ 	.short	0x0c10
        /*0064*/ 	.byte	0x00, 0xf0, 0x11, 0x00


	//----- nvinfo : EIATTR_KPARAM_INFO
	.align		4
.L_2089:
        /*0068*/ 	.byte	0x04, 0x17
        /*006a*/ 	.short	(.L_2091 - .L_2090)
.L_2090:
        /*006c*/ 	.word	0x00000000
        /*0070*/ 	.short	0x0006
        /*0072*/ 	.short	0x0c0c
        /*0074*/ 	.byte	0x00, 0xf0, 0x11, 0x00


	//----- nvinfo : EIATTR_KPARAM_INFO
	.align		4
.L_2091:
        /*0078*/ 	.byte	0x04, 0x17
        /*007a*/ 	.short	(.L_2093 - .L_2092)
.L_2092:
        /*007c*/ 	.word	0x00000000
        /*0080*/ 	.short	0x0005
        /*0082*/ 	.short	0x0c08
        /*0084*/ 	.byte	0x00, 0xf0, 0x11, 0x00


	//----- nvinfo : EIATTR_KPARAM_INFO
	.align		4
.L_2093:
        /*0088*/ 	.byte	0x04, 0x17
        /*008a*/ 	.short	(.L_2095 - .L_2094)
.L_2094:
        /*008c*/ 	.word	0x00000000
        /*0090*/ 	.short	0x0004
        /*0092*/ 	.short	0x0c00
        /*0094*/ 	.byte	0x00, 0xf5, 0x21, 0x00


	//----- nvinfo : EIATTR_KPARAM_INFO
	.align		4
.L_2095:
        /*0098*/ 	.byte	0x04, 0x17
        /*009a*/ 	.short	(.L_2097 - .L_2096)
.L_2096:
        /*009c*/ 	.word	0x00000000
        /*00a0*/ 	.short	0x0003
        /*00a2*/ 	.short	0x0bf8
        /*00a4*/ 	.byte	0x00, 0xf0, 0x05, 0x00


	//----- nvinfo : EIATTR_KPARAM_INFO
	.align		4
.L_2097:
        /*00a8*/ 	.byte	0x04, 0x17
        /*00aa*/ 	.short	(.L_2099 - .L_2098)
.L_2098:
        /*00ac*/ 	.word	0x00000000
        /*00b0*/ 	.short	0x0002
        /*00b2*/ 	.short	0x0010
        /*00b4*/ 	.byte	0x00, 0xf0, 0xa1, 0x2f


	//----- nvinfo : EIATTR_KPARAM_INFO
	.align		4
.L_2099:
        /*00b8*/ 	.byte	0x04, 0x17
        /*00ba*/ 	.short	(.L_2101 - .L_2100)
.L_2100:
        /*00bc*/ 	.word	0x00000000
        /*00c0*/ 	.short	0x0001
        /*00c2*/ 	.short	0x0008
        /*00c4*/ 	.byte	0x00, 0xf5, 0x21, 0x00


	//----- nvinfo : EIATTR_KPARAM_INFO
	.align		4
.L_2101:
        /*00c8*/ 	.byte	0x04, 0x17
        /*00ca*/ 	.short	(.L_2103 - .L_2102)
.L_2102:
        /*00cc*/ 	.word	0x00000000
        /*00d0*/ 	.short	0x0000
        /*00d2*/ 	.short	0x0000
        /*00d4*/ 	.byte	0x00, 0xf0, 0x21, 0x00


	//----- nvinfo : EIATTR_SPARSE_MMA_MASK
	.align		4
.L_2103:
        /*00d8*/ 	.byte	0x03, 0x50
        /*00da*/ 	.short	0x0000


	//----- nvinfo : EIATTR_MAXREG_COUNT
	.align		4
        /*00dc*/ 	.byte	0x03, 0x1b
        /*00de*/ 	.short	0x00ff


	//----- nvinfo : EIATTR_MERCURY_ISA_VERSION
	.align		4
        /*00e0*/ 	.byte	0x03, 0x5f
        /*00e2*/ 	.short	0x0101


	//----- nvinfo : EIATTR_VRC_CTA_INIT_COUNT
	.align		4
        /*00e4*/ 	.byte	0x02, 0x4a
	.zero		1
	.zero		1


	//----- nvinfo : EIATTR_EXIT_INSTR_OFFSETS
	.align		4
        /*00e8*/ 	.byte	0x04, 0x1c
        /*00ea*/ 	.short	(.L_2105 - .L_2104)


	//   ....[0]....
.L_2104:
        /*00ec*/ 	.word	0x00000270


	//   ....[1]....
        /*00f0*/ 	.word	0x00001280


	//   ....[2]....
        /*00f4*/ 	.word	0x00002140


	//----- nvinfo : EIATTR_CRS_STACK_SIZE
	.align		4
.L_2105:
        /*00f8*/ 	.byte	0x04, 0x1e
        /*00fa*/ 	.short	(.L_2107 - .L_2106)
.L_2106:
        /*00fc*/ 	.word	0x00000000


	//----- nvinfo : EIATTR_CBANK_PARAM_SIZE
	.align		4
.L_2107:
        /*0100*/ 	.byte	0x03, 0x19
        /*0102*/ 	.short	0x0c28


	//----- nvinfo : EIATTR_PARAM_CBANK
	.align		4
        /*0104*/ 	.byte	0x04, 0x0a
        /*0106*/ 	.short	(.L_2109 - .L_2108)
	.align		4
.L_2108:
        /*0108*/ 	.word	index@(.nv.constant0._Z25multi_tensor_apply_kernelI18TensorListMetadataILi5EE15DistAdamFunctorIN3c104HalfES4_NS3_8BFloat16EEJPfffffff10adamMode_tfEEvlPViT_T0_DpT1_)
        /*010c*/ 	.short	0x0380
        /*010e*/ 	.short	0x0c28


	//----- nvinfo : EIATTR_SW_WAR
	.align		4
.L_2109:
        /*0110*/ 	.byte	0x04, 0x36
        /*0112*/ 	.short	(.L_2111 - .L_2110)
.L_2110:
        /*0114*/ 	.word	0x00000008
.L_2111:


//--------------------- .nv.info._Z25multi_tensor_apply_kernelI18TensorListMetadataILi5EE15DistAdamFunctorIN3c104HalfES4_S4_EJPfffffff10adamMode_tfEEvlPViT_T0_DpT1_ --------------------------
	.section	.nv.info._Z25multi_tensor_apply_kernelI18TensorListMetadataILi5EE15DistAdamFunctorIN3c104HalfES4_S4_EJPfffffff10adamMode_tfEEvlPViT_T0_DpT1_,"",@"SHT_CUDA_INFO"
	.sectionflags	@""
	.align	4


	//----- nvinfo : EIATTR_CUDA_API_VERSION
	.align		4
        /*0000*/ 	.byte	0x04, 0x37
        /*0002*/ 	.short	(.L_2113 - .L_2112)
.L_2112:
        /*0004*/ 	.word	0x00000082


	//----- nvinfo : EIATTR_KPARAM_INFO
	.align		4
.L_2113:
        /*0008*/ 	.byte	0x04, 0x17
        /*000a*/ 	.short	(.L_2115 - .L_2114)
.L_2114:
        /*000c*/ 	.word	0x00000000
        /*0010*/ 	.short	0x000c
        /*0012*/ 	.short	0x0c24
        /*0014*/ 	.byte	0x00, 0xf0, 0x11, 0x00


	//----- nvinfo : EIATTR_KPARAM_INFO
	.align		4
.L_2115:
        /*0018*/ 	.byte	0x04, 0x17
        /*001a*/ 	.short	(.L_2117 - .L_2116)
.L_2116:
        /*001c*/ 	.word	0x00000000
        /*0020*/ 	.short	0x000b
        /*0022*/ 	.short	0x0c20
        /*0024*/ 	.byte	0x00, 0xf0, 0x11, 0x00


	//----- nvinfo : EIATTR_KPARAM_INFO
	.align		4
.L_2117:
        /*0028*/ 	.byte	0x04, 0x17
        /*002a*/ 	.short	(.L_2119 - .L_2118)
.L_2118:
        /*002c*/ 	.word	0x00000000
        /*0030*/ 	.short	0x000a
        /*0032*/ 	.short	0x0c1c
        /*0034*/ 	.byte	0x00, 0xf0, 0x11, 0x00


	//----- nvinfo : EIATTR_KPARAM_INFO
	.align		4
.L_2119:
        /*0038*/ 	.byte	0x04, 0x17
        /*003a*/ 	.short	(.L_2121 - .L_2120)
.L_2120:
        /*003c*/ 	.word	0x00000000
        /*0040*/ 	.short	0x0009
        /*0042*/ 	.short	0x0c18
        /*0044*/ 	.byte	0x00, 0xf0, 0x11, 0x00


	//----- nvinfo : EIATTR_KPARAM_INFO
	.align		4
.L_2121:
        /*0048*/ 	.byte	0x04, 0x17
        /*004a*/ 	.short	(.L_2123 - .L_2122)
.L_2122:
        /*004c*/ 	.word	0x00000000
        /*0050*/ 	.short	0x0008
        /*0052*/ 	.short	0x0c14
        /*0054*/ 	.byte	0x00, 0xf0, 0x11, 0x00


	//----- nvinfo : EIATTR_KPARAM_INFO
	.align		4
.L_2123:
        /*0058*/ 	.byte	0x04, 0x17
        /*005a*/ 	.short	(.L_2125 - .L_2124)
.L_2124:
        /*005c*/ 	.word	0x00000000
        /*0060*/ 	.short	0x0007
        /*0062*/ 	.short	0x0c10
        /*0064*/ 	.byte	0x00, 0xf0, 0x11, 0x00


	//----- nvinfo : EIATTR_KPARAM_INFO
	.align		4
.L_2125:
        /*0068*/ 	.byte	0x04, 0x17
        /*006a*/ 	.short	(.L_2127 - .L_2126)
.L_2126:
        /*006c*/ 	.word	0x00000000
        /*0070*/ 	.short	0x0006
        /*0072*/ 	.short	0x0c0c
        /*0074*/ 	.byte	0x00, 0xf0, 0x11, 0x00


	//----- nvinfo : EIATTR_KPARAM_INFO
	.align		4
.L_2127:
        /*0078*/ 	.byte	0x04, 0x17
        /*007a*/ 	.short	(.L_2129 - .L_2128)
.L_2128:
        /*007c*/ 	.word	0x00000000
        /*0080*/ 	.short	0x0005
        /*0082*/ 	.short	0x0c08
        /*0084*/ 	.byte	0x00, 0xf0, 0x11, 0x00


	//----- nvinfo : EIATTR_KPARAM_INFO
	.align		4
.L_2129:
        /*0088*/ 	.byte	0x04, 0x17
        /*008a*/ 	.short	(.L_2131 - .L_2130)
.L_2130:
        /*008c*/ 	.word	0x00000000
        /*0090*/ 	.short	0x0004
        /*0092*/ 	.short	0x0c00
        /*0094*/ 	.byte	0x00, 0xf5, 0x21, 0x00


	//----- nvinfo : EIATTR_KPARAM_INFO
	.align		4
.L_2131:
        /*0098*/ 	.byte	0x04, 0x17
        /*009a*/ 	.short	(.L_2133 - .L_2132)
.L_2132:
        /*009c*/ 	.word	0x00000000
        /*00a0*/ 	.short	0x0003
        /*00a2*/ 	.short	0x0bf8
        /*00a4*/ 	.byte	0x00, 0xf0, 0x05, 0x00


	//----- nvinfo : EIATTR_KPARAM_INFO
	.align		4
.L_2133:
        /*00a8*/ 	.byte	0x04, 0x17
        /*00aa*/ 	.short	(.L_2135 - .L_2134)
.L_2134:
        /*00ac*/ 	.word	0x00000000
        /*00b0*/ 	.short	0x0002
        /*00b2*/ 	.short	0x0010
        /*00b4*/ 	.byte	0x00, 0xf0, 0xa1, 0x2f


	//----- nvinfo : EIATTR_KPARAM_INFO
	.align		4
.L_2135:
        /*00b8*/ 	.byte	0x04, 0x17
        /*00ba*/ 	.short	(.L_2137 - .L_2136)
.L_2136:
        /*00bc*/ 	.word	0x00000000
        /*00c0*/ 	.short	0x0001
        /*00c2*/ 	.short	0x0008
        /*00c4*/ 	.byte	0x00, 0xf5, 0x21, 0x00


	//----- nvinfo : EIATTR_KPARAM_INFO
	.align		4
.L_2137:
        /*00c8*/ 	.byte	0x04, 0x17
        /*00ca*/ 	.short	(.L_2139 - .L_2138)
.L_2138:
        /*00cc*/ 	.word	0x00000000
        /*00d0*/ 	.short	0x0000
        /*00d2*/ 	.short	0x0000
        /*00d4*/ 	.byte	0x00, 0xf0, 0x21, 0x00


	//----- nvinfo : EIATTR_SPARSE_MMA_MASK
	.align		4
.L_2139:
        /*00d8*/ 	.byte	0x03, 0x50
        /*00da*/ 	.short	0x0000


	//----- nvinfo : EIATTR_MAXREG_COUNT
	.align		4
        /*00dc*/ 	.byte	0x03, 0x1b
        /*00de*/ 	.short	0x00ff


	//----- nvinfo : EIATTR_MERCURY_ISA_VERSION
	.align		4
        /*00e0*/ 	.byte	0x03, 0x5f
        /*00e2*/ 	.short	0x0101


	//----- nvinfo : EIATTR_VRC_CTA_INIT_COUNT
	.align		4
        /*00e4*/ 	.byte	0x02, 0x4a
	.zero		1
	.zero		1


	//----- nvinfo : EIATTR_EXIT_INSTR_OFFSETS
	.align		4
        /*00e8*/ 	.byte	0x04, 0x1c
        /*00ea*/ 	.short	(.L_2141 - .L_2140)


	//   ....[0]....
.L_2140:
        /*00ec*/ 	.word	0x00000270


	//   ....[1]....
        /*00f0*/ 	.word	0x000011c0


	//   ....[2]....
        /*00f4*/ 	.word	0x00001ff0


	//----- nvinfo : EIATTR_CRS_STACK_SIZE
	.align		4
.L_2141:
        /*00f8*/ 	.byte	0x04, 0x1e
        /*00fa*/ 	.short	(.L_2143 - .L_2142)
.L_2142:
        /*00fc*/ 	.word	0x00000000


	//----- nvinfo : EIATTR_CBANK_PARAM_SIZE
	.align		4
.L_2143:
        /*0100*/ 	.byte	0x03, 0x19
        /*0102*/ 	.short	0x0c28


	//----- nvinfo : EIATTR_PARAM_CBANK
	.align		4
        /*0104*/ 	.byte	0x04, 0x0a
        /*0106*/ 	.short	(.L_2145 - .L_2144)
	.align		4
.L_2144:
        /*0108*/ 	.word	index@(.nv.constant0._Z25multi_tensor_apply_kernelI18TensorListMetadataILi5EE15DistAdamFunctorIN3c104HalfES4_S4_EJPfffffff10adamMode_tfEEvlPViT_T0_DpT1_)
        /*010c*/ 	.short	0x0380
        /*010e*/ 	.short	0x0c28


	//----- nvinfo : EIATTR_SW_WAR
	.align		4
.L_2145:
        /*0110*/ 	.byte	0x04, 0x36
        /*0112*/ 	.short	(.L_2147 - .L_2146)
.L_2146:
        /*0114*/ 	.word	0x00000008
.L_2147:


//--------------------- .nv.info._Z25multi_tensor_apply_kernelI18TensorListMetadataILi5EE15DistAdamFunctorIN3c104HalfES4_fEJPfffffff10adamMode_tfEEvlPViT_T0_DpT1_ --------------------------
	.section	.nv.info._Z25multi_tensor_apply_kernelI18TensorListMetadataILi5EE15DistAdamFunctorIN3c104HalfES4_fEJPfffffff10adamMode_tfEEvlPViT_T0_DpT1_,"",@"SHT_CUDA_INFO"
	.sectionflags	@""
	.align	4


	//----- nvinfo : EIATTR_CUDA_API_VERSION
	.align		4
        /*0000*/ 	.byte	0x04, 0x37
        /*0002*/ 	.short	(.L_2149 - .L_2148)
.L_2148:
        /*0004*/ 	.word	0x00000082


	//----- nvinfo : EIATTR_KPARAM_INFO
	.align		4
.L_2149:
        /*0008*/ 	.byte	0x04, 0x17
        /*000a*/ 	.short	(.L_2151 - .L_2150)
.L_2150:
        /*000c*/ 	.word	0x00000000
        /*0010*/ 	.short	0x000c
        /*0012*/ 	.short	0x0c24
        /*0014*/ 	.byte	0x00, 0xf0, 0x11, 0x00


	//----- nvinfo : EIATTR_KPARAM_INFO
	.align		4
.L_2151:
        /*0018*/ 	.byte	0x04, 0x17
        /*001a*/ 	.short	(.L_2153 - .L_2152)
.L_2152:
        /*001c*/ 	.word	0x00000000
        /*0020*/ 	.short	0x000b
        /*0022*/ 	.short	0x0c20
        /*0024*/ 	.byte	0x00, 0xf0, 0x11, 0x00


	//----- nvinfo : EIATTR_KPARAM_INFO
	.align		4
.L_2153:
        /*0028*/ 	.byte	0x04, 0x17
        /*002a*/ 	.short	(.L_2155 - .L_2154)
.L_2154:
        /*002c*/ 	.word	0x00000000
        /*0030*/ 	.short	0x000a
        /*0032*/ 	.short	0x0c1c
        /*0034*/ 	.byte	0x00, 0xf0, 0x11, 0x00


	//----- nvinfo : EIATTR_KPARAM_INFO
	.align		4
.L_2155:
        /*0038*/ 	.byte	0x04, 0x17
        /*003a*/ 	.short	(.L_2157 - .L_2156)
.L_2156:
        /*003c*/ 	.word	0x00000000
        /*0040*/ 	.short	0x0009
        /*0042*/ 	.short	0x0c18
        /*0044*/ 	.byte	0x00, 0xf0, 0x11, 0x00


	//----- nvinfo : EIATTR_KPARAM_INFO
	.align		4
.L_2157:
        /*0048*/ 	.byte	0x04, 0x17
        /*004a*/ 	.short	(.L_2159 - .L_2158)
.L_2158:
        /*004c*/ 	.word	0x00000000
        /*0050*/ 	.short	0x0008
        /*0052*/ 	.short	0x0c14
        /*0054*/ 	.byte	0x00, 0xf0, 0x11, 0x00


	//----- nvinfo : EIATTR_KPARAM_INFO
	.align		4
.L_2159:
        /*0058*/ 	.byte	0x04, 0x17
        /*005a*/ 	.short	(.L_2161 - .L_2160)
.L_2160:
        /*005c*/ 	.word	0x00000000
        /*0060*/ 	.short	0x0007
        /*0062*/ 	.short	0x0c10
        /*0064*/ 	.byte	0x00, 0xf0, 0x11, 0x00


	//----- nvinfo : EIATTR_KPARAM_INFO
	.align		4
.L_2161:
        /*0068*/ 	.byte	0x04, 0x17
        /*006a*/ 	.short	(.L_2163 - .L_2162)
.L_2162:
        /*006c*/ 	.word	0x00000000
        /*0070*/ 	.short	0x0006
        /*0072*/ 	.short	0x0c0c
        /*0074*/ 	.byte	0x00, 0xf0, 0x11, 0x00


	//----- nvinfo : EIATTR_KPARAM_INFO
	.align		4
.L_2163:
        /*0078*/ 	.byte	0x04, 0x17
        /*007a*/ 	.short	(.L_2165 - .L_2164)
.L_2164:
        /*007c*/ 	.word	0x00000000
        /*0080*/ 	.short	0x0005
        /*0082*/ 	.short	0x0c08
        /*0084*/ 	.byte	0x00, 0xf0, 0x11, 0x00


	//----- nvinfo : EIATTR_KPARAM_INFO
	.align		4
.L_2165:
        /*0088*/ 	.byte	0x04, 0x17
        /*008a*/ 	.short	(.L_2167 - .L_2166)
.L_2166:
        /*008c*/ 	.word	0x00000000
        /*0090*/ 	.short	0x0004
        /*0092*/ 	.short	0x0c00
        /*0094*/ 	.byte	0x00, 0xf5, 0x21, 0x00


	//----- nvinfo : EIATTR_KPARAM_INFO
	.align		4
.L_2167:
        /*0098*/ 	.byte	0x04, 0x17
        /*009a*/ 	.short	(.L_2169 - .L_2168)
.L_2168:
        /*009c*/ 	.word	0x00000000
        /*00a0*/ 	.short	0x0003
        /*00a2*/ 	.short	0x0bf8
        /*00a4*/ 	.byte	0x00, 0xf0, 0x05, 0x00


	//----- nvinfo : EIATTR_KPARAM_INFO
	.align		4
.L_2169:
        /*00a8*/ 	.byte	0x04, 0x17
        /*00aa*/ 	.short	(.L_2171 - .L_2170)
.L_2170:
        /*00ac*/ 	.word	0x00000000
        /*00b0*/ 	.short	0x0002
        /*00b2*/ 	.short	0x0010
        /*00b4*/ 	.byte	0x00, 0xf0, 0xa1, 0x2f


	//----- nvinfo : EIATTR_KPARAM_INFO
	.align		4
.L_2171:
        /*00b8*/ 	.byte	0x04, 0x17
        /*00ba*/ 	.short	(.L_2173 - .L_2172)
.L_2172:
        /*00bc*/ 	.word	0x00000000
        /*00c0*/ 	.short	0x0001
        /*00c2*/ 	.short	0x0008
        /*00c4*/ 	.byte	0x00, 0xf5, 0x21, 0x00


	//----- nvinfo : EIATTR_KPARAM_INFO
	.align		4
.L_2173:
        /*00c8*/ 	.byte	0x04, 0x17
        /*00ca*/ 	.short	(.L_2175 - .L_2174)
.L_2174:
        /*00cc*/ 	.word	0x00000000
        /*00d0*/ 	.short	0x0000
        /*00d2*/ 	.short	0x0000
        /*00d4*/ 	.byte	0x00, 0xf0, 0x21, 0x00


	//----- nvinfo : EIATTR_SPARSE_MMA_MASK
	.align		4
.L_2175:
        /*00d8*/ 	.byte	0x03, 0x50
        /*00da*/ 	.short	0x0000


	//----- nvinfo : EIATTR_MAXREG_COUNT
	.align		4
        /*00dc*/ 	.byte	0x03, 0x1b
        /*00de*/ 	.short	0x00ff


	//----- nvinfo : EIATTR_MERCURY_ISA_VERSION
	.align		4
        /*00e0*/ 	.byte	0x03, 0x5f
        /*00e2*/ 	.short	0x0101


	//----- nvinfo : EIATTR_VRC_CTA_INIT_COUNT
	.align		4
        /*00e4*/ 	.byte	0x02, 0x4a
	.zero		1
	.zero		1


	//----- nvinfo : EIATTR_EXIT_INSTR_OFFSETS
	.align		4
        /*00e8*/ 	.byte	0x04, 0x1c
        /*00ea*/ 	.short	(.L_2177 - .L_2176)


	//   ....[0]....
.L_2176:
        /*00ec*/ 	.word	0x00000270


	//   ....[1]....
        /*00f0*/ 	.word	0x000011f0


	//   ....[2]....
        /*00f4*/ 	.word	0x00002030


	//----- nvinfo : EIATTR_CRS_STACK_SIZE
	.align		4
.L_2177:
        /*00f8*/ 	.byte	0x04, 0x1e
        /*00fa*/ 	.short	(.L_2179 - .L_2178)
.L_2178:
        /*00fc*/ 	.word	0x00000000


	//----- nvinfo : EIATTR_CBANK_PARAM_SIZE
	.align		4
.L_2179:
        /*0100*/ 	.byte	0x03, 0x19
        /*0102*/ 	.short	0x0c28


	//----- nvinfo : EIATTR_PARAM_CBANK
	.align		4
        /*0104*/ 	.byte	0x04, 0x0a
        /*0106*/ 	.short	(.L_2181 - .L_2180)
	.align		4
.L_2180:
        /*0108*/ 	.word	index@(.nv.constant0._Z25multi_tensor_apply_kernelI18TensorListMetadataILi5EE15DistAdamFunctorIN3c104HalfES4_fEJPfffffff10adamMode_tfEEvlPViT_T0_DpT1_)
        /*010c*/ 	.short	0x0380
        /*010e*/ 	.short	0x0c28


	//----- nvinfo : EIATTR_SW_WAR
	.align		4
.L_2181:
        /*0110*/ 	.byte	0x04, 0x36
        /*0112*/ 	.short	(.L_2183 - .L_2182)
.L_2182:
        /*0114*/ 	.word	0x00000008
.L_2183:


//--------------------- .nv.info._Z25multi_tensor_apply_kernelI18TensorListMetadataILi5EE15DistAdamFunctorIN3c104HalfEfNS3_8BFloat16EEJPfffffff10adamMode_tfEEvlPViT_T0_DpT1_ --------------------------
	.section	.nv.info._Z25multi_tensor_apply_kernelI18TensorListMetadataILi5EE15DistAdamFunctorIN3c104HalfEfNS3_8BFloat16EEJPfffffff10adamMode_tfEEvlPViT_T0_DpT1_,"",@"SHT_CUDA_INFO"
	.sectionflags	@""
	.align	4


	//----- nvinfo : EIATTR_CUDA_API_VERSION
	.align		4
        /*0000*/ 	.byte	0x04, 0x37
        /*0002*/ 	.short	(.L_2185 - .L_2184)
.L_2184:
        /*0004*/ 	.word	0x00000082


	//----- nvinfo : EIATTR_KPARAM_INFO
	.align		4
.L_2185:
        /*0008*/ 	.byte	0x04, 0x17
        /*000a*/ 	.short	(.L_2187 - .L_2186)
.L_2186:
        /*000c*/ 	.word	0x00000000
        /*0010*/ 	.short	0x000c
        /*0012*/ 	.short	0x0c24
        /*0014*/ 	.byte	0x00, 0xf0, 0x11, 0x00


	//----- nvinfo : EIATTR_KPARAM_INFO
	.align		4
.L_2187:
        /*0018*/ 	.byte	0x04, 0x17
        /*001a*/ 	.short	(.L_2189 - .L_2188)
.L_2188:
        /*001c*/ 	.word	0x00000000
        /*0020*/ 	.short	0x000b
        /*0022*/ 	.short	0x0c20
        /*0024*/ 	.byte	0x00, 0xf0, 0x11, 0x00


	//----- nvinfo : EIATTR_KPARAM_INFO
	.align		4
.L_2189:
        /*0028*/ 	.byte	0x04, 0x17
        /*002a*/ 	.short	(.L_2191 - .L_2190)
.L_2190:
        /*002c*/ 	.word	0x00000000
        /*0030*/ 	.short	0x000a
        /*0032*/ 	.short	0x0c1c
        /*0034*/ 	.byte	0x00, 0xf0, 0x11, 0x00


	//----- nvinfo : EIATTR_KPARAM_INFO
	.align		4
.L_2191:
        /*0038*/ 	.byte	0x04, 0x17
        /*003a*/ 	.short	(.L_2193 - .L_2192)
.L_2192:
        /*003c*/ 	.word	0x00000000
        /*0040*/ 	.short	0x0009
        /*0042*/ 	.short	0x0c18
        /*0044*/ 	.byte	0x00, 0xf0, 0x11, 0x00


	//----- nvinfo : EIATTR_KPARAM_INFO
	.align		4
.L_2193:
        /*0048*/ 	.byte	0x04, 0x17
        /*004a*/ 	.short	(.L_2195 - .L_2194)
.L_2194:
        /*004c*/ 	.word	0x00000000
        /*0050*/ 	.short	0x0008
        /*0052*/ 	.short	0x0c14
        /*0054*/ 	.byte	0x00, 0xf0, 0x11, 0x00


	//----- nvinfo : EIATTR_KPARAM_INFO
	.align		4
.L_2195:
        /*0058*/ 	.byte	0x04, 0x17
        /*005a*/ 	.short	(.L_2197 - .L_2196)
.L_2196:
        /*005c*/ 	.word	0x00000000
        /*0060*/ 	.short	0x0007
        /*0062*/ 	.short	0x0c10
        /*0064*/ 	.byte	0x00, 0xf0, 0x11, 0x00


	//----- nvinfo : EIATTR_KPARAM_INFO
	.align		4
.L_2197:
        /*0068*/ 	.byte	0x04, 0x17
        /*006a*/ 	.short	(.L_2199 - .L_2198)
.L_2198:
        /*006c*/ 	.word	0x00000000
        /*0070*/ 	.short	0x0006
        /*0072*/ 	.short	0x0c0c
        /*0074*/ 	.byte	0x00, 0xf0, 0x11, 0x00


	//----- nvinfo : EIATTR_KPARAM_INFO
	.align		4
.L_2199:
        /*0078*/ 	.byte	0x04, 0x17
        /*007a*/ 	.short	(.L_2201 - .L_2200)
.L_2200:
        /*007c*/ 	.word	0x00000000
        /*0080*/ 	.short	0x0005
        /*0082*/ 	.short	0x0c08
        /*0084*/ 	.byte	0x00, 0xf0, 0x11, 0x00


	//----- nvinfo : EIATTR_KPARAM_INFO
	.align		4
.L_2201:
        /*0088*/ 	.byte	0x04, 0x17
        /*008a*/ 	.short	(.L_2203 - .L_2202)
.L_2202:
        /*008c*/ 	.word	0x00000000
        /*0090*/ 	.short	0x0004
        /*0092*/ 	.short	0x0c00
        /*0094*/ 	.byte	0x00, 0xf5, 0x21, 0x00


	//----- nvinfo : EIATTR_KPARAM_INFO
	.align		4
.L_2203:
        /*0098*/ 	.byte	0x04, 0x17
        /*009a*/ 	.short	(.L_2205 - .L_2204)
.L_2204:
        /*009c*/ 	.word	0x00000000
        /*00a0*/ 	.short	0x0003
        /*00a2*/ 	.short	0x0bf8
        /*00a4*/ 	.byte	0x00, 0xf0, 0x05, 0x00


	//----- nvinfo : EIATTR_KPARAM_INFO
	.align		4
.L_2205:
        /*00a8*/ 	.byte	0x04, 0x17
        /*00aa*/ 	.short	(.L_2207 - .L_2206)
.L_2206:
        /*00ac*/ 	.word	0x00000000
        /*00b0*/ 	.short	0x0002
        /*00b2*/ 	.short	0x0010
        /*00b4*/ 	.byte	0x00, 0xf0, 0xa1, 0x2f


	//----- nvinfo : EIATTR_KPARAM_INFO
	.align		4
.L_2207:
        /*00b8*/ 	.byte	0x04, 0x17
        /*00ba*/ 	.short	(.L_2209 - .L_2208)
.L_2208:
        /*00bc*/ 	.word	0x00000000
        /*00c0*/ 	.short	0x0001
        /*00c2*/ 	.short	0x0008
        /*00c4*/ 	.byte	0x00, 0xf5, 0x21, 0x00


	//----- nvinfo : EIATTR_KPARAM_INFO
	.align		4
.L_2209:
        /*00c8*/ 	.byte	0x04, 0x17
        /*00ca*/ 	.short	(.L_2211 - .L_2210)
.L_2210:
        /*00cc*/ 	.word	0x00000000
        /*00d0*/ 	.short	0x0000
        /*00d2*/ 	.short	0x0000
        /*00d4*/ 	.byte	0x00, 0xf0, 0x21, 0x00


	//----- nvinfo : EIATTR_SPARSE_MMA_MASK
	.align		4
.L_2211:
        /*00d8*/ 	.byte	0x03, 0x50
        /*00da*/ 	.short	0x0000


	//----- nvinfo : EIATTR_MAXREG_COUNT
	.align		4
        /*00dc*/ 	.byte	0x03, 0x1b
        /*00de*/ 	.short	0x00ff


	//----- nvinfo : EIATTR_MERCURY_ISA_VERSION
	.align		4
        /*00e0*/ 	.byte	0x03, 0x5f
        /*00e2*/ 	.short	0x0101


	//----- nvinfo : EIATTR_VRC_CTA_INIT_COUNT
	.align		4
        /*00e4*/ 	.byte	0x02, 0x4a
	.zero		1
	.zero		1


	//----- nvinfo : EIATTR_EXIT_INSTR_OFFSETS
	.align		4
        /*00e8*/ 	.byte	0x04, 0x1c
        /*00ea*/ 	.short	(.L_2213 - .L_2212)


	//   ....[0]....
.L_2212:
        /*00ec*/ 	.word	0x00000270


	//   ....[1]....
        /*00f0*/ 	.word	0x00001250


	//   ....[2]....
        /*00f4*/ 	.word	0x000020f0


	//----- nvinfo : EIATTR_CRS_STACK_SIZE
	.align		4
.L_2213:
        /*00f8*/ 	.byte	0x04, 0x1e
        /*00fa*/ 	.short	(.L_2215 - .L_2214)
.L_2214:
        /*00fc*/ 	.word	0x00000000


	//----- nvinfo : EIATTR_CBANK_PARAM_SIZE
	.align		4
.L_2215:
        /*0100*/ 	.byte	0x03, 0x19
        /*0102*/ 	.short	0x0c28


	//----- nvinfo : EIATTR_PARAM_CBANK
	.align		4
        /*0104*/ 	.byte	0x04, 0x0a
        /*0106*/ 	.short	(.L_2217 - .L_2216)
	.align		4
.L_2216:
        /*0108*/ 	.word	index@(.nv.constant0._Z25multi_tensor_apply_kernelI18TensorListMetadataILi5EE15DistAdamFunctorIN3c104HalfEfNS3_8BFloat16EEJPfffffff10adamMode_tfEEvlPViT_T0_DpT1_)
        /*010c*/ 	.short	0x0380
        /*010e*/ 	.short	0x0c28


	//----- nvinfo : EIATTR_SW_WAR
	.align		4
.L_2217:
        /*0110*/ 	.byte	0x04, 0x36
        /*0112*/ 	.short	(.L_2219 - .L_2218)
.L_2218:
        /*0114*/ 	.word	0x00000008
.L_2219:


//--------------------- .nv.info._Z25multi_tensor_apply_kernelI18TensorListMetadataILi5EE15DistAdamFunctorIN3c104HalfEfS4_EJPfffffff10adamMode_tfEEvlPViT_T0_DpT1_ --------------------------
	.section	.nv.info._Z25multi_tensor_apply_kernelI18TensorListMetadataILi5EE15DistAdamFunctorIN3c104HalfEfS4_EJPfffffff10adamMode_tfEEvlPViT_T0_DpT1_,"",@"SHT_CUDA_INFO"
	.sectionflags	@""
	.align	4


	//----- nvinfo : EIATTR_CUDA_API_VERSION
	.align		4
        /*0000*/ 	.byte	0x04, 0x37
        /*0002*/ 	.short	(.L_2221 - .L_2220)
.L_2220:
        /*0004*/ 	.word	0x00000082


	//----- nvinfo : EIATTR_KPARAM_INFO
	.align		4
.L_2221:
        /*0008*/ 	.byte	0x04, 0x17
        /*000a*/ 	.short	(.L_2223 - .L_2222)
.L_2222:
        /*000c*/ 	.word	0x00000000
        /*0010*/ 	.short	0x000c
        /*0012*/ 	.short	0x0c24
        /*0014*/ 	.byte	0x00, 0xf0, 0x11, 0x00


	//----- nvinfo : EIATTR_KPARAM_INFO
	.align		4
.L_2223:
        /*0018*/ 	.byte	0x04, 0x17
        /*001a*/ 	.short	(.L_2225 - .L_2224)
.L_2224:
        /*001c*/ 	.word	0x00000000
        /*0020*/ 	.short	0x000b
        /*0022*/ 	.short	0x0c20
        /*0024*/ 	.byte	0x00, 0xf0, 0x11, 0x00


	//----- nvinfo : EIATTR_KPARAM_INFO
	.align		4
.L_2225:
        /*0028*/ 	.byte	0x04, 0x17
        /*002a*/ 	.short	(.L_2227 - .L_2226)
.L_2226:
        /*002c*/ 	.word	0x00000000
        /*0030*/ 	.short	0x000a
        /*0032*/ 	.short	0x0c1c
        /*0034*/ 	.byte	0x00, 0xf0, 0x11, 0x00


	//----- nvinfo : EIATTR_KPARAM_INFO
	.align		4
.L_2227:
        /*0038*/ 	.byte	0x04, 0x17
        /*003a*/ 	.short	(.L_2229 - .L_2228)
.L_2228:
        /*003c*/ 	.word	0x00000000
        /*0040*/ 	.short	0x0009
        /*0042*/ 	.short	0x0c18
        /*0044*/ 	.byte	0x00, 0xf0, 0x11, 0x00


	//----- nvinfo : EIATTR_KPARAM_INFO
	.align		4
.L_2229:
        /*0048*/ 	.byte	0x04, 0x17
        /*004a*/ 	.short	(.L_2231 - .L_2230)
.L_2230:
        /*004c*/ 	.word	0x00000000
        /*0050*/ 	.short	0x0008
        /*0052*/ 	.short	0x0c14
        /*0054*/ 	.byte	0x00, 0xf0, 0x11, 0x00


	//----- nvinfo : EIATTR_KPARAM_INFO
	.align		4
.L_2231:
        /*0058*/ 	.byte	0x04, 0x17
        /*005a*/ 	.short	(.L_2233 - .L_2232)
.L_2232:
        /*005c*/ 	.word	0x00000000
        /*0060*/ 	.short	0x0007
        /*0062*/ 	.short	0x0c10
        /*0064*/ 	.byte	0x00, 0xf0, 0x11, 0x00


	//----- nvinfo : EIATTR_KPARAM_INFO
	.align		4
.L_2233:
        /*0068*/ 	.byte	0x04, 0x17
        /*006a*/ 	.short	(.L_2235 - .L_2234)
.L_2234:
        /*006c*/ 	.word	0x00000000
        /*0070*/ 	.short	0x0006
        /*0072*/ 	.short	0x0c0c
        /*0074*/ 	.byte	0x00, 0xf0, 0x11, 0x00


	//----- nvinfo : EIATTR_KPARAM_INFO
	.align		4
.L_2235:
        /*0078*/ 	.byte	0x04, 0x17
        /*007a*/ 	.short	(.L_2237 - .L_2236)
.L_2236:
        /*007c*/ 	.word	0x00000000
        /*0080*/ 	.short	0x0005
        /*0082*/ 	.short	0x0c08
        /*0084*/ 	.byte	0x00, 0xf0, 0x11, 0x00


	//----- nvinfo : EIATTR_KPARAM_INFO
	.align		4
.L_2237:
        /*0088*/ 	.byte	0x04, 0x17
        /*008a*/ 	.short	(.L_2239 - .L_2238)
.L_2238:
        /*008c*/ 	.word	0x00000000
        /*0090*/ 	.short	0x0004
        /*0092*/ 	.short	0x0c00
        /*0094*/ 	.byte	0x00, 0xf5, 0x21, 0x00


	//----- nvinfo : EIATTR_KPARAM_INFO
	.align		4
.L_2239:
        /*0098*/ 	.byte	0x04, 0x17
        /*009a*/ 	.short	(.L_2241 - .L_2240)
.L_2240:
        /*009c*/ 	.word	0x00000000
        /*00a0*/ 	.short	0x0003
        /*00a2*/ 	.short	0x0bf8
        /*00a4*/ 	.byte	0x00, 0xf0, 0x05, 0x00


	//----- nvinfo : EIATTR_KPARAM_INFO
	.align		4
.L_2241:
        /*00a8*/ 	.byte	0x04, 0x17
        /*00aa*/ 	.short	(.L_2243 - .L_2242)
.L_2242:
        /*00ac*/ 	.word	0x00000000
        /*00b0*/ 	.short	0x0002
        /*00b2*/ 	.short	0x0010
        /*00b4*/ 	.byte	0x00, 0xf0, 0xa1, 0x2f


	//----- nvinfo : EIATTR_KPARAM_INFO
	.align		4
.L_2243:
        /*00b8*/ 	.byte	0x04, 0x17
        /*00ba*/ 	.short	(.L_2245 - .L_2244)
.L_2244:
        /*00bc*/ 	.word	0x00000000
        /*00c0*/ 	.short	0x0001
        /*00c2*/ 	.short	0x0008
        /*00c4*/ 	.byte	0x00, 0xf5, 0x21, 0x00


	//----- nvinfo : EIATTR_KPARAM_INFO
	.align		4
.L_2245:
        /*00c8*/ 	.byte	0x04, 0x17
        /*00ca*/ 	.short	(.L_2247 - .L_2246)
.L_2246:
        /*00cc*/ 	.word	0x00000000
        /*00d0*/ 	.short	0x0000
        /*00d2*/ 	.short	0x0000
        /*00d4*/ 	.byte	0x00, 0xf0, 0x21, 0x00


	//----- nvinfo : EIATTR_SPARSE_MMA_MASK
	.align		4
.L_2247:
        /*00d8*/ 	.byte	0x03, 0x50
        /*00da*/ 	.short	0x0000


	//----- nvinfo : EIATTR_MAXREG_COUNT
	.align		4
        /*00dc*/ 	.byte	0x03, 0x1b
        /*00de*/ 	.short	0x00ff


	//----- nvinfo : EIATTR_MERCURY_ISA_VERSION
	.align		4
        /*00e0*/ 	.byte	0x03, 0x5f
        /*00e2*/ 	.short	0x0101


	//----- nvinfo : EIATTR_VRC_CTA_INIT_COUNT
	.align		4
        /*00e4*/ 	.byte	0x02, 0x4a
	.zero		1
	.zero		1


	//----- nvinfo : EIATTR_EXIT_INSTR_OFFSETS
	.align		4
        /*00e8*/ 	.byte	0x04, 0x1c
        /*00ea*/ 	.short	(.L_2249 - .L_2248)


	//   ....[0]....
.L_2248:
        /*00ec*/ 	.word	0x00000270


	//   ....[1]....
        /*00f0*/ 	.word	0x00001140


	//   ....[2]....
        /*00f4*/ 	.word	0x00001f70


	//----- nvinfo : EIATTR_CRS_STACK_SIZE
	.align		4
.L_2249:
        /*00f8*/ 	.byte	0x04, 0x1e
        /*00fa*/ 	.short	(.L_2251 - .L_2250)
.L_2250:
        /*00fc*/ 	.word	0x00000000


	//----- nvinfo : EIATTR_CBANK_PARAM_SIZE
	.align		4
.L_2251:
        /*0100*/ 	.byte	0x03, 0x19
        /*0102*/ 	.short	0x0c28


	//----- nvinfo : EIATTR_PARAM_CBANK
	.align		4
        /*0104*/ 	.byte	0x04, 0x0a
        /*0106*/ 	.short	(.L_2253 - .L_2252)
	.align		4
.L_2252:
        /*0108*/ 	.word	index@(.nv.constant0._Z25multi_tensor_apply_kernelI18TensorListMetadataILi5EE15DistAdamFunctorIN3c104HalfEfS4_EJPfffffff10adamMode_tfEEvlPViT_T0_DpT1_)
        /*010c*/ 	.short	0x0380
        /*010e*/ 	.short	0x0c28


	//----- nvinfo : EIATTR_SW_WAR
	.align		4
.L_2253:
        /*0110*/ 	.byte	0x04, 0x36
        /*0112*/ 	.short	(.L_2255 - .L_2254)
.L_2254:
        /*0114*/ 	.word	0x00000008
.L_2255:


//--------------------- .nv.info._Z25multi_tensor_apply_kernelI18TensorListMetadataILi5EE15DistAdamFunctorIN3c104HalfEffEJPfffffff10adamMode_tfEEvlPViT_T0_DpT1_ --------------------------
	.section	.nv.info._Z25multi_tensor_apply_kernelI18TensorListMetadataILi5EE15DistAdamFunctorIN3c104HalfEffEJPfffffff10adamMode_tfEEvlPViT_T0_DpT1_,"",@"SHT_CUDA_INFO"
	.sectionflags	@""
	.align	4


	//----- nvinfo : EIATTR_CUDA_API_VERSION
	.align		4
        /*0000*/ 	.byte	0x04, 0x37
        /*0002*/ 	.short	(.L_2257 - .L_2256)
.L_2256:
        /*0004*/ 	.word	0x00000082


	//----- nvinfo : EIATTR_KPARAM_INFO
	.align		4
.L_2257:
        /*0008*/ 	.byte	0x04, 0x17
        /*000a*/ 	.short	(.L_2259 - .L_2258)
.L_2258:
        /*000c*/ 	.word	0x00000000
        /*0010*/ 	.short	0x000c
        /*0012*/ 	.short	0x0c24
        /*0014*/ 	.byte	0x00, 0xf0, 0x11, 0x00


	//----- nvinfo : EIATTR_KPARAM_INFO
	.align		4
.L_2259:
        /*0018*/ 	.byte	0x04, 0x17
        /*001a*/ 	.short	(.L_2261 - .L_2260)
.L_2260:
        /*001c*/ 	.word	0x00000000
        /*0020*/ 	.short	0x000b
        /*0022*/ 	.short	0x0c20
        /*0024*/ 	.byte	0x00, 0xf0, 0x11, 0x00


	//----- nvinfo : EIATTR_KPARAM_INFO
	.align		4
.L_2261:
        /*0028*/ 	.byte	0x04, 0x17
        /*002a*/ 	.short	(.L_2263 - .L_2262)
.L_2262:
        /*002c*/ 	.word	0x00000000
        /*0030*/ 	.short	0x000a
        /*0032*/ 	.short	0x0c1c
        /*0034*/ 	.byte	0x00, 0xf0, 0x11, 0x00


	//----- nvinfo : EIATTR_KPARAM_INFO
	.align		4
.L_2263:
        /*0038*/ 	.byte	0x04, 0x17
        /*003a*/ 	.short	(.L_2265 - .L_2264)
.L_2264:
        /*003c*/ 	.word	0x00000000
        /*0040*/ 	.short	0x0009
        /*0042*/ 	.short	0x0c18
        /*0044*/ 	.byte	0x00, 0xf0, 0x11, 0x00


	//----- nvinfo : EIATTR_KPARAM_INFO
	.align		4
.L_2265:
        /*0048*/ 	.byte	0x04, 0x17
        /*004a*/ 	.short	(.L_2267 - .L_2266)
.L_2266:
        /*004c*/ 	.word	0x00000000
        /*0050*/ 	.short	0x0008
        /*0052*/ 	.short	0x0c14
        /*0054*/ 	.byte	0x00, 0xf0, 0x11, 0x00


	//----- nvinfo : EIATTR_KPARAM_INFO
	.align		4
.L_2267:
        /*0058*/ 	.byte	0x04, 0x17
        /*005a*/ 	.short	(.L_2269 - .L_2268)
.L_2268:
        /*005c*/ 	.word	0x00000000
        /*0060*/ 	.short	0x0007
        /*0062*/ 	.short	0x0c10
        /*0064*/ 	.byte	0x00, 0xf0, 0x11, 0x00


	//----- nvinfo : EIATTR_KPARAM_INFO
	.align		4
.L_2269:
        /*0068*/ 	.byte	0x04, 0x17
        /*006a*/ 	.short	(.L_2271 - .L_2270)
.L_2270:
        /*006c*/ 	.word	0x00000000
        /*0070*/ 	.short	0x0006
        /*0072*/ 	.short	0x0c0c
        /*0074*/ 	.byte	0x00, 0xf0, 0x11, 0x00


	//----- nvinfo : EIATTR_KPARAM_INFO
	.align		4
.L_2271:
        /*0078*/ 	.byte	0x04, 0x17
        /*007a*/ 	.short	(.L_2273 - .L_2272)
.L_2272:
        /*007c*/ 	.word	0x00000000
        /*0080*/ 	.short	0x0005
        /*0082*/ 	.short	0x0c08
        /*0084*/ 	.byte	0x00, 0xf0, 0x11, 0x00


	//----- nvinfo : EIATTR_KPARAM_INFO
	.align		4
.L_2273:
        /*0088*/ 	.byte	0x04, 0x17
        /*008a*/ 	.short	(.L_2275 - .L_2274)
.L_2274:
        /*008c*/ 	.word	0x00000000
        /*0090*/ 	.short	0x0004
        /*0092*/ 	.short	0x0c00
        /*0094*/ 	.byte	0x00, 0xf5, 0x21, 0x00


	//----- nvinfo : EIATTR_KPARAM_INFO
	.align		4
.L_2275:
        /*0098*/ 	.byte	0x04, 0x17
        /*009a*/ 	.short	(.L_2277 - .L_2276)
.L_2276:
        /*009c*/ 	.word	0x00000000
        /*00a0*/ 	.short	0x0003
        /*00a2*/ 	.short	0x0bf8
        /*00a4*/ 	.byte	0x00, 0xf0, 0x05, 0x00


	//----- nvinfo : EIATTR_KPARAM_INFO
	.align		4
.L_2277:
        /*00a8*/ 	.byte	0x04, 0x17
        /*00aa*/ 	.short	(.L_2279 - .L_2278)
.L_2278:
        /*00ac*/ 	.word	0x00000000
        /*00b0*/ 	.short	0x0002
        /*00b2*/ 	.short	0x0010
        /*00b4*/ 	.byte	0x00, 0xf0, 0xa1, 0x2f


	//----- nvinfo : EIATTR_KPARAM_INFO
	.align		4
.L_2279:
        /*00b8*/ 	.byte	0x04, 0x17
        /*00ba*/ 	.short	(.L_2281 - .L_2280)
.L_2280:
        /*00bc*/ 	.word	0x00000000
        /*00c0*/ 	.short	0x0001
        /*00c2*/ 	.short	0x0008
        /*00c4*/ 	.byte	0x00, 0xf5, 0x21, 0x00


	//----- nvinfo : EIATTR_KPARAM_INFO
	.align		4
.L_2281:
        /*00c8*/ 	.byte	0x04, 0x17
        /*00ca*/ 	.short	(.L_2283 - .L_2282)
.L_2282:
        /*00cc*/ 	.word	0x00000000
        /*00d0*/ 	.short	0x0000
        /*00d2*/ 	.short	0x0000
        /*00d4*/ 	.byte	0x00, 0xf0, 0x21, 0x00


	//----- nvinfo : EIATTR_SPARSE_MMA_MASK
	.align		4
.L_2283:
        /*00d8*/ 	.byte	0x03, 0x50
        /*00da*/ 	.short	0x0000


	//----- nvinfo : EIATTR_MAXREG_COUNT
	.align		4
        /*00dc*/ 	.byte	0x03, 0x1b
        /*00de*/ 	.short	0x00ff


	//----- nvinfo : EIATTR_MERCURY_ISA_VERSION
	.align		4
        /*00e0*/ 	.byte	0x03, 0x5f
        /*00e2*/ 	.short	0x0101


	//----- nvinfo : EIATTR_VRC_CTA_INIT_COUNT
	.align		4
        /*00e4*/ 	.byte	0x02, 0x4a
	.zero		1
	.zero		1


	//----- nvinfo : EIATTR_EXIT_INSTR_OFFSETS
	.align		4
        /*00e8*/ 	.byte	0x04, 0x1c
        /*00ea*/ 	.short	(.L_2285 - .L_2284)


	//   ....[0]....
.L_2284:
        /*00ec*/ 	.word	0x00000270


	//   ....[1]....
        /*00f0*/ 	.word	0x000011a0


	//   ....[2]....
        /*00f4*/ 	.word	0x00001fc0


	//----- nvinfo : EIATTR_CRS_STACK_SIZE
	.align		4
.L_2285:
        /*00f8*/ 	.byte	0x04, 0x1e
        /*00fa*/ 	.short	(.L_2287 - .L_2286)
.L_2286:
        /*00fc*/ 	.word	0x00000000


	//----- nvinfo : EIATTR_CBANK_PARAM_SIZE
	.align		4
.L_2287:
        /*0100*/ 	.byte	0x03, 0x19
        /*0102*/ 	.short	0x0c28


	//----- nvinfo : EIATTR_PARAM_CBANK
	.align		4
        /*0104*/ 	.byte	0x04, 0x0a
        /*0106*/ 	.short	(.L_2289 - .L_2288)
	.align		4
.L_2288:
        /*0108*/ 	.word	index@(.nv.constant0._Z25multi_tensor_apply_kernelI18TensorListMetadataILi5EE15DistAdamFunctorIN3c104HalfEffEJPfffffff10adamMode_tfEEvlPViT_T0_DpT1_)
        /*010c*/ 	.short	0x0380
        /*010e*/ 	.short	0x0c28


	//----- nvinfo : EIATTR_SW_WAR
	.align		4
.L_2289:
        /*0110*/ 	.byte	0x04, 0x36
        /*0112*/ 	.short	(.L_2291 - .L_2290)
.L_2290:
        /*0114*/ 	.word	0x00000008
.L_2291:


//--------------------- .nv.info._Z25multi_tensor_apply_kernelI18TensorListMetadataILi5EE15DistAdamFunctorIfN3c108BFloat16ES4_EJPfffffff10adamMode_tfEEvlPViT_T0_DpT1_ --------------------------
	.section	.nv.info._Z25multi_tensor_apply_kernelI18TensorListMetadataILi5EE15DistAdamFunctorIfN3c108BFloat16ES4_EJPfffffff10adamMode_tfEEvlPViT_T0_DpT1_,"",@"SHT_CUDA_INFO"
	.sectionflags	@""
	.align	4


	//----- nvinfo : EIATTR_CUDA_API_VERSION
	.align		4
        /*0000*/ 	.byte	0x04, 0x37
        /*0002*/ 	.short	(.L_2293 - .L_2292)
.L_2292:
        /*0004*/ 	.word	0x00000082


	//----- nvinfo : EIATTR_KPARAM_INFO
	.align		4
.L_2293:
        /*0008*/ 	.byte	0x04, 0x17
        /*000a*/ 	.short	(.L_2295 - .L_2294)
.L_2294:
        /*000c*/ 	.word	0x00000000
        /*0010*/ 	.short	0x000c
        /*0012*/ 	.short	0x0c24
        /*0014*/ 	.byte	0x00, 0xf0, 0x11, 0x00


	//----- nvinfo : EIATTR_KPARAM_INFO
	.align		4
.L_2295:
        /*0018*/ 	.byte	0x04, 0x17
        /*001a*/ 	.short	(.L_2297 - .L_2296)
.L_2296:
        /*001c*/ 	.word	0x00000000
        /*0020*/ 	.short	0x000b
        /*0022*/ 	.short	0x0c20
        /*0024*/ 	.byte	0x00, 0xf0, 0x11, 0x00


	//----- nvinfo : EIATTR_KPARAM_INFO
	.align		4
.L_2297:
        /*0028*/ 	.byte	0x04, 0x17
        /*002a*/ 	.short	(.L_2299 - .L_2298)
.L_2298:
        /*002c*/ 	.word	0x00000000
        /*0030*/ 	.short	0x000a
        /*0032*/ 	.short	0x0c1c
        /*0034*/ 	.byte	0x00, 0xf0, 0x11, 0x00


	//----- nvinfo : EIATTR_KPARAM_INFO
	.align		4
.L_2299:
        /*0038*/ 	.byte	0x04, 0x17
        /*003a*/ 	.short	(.L_2301 - .L_2300)
.L_2300:
        /*003c*/ 	.word	0x00000000
        /*0040*/ 	.short	0x0009
        /*0042*/ 	.short	0x0c18
        /*0044*/ 	.byte	0x00, 0xf0, 0x11, 0x00


	//----- nvinfo : EIATTR_KPARAM_INFO
	.align		4
.L_2301:
        /*0048*/ 	.byte	0x04, 0x17
        /*004a*/ 	.short	(.L_2303 - .L_2302)
.L_2302:
        /*004c*/ 	.word	0x00000000
        /*0050*/ 	.short	0x0008
        /*0052*/ 	.short	0x0c14
        /*0054*/ 	.byte	0x00, 0xf0, 0x11, 0x00


	//----- nvinfo : EIATTR_KPARAM_INFO
	.align		4
.L_2303:
        /*0058*/ 	.byte	0x04, 0x17
        /*005a*/ 	.short	(.L_2305 - .L_2304)
.L_2304:
        /*005c*/ 	.word	0x00000000
        /*0060*/ 	.short	0x0007
        /*0062*/ 	.short	0x0c10
        /*0064*/ 	.byte	0x00, 0xf0, 0x11, 0x00


	//----- nvinfo : EIATTR_KPARAM_INFO
	.align		4
.L_2305:
        /*0068*/ 	.byte	0x04, 0x17
        /*006a*/ 	.short	(.L_2307 - .L_2306)
.L_2306:
        /*006c*/ 	.word	0x00000000
        /*0070*/ 	.short	0x0006
        /*0072*/ 	.short	0x0c0c
        /*0074*/ 	.byte	0x00, 0xf0, 0x11, 0x00


	//----- nvinfo : EIATTR_KPARAM_INFO
	.align		4
.L_2307:
        /*0078*/ 	.byte	0x04, 0x17
        /*007a*/ 	.short	(.L_2309 - .L_2308)
.L_2308:
        /*007c*/ 	.word	0x00000000
        /*0080*/ 	.short	0x0005
        /*0082*/ 	.short	0x0c08
        /*0084*/ 	.byte	0x00, 0xf0, 0x11, 0x00


	//----- nvinfo : EIATTR_KPARAM_INFO
	.align		4
.L_2309:
        /*0088*/ 	.byte	0x04, 0x17
        /*008a*/ 	.short	(.L_2311 - .L_2310)
.L_2310:
        /*008c*/ 	.word	0x00000000
        /*0090*/ 	.short	0x0004
        /*0092*/ 	.short	0x0c00
        /*0094*/ 	.byte	0x00, 0xf5, 0x21, 0x00


	//----- nvinfo : EIATTR_KPARAM_INFO
	.align		4
.L_2311:
        /*0098*/ 	.byte	0x04, 0x17
        /*009a*/ 	.short	(.L_2313 - .L_2312)
.L_2312:
        /*009c*/ 	.word	0x00000000
        /*00a0*/ 	.short	0x0003
        /*00a2*/ 	.short	0x0bf8
        /*00a4*/ 	.byte	0x00, 0xf0, 0x05, 0x00


	//----- nvinfo : EIATTR_KPARAM_INFO
	.align		4
.L_2313:
        /*00a8*/ 	.byte	0x04, 0x17
        /*00aa*/ 	.short	(.L_2315 - .L_2314)
.L_2314:
        /*00ac*/ 	.word	0x00000000
        /*00b0*/ 	.short	0x0002
        /*00b2*/ 	.short	0x0010
        /*00b4*/ 	.byte	0x00, 0xf0, 0xa1, 0x2f


	//----- nvinfo : EIATTR_KPARAM_INFO
	.align		4
.L_2315:
        /*00b8*/ 	.byte	0x04, 0x17
        /*00ba*/ 	.short	(.L_2317 - .L_2316)
.L_2316:
        /*00bc*/ 	.word	0x00000000
        /*00c0*/ 	.short	0x0001
        /*00c2*/ 	.short	0x0008
        /*00c4*/ 	.byte	0x00, 0xf5, 0x21, 0x00


	//----- nvinfo : EIATTR_KPARAM_INFO
	.align		4
.L_2317:
        /*00c8*/ 	.byte	0x04, 0x17
        /*00ca*/ 	.short	(.L_2319 - .L_2318)
.L_2318:
        /*00cc*/ 	.word	0x00000000
        /*00d0*/ 	.short	0x0000
        /*00d2*/ 	.short	0x0000
        /*00d4*/ 	.byte	0x00, 0xf0, 0x21, 0x00


	//----- nvinfo : EIATTR_SPARSE_MMA_MASK
	.align		4
.L_2319:
        /*00d8*/ 	.byte	0x03, 0x50
        /*00da*/ 	.short	0x0000


	//----- nvinfo : EIATTR_MAXREG_COUNT
	.align		4
        /*00dc*/ 	.byte	0x03, 0x1b
        /*00de*/ 	.short	0x00ff


	//----- nvinfo : EIATTR_MERCURY_ISA_VERSION
	.align		4
        /*00e0*/ 	.byte	0x03, 0x5f
        /*00e2*/ 	.short	0x0101


	//----- nvinfo : EIATTR_VRC_CTA_INIT_COUNT
	.align		4
        /*00e4*/ 	.byte	0x02, 0x4a
	.zero		1
	.zero		1


	//----- nvinfo : EIATTR_EXIT_INSTR_OFFSETS
	.align		4
        /*00e8*/ 	.byte	0x04, 0x1c
        /*00ea*/ 	.short	(.L_2321 - .L_2320)


	//   ....[0]....
.L_2320:
        /*00ec*/ 	.word	0x00000270


	//   ....[1]....
        /*00f0*/ 	.word	0x00000e90


	//   ....[2]....
        /*00f4*/ 	.word	0x000019f0


	//----- nvinfo : EIATTR_CRS_STACK_SIZE
	.align		4
.L_2321:
        /*00f8*/ 	.byte	0x04, 0x1e
        /*00fa*/ 	.short	(.L_2323 - .L_2322)
.L_2322:
        /*00fc*/ 	.word	0x00000000


	//----- nvinfo : EIATTR_CBANK_PARAM_SIZE
	.align		4
.L_2323:
        /*0100*/ 	.byte	0x03, 0x19
        /*0102*/ 	.short	0x0c28


	//----- nvinfo : EIATTR_PARAM_CBANK
	.align		4
        /*0104*/ 	.byte	0x04, 0x0a
        /*0106*/ 	.short	(.L_2325 - .L_2324)
	.align		4
.L_2324:
        /*0108*/ 	.word	index@(.nv.constant0._Z25multi_tensor_apply_kernelI18TensorListMetadataILi5EE15DistAdamFunctorIfN3c108BFloat16ES4_EJPfffffff10adamMode_tfEEvlPViT_T0_DpT1_)
        /*010c*/ 	.short	0x0380
        /*010e*/ 	.short	0x0c28


	//----- nvinfo : EIATTR_SW_WAR
	.align		4
.L_2325:
        /*0110*/ 	.byte	0x04, 0x36
        /*0112*/ 	.short	(.L_2327 - .L_2326)
.L_2326:
        /*0114*/ 	.word	0x00000008
.L_2327:


//--------------------- .nv.info._Z25multi_tensor_apply_kernelI18TensorListMetadataILi5EE15DistAdamFunctorIfN3c108BFloat16ENS3_4HalfEEJPfffffff10adamMode_tfEEvlPViT_T0_DpT1_ --------------------------
	.section	.nv.info._Z25multi_tensor_apply_kernelI18TensorListMetadataILi5EE15DistAdamFunctorIfN3c108BFloat16ENS3_4HalfEEJPfffffff10adamMode_tfEEvlPViT_T0_DpT1_,"",@"SHT_CUDA_INFO"
	.sectionflags	@""
	.align	4


	//----- nvinfo : EIATTR_CUDA_API_VERSION
	.align		4
        /*0000*/ 	.byte	0x04, 0x37
        /*0002*/ 	.short	(.L_2329 - .L_2328)
.L_2328:
        /*0004*/ 	.word	0x00000082


	//----- nvinfo : EIATTR_KPARAM_INFO
	.align		4
.L_2329:
        /*0008*/ 	.byte	0x04, 0x17
        /*000a*/ 	.short	(.L_2331 - .L_2330)
.L_2330:
        /*000c*/ 	.word	0x00000000
        /*0010*/ 	.short	0x000c
        /*0012*/ 	.short	0x0c24
        /*0014*/ 	.byte	0x00, 0xf0, 0x11, 0x00


	//----- nvinfo : EIATTR_KPARAM_INFO
	.align		4
.L_2331:
        /*0018*/ 	.byte	0x04, 0x17
        /*001a*/ 	.short	(.L_2333 - .L_2332)
.L_2332:
        /*001c*/ 	.word	0x00000000
        /*0020*/ 	.short	0x000b
        /*0022*/ 	.short	0x0c20
        /*0024*/ 	.byte	0x00, 0xf0, 0x11, 0x00


	//----- nvinfo : EIATTR_KPARAM_INFO
	.align		4
.L_2333:
        /*0028*/ 	.byte	0x04, 0x17
        /*002a*/ 	.short	(.L_2335 - .L_2334)
.L_2334:
        /*002c*/ 	.word	0x00000000
        /*0030*/ 	.short	0x000a
        /*0032*/ 	.short	0x0c1c
        /*0034*/ 	.byte	0x00, 0xf0, 0x11, 0x00


	//----- nvinfo : EIATTR_KPARAM_INFO
	.align		4
.L_2335:
        /*0038*/ 	.byte	0x04, 0x17
        /*003a*/ 	.short	(.L_2337 - .L_2336)
.L_2336:
        /*003c*/ 	.word	0x00000000
        /*0040*/ 	.short	0x0009
        /*0042*/ 	.short	0x0c18
        /*0044*/ 	.byte	0x00, 0xf0, 0x11, 0x00


	//----- nvinfo : EIATTR_KPARAM_INFO
	.align		4
.L_2337:
        /*0048*/ 	.byte	0x04, 0x17
        /*004a*/ 	.short	(.L_2339 - .L_2338)
.L_2338:
        /*004c*/ 	.word	0x00000000
        /*0050*/ 	.short	0x0008
        /*0052*/ 	.short	0x0c14
        /*0054*/ 	.byte	0x00, 0xf0, 0x11, 0x00


	//----- nvinfo : EIATTR_KPARAM_INFO
	.align		4
.L_2339:
        /*0058*/ 	.byte	0x04, 0x17
        /*005a*/ 	.short	(.L_2341 - .L_2340)
.L_2340:
        /*005c*/ 	.word	0x00000000
        /*0060*/ 	.short	0x0007
        /*0062*/ 	.short	0x0c10
        /*0064*/ 	.byte	0x00, 0xf0, 0x11, 0x00


	//----- nvinfo : EIATTR_KPARAM_INFO
	.align		4
.L_2341:
        /*0068*/ 	.byte	0x04, 0x17
        /*006a*/ 	.short	(.L_2343 - .L_2342)
.L_2342:
        /*006c*/ 	.word	0x00000000
        /*0070*/ 	.short	0x0006
        /*0072*/ 	.short	0x0c0c
        /*0074*/ 	.byte	0x00, 0xf0, 0x11, 0x00


	//----- nvinfo : EIATTR_KPARAM_INFO
	.align		4
.L_2343:
        /*0078*/ 	.byte	0x04, 0x17
        /*007a*/ 	.short	(.L_2345 - .L_2344)
.L_2344:
        /*007c*/ 	.word	0x00000000
        /*0080*/ 	.short	0x0005
        /*0082*/ 	.short	0x0c08
        /*0084*/ 	.byte	0x00, 0xf0, 0x11, 0x00


	//----- nvinfo : EIATTR_KPARAM_INFO
	.align		4
.L_2345:
        /*0088*/ 	.byte	0x04, 0x17
        /*008a*/ 	.short	(.L_2347 - .L_2346)
.L_2346:
        /*008c*/ 	.word	0x00000000
        /*0090*/ 	.short	0x0004
        /*0092*/ 	.short	0x0c00
        /*0094*/ 	.byte	0x00, 0xf5, 0x21, 0x00


	//----- nvinfo : EIATTR_KPARAM_INFO
	.align		4
.L_2347:
        /*0098*/ 	.byte	0x04, 0x17
        /*009a*/ 	.short	(.L_2349 - .L_2348)
.L_2348:
        /*009c*/ 	.word	0x00000000
        /*00a0*/ 	.short	0x0003
        /*00a2*/ 	.short	0x0bf8
        /*00a4*/ 	.byte	0x00, 0xf0, 0x05, 0x00


	//----- nvinfo : EIATTR_KPARAM_INFO
	.align		4
.L_2349:
        /*00a8*/ 	.byte	0x04, 0x17
        /*00aa*/ 	.short	(.L_2351 - .L_2350)
.L_2350:
        /*00ac*/ 	.word	0x00000000
        /*00b0*/ 	.short	0x0002
        /*00b2*/ 	.short	0x0010
        /*00b4*/ 	.byte	0x00, 0xf0, 0xa1, 0x2f


	//----- nvinfo : EIATTR_KPARAM_INFO
	.align		4
.L_2351:
        /*00b8*/ 	.byte	0x04, 0x17
        /*00ba*/ 	.short	(.L_2353 - .L_2352)
.L_2352:
        /*00bc*/ 	.word	0x00000000
        /*00c0*/ 	.short	0x0001
        /*00c2*/ 	.short	0x0008
        /*00c4*/ 	.byte	0x00, 0xf5, 0x21, 0x00


	//----- nvinfo : EIATTR_KPARAM_INFO
	.align		4
.L_2353:
        /*00c8*/ 	.byte	0x04, 0x17
        /*00ca*/ 	.short	(.L_2355 - .L_2354)
.L_2354:
        /*00cc*/ 	.word	0x00000000
        /*00d0*/ 	.short	0x0000
        /*00d2*/ 	.short	0x0000
        /*00d4*/ 	.byte	0x00, 0xf0, 0x21, 0x00


	//----- nvinfo : EIATTR_SPARSE_MMA_MASK
	.align		4
.L_2355:
        /*00d8*/ 	.byte	0x03, 0x50
        /*00da*/ 	.short	0x0000


	//----- nvinfo : EIATTR_MAXREG_COUNT
	.align		4
        /*00dc*/ 	.byte	0x03, 0x1b
        /*00de*/ 	.short	0x00ff


	//----- nvinfo : EIATTR_MERCURY_ISA_VERSION
	.align		4
        /*00e0*/ 	.byte	0x03, 0x5f
        /*00e2*/ 	.short	0x0101


	//----- nvinfo : EIATTR_VRC_CTA_INIT_COUNT
	.align		4
        /*00e4*/ 	.byte	0x02, 0x4a
	.zero		1
	.zero		1


	//----- nvinfo : EIATTR_EXIT_INSTR_OFFSETS
	.align		4
        /*00e8*/ 	.byte	0x04, 0x1c
        /*00ea*/ 	.short	(.L_2357 - .L_2356)


	//   ....[0]....
.L_2356:
        /*00ec*/ 	.word	0x00000270


	//   ....[1]....
        /*00f0*/ 	.word	0x00000e90


	//   ....[2]....
        /*00f4*/ 	.word	0x000019f0


	//----- nvinfo : EIATTR_CRS_STACK_SIZE
	.align		4
.L_2357:
        /*00f8*/ 	.byte	0x04, 0x1e
        /*00fa*/ 	.short	(.L_2359 - .L_2358)
.L_2358:
        /*00fc*/ 	.word	0x00000000


	//----- nvinfo : EIATTR_CBANK_PARAM_SIZE
	.align		4
.L_2359:
        /*0100*/ 	.byte	0x03, 0x19
        /*0102*/ 	.short	0x0c28


	//----- nvinfo : EIATTR_PARAM_CBANK
	.align		4
        /*0104*/ 	.byte	0x04, 0x0a
        /*0106*/ 	.short	(.L_2361 - .L_2360)
	.align		4
.L_2360:
        /*0108*/ 	.word	index@(.nv.constant0._Z25multi_tensor_apply_kernelI18TensorListMetadataILi5EE15DistAdamFunctorIfN3c108BFloat16ENS3_4HalfEEJPfffffff10adamMode_tfEEvlPViT_T0_DpT1_)
        /*010c*/ 	.short	0x0380
        /*010e*/ 	.short	0x0c28


	//----- nvinfo : EIATTR_SW_WAR
	.align		4
.L_2361:
        /*0110*/ 	.byte	0x04, 0x36
        /*0112*/ 	.short	(.L_2363 - .L_2362)
.L_2362:
        /*0114*/ 	.word	0x00000008
.L_2363:


//--------------------- .nv.info._Z25multi_tensor_apply_kernelI18TensorListMetadataILi5EE15DistAdamFunctorIfN3c108BFloat16EfEJPfffffff10adamMode_tfEEvlPViT_T0_DpT1_ --------------------------
	.section	.nv.info._Z25multi_tensor_apply_kernelI18TensorListMetadataILi5EE15DistAdamFunctorIfN3c108BFloat16EfEJPfffffff10adamMode_tfEEvlPViT_T0_DpT1_,"",@"SHT_CUDA_INFO"
	.sectionflags	@""
	.align	4


	//----- nvinfo : EIATTR_CUDA_API_VERSION
	.align		4
        /*0000*/ 	.byte	0x04, 0x37
        /*0002*/ 	.short	(.L_2365 - .L_2364)
.L_2364:
        /*0004*/ 	.word	0x00000082


	//----- nvinfo : EIATTR_KPARAM_INFO
	.align		4
.L_2365:
        /*0008*/ 	.byte	0x04, 0x17
        /*000a*/ 	.short	(.L_2367 - .L_2366)
.L_2366:
        /*000c*/ 	.word	0x00000000
        /*0010*/ 	.short	0x000c
        /*0012*/ 	.short	0x0c24
        /*0014*/ 	.byte	0x00, 0xf0, 0x11, 0x00


	//----- nvinfo : EIATTR_KPARAM_INFO
	.align		4
.L_2367:
        /*0018*/ 	.byte	0x04, 0x17
        /*001a*/ 	.short	(.L_2369 - .L_2368)
.L_2368:
        /*001c*/ 	.word	0x00000000
        /*0020*/ 	.short	0x000b
        /*0022*/ 	.short	0x0c20
        /*0024*/ 	.byte	0x00, 0xf0, 0x11, 0x00


	//----- nvinfo : EIATTR_KPARAM_INFO
	.align		4
.L_2369:
        /*0028*/ 	.byte	0x04, 0x17
        /*002a*/ 	.short	(.L_2371 - .L_2370)
.L_2370:
        /*002c*/ 	.word	0x00000000
        /*0030*/ 	.short	0x000a
        /*0032*/ 	.short	0x0c1c
        /*0034*/ 	.byte	0x00, 0xf0, 0x11, 0x00


	//----- nvinfo : EIATTR_KPARAM_INFO
	.align		4
.L_2371:
        /*0038*/ 	.byte	0x04, 0x17
        /*003a*/ 	.short	(.L_2373 - .L_2372)
.L_2372:
        /*003c*/ 	.word	0x00000000
        /*0040*/ 	.short	0x0009
        /*0042*/ 	.short	0x0c18
        /*0044*/ 	.byte	0x00, 0xf0, 0x11, 0x00


	//----- nvinfo : EIATTR_KPARAM_INFO
	.align		4
.L_2373:
        /*0048*/ 	.byte	0x04, 0x17
        /*004a*/ 	.short	(.L_2375 - .L_2374)
.L_2374:
        /*004c*/ 	.word	0x00000000
        /*0050*/ 	.short	0x0008
        /*0052*/ 	.short	0x0c14
        /*0054*/ 	.byte	0x00, 0xf0, 0x11, 0x00


	//----- nvinfo : EIATTR_KPARAM_INFO
	.align		4
.L_2375:
        /*0058*/ 	.byte	0x04, 0x17
        /*005a*/ 	.short	(.L_2377 - .L_2376)
.L_2376:
        /*005c*/ 	.word	0x00000000
        /*0060*/ 	.short	0x0007
        /*0062*/ 	.short	0x0c10
        /*0064*/ 	.byte	0x00, 0xf0, 0x11, 0x00


	//----- nvinfo : EIATTR_KPARAM_INFO
	.align		4
.L_2377:
        /*0068*/ 	.byte	0x04, 0x17
        /*006a*/ 	.short	(.L_2379 - .L_2378)
.L_2378:
        /*006c*/ 	.word	0x00000000
        /*0070*/ 	.short	0x0006
        /*0072*/ 	.short	0x0c0c
        /*0074*/ 	.byte	0x00, 0xf0, 0x11, 0x00


	//----- nvinfo : EIATTR_KPARAM_INFO
	.align		4
.L_2379:
        /*0078*/ 	.byte	0x04, 0x17
        /*007a*/ 	.short	(.L_2381 - .L_2380)
.L_2380:
        /*007c*/ 	.word	0x00000000
        /*0080*/ 	.short	0x0005
        /*0082*/ 	.short	0x0c08
        /*0084*/ 	.byte	0x00, 0xf0, 0x11, 0x00


	//----- nvinfo : EIATTR_KPARAM_INFO
	.align		4
.L_2381:
        /*0088*/ 	.byte	0x04, 0x17
        /*008a*/ 	.short	(.L_2383 - .L_2382)
.L_2382:
        /*008c*/ 	.word	0x00000000
        /*0090*/ 	.short	0x0004
        /*0092*/ 	.short	0x0c00
        /*0094*/ 	.byte	0x00, 0xf5, 0x21, 0x00


	//----- nvinfo : EIATTR_KPARAM_INFO
	.align		4
.L_2383:
        /*0098*/ 	.byte	0x04, 0x17
        /*009a*/ 	.short	(.L_2385 - .L_2384)
.L_2384:
        /*009c*/ 	.word	0x00000000
        /*00a0*/ 	.short	0x0003
        /*00a2*/ 	.short	0x0bf8
        /*00a4*/ 	.byte	0x00, 0xf0, 0x05, 0x00


	//----- nvinfo : EIATTR_KPARAM_INFO
	.align		4
.L_2385:
        /*00a8*/ 	.byte	0x04, 0x17
        /*00aa*/ 	.short	(.L_2387 - .L_2386)
.L_2386:
        /*00ac*/ 	.word	0x00000000
        /*00b0*/ 	.short	0x0002
        /*00b2*/ 	.short	0x0010
        /*00b4*/ 	.byte	0x00, 0xf0, 0xa1, 0x2f


	//----- nvinfo : EIATTR_KPARAM_INFO
	.align		4
.L_2387:
        /*00b8*/ 	.byte	0x04, 0x17
        /*00ba*/ 	.short	(.L_2389 - .L_2388)
.L_2388:
        /*00bc*/ 	.word	0x00000000
        /*00c0*/ 	.short	0x0001
        /*00c2*/ 	.short	0x0008
        /*00c4*/ 	.byte	0x00, 0xf5, 0x21, 0x00


	//----- nvinfo : EIATTR_KPARAM_INFO
	.align		4
.L_2389:
        /*00c8*/ 	.byte	0x04, 0x17
        /*00ca*/ 	.short	(.L_2391 - .L_2390)
.L_2390:
        /*00cc*/ 	.word	0x00000000
        /*00d0*/ 	.short	0x0000
        /*00d2*/ 	.short	0x0000
        /*00d4*/ 	.byte	0x00, 0xf0, 0x21, 0x00


	//----- nvinfo : EIATTR_SPARSE_MMA_MASK
	.align		4
.L_2391:
        /*00d8*/ 	.byte	0x03, 0x50
        /*00da*/ 	.short	0x0000


	//----- nvinfo : EIATTR_MAXREG_COUNT
	.align		4
        /*00dc*/ 	.byte	0x03, 0x1b
        /*00de*/ 	.short	0x00ff


	//----- nvinfo : EIATTR_MERCURY_ISA_VERSION
	.align		4
        /*00e0*/ 	.byte	0x03, 0x5f
        /*00e2*/ 	.short	0x0101


	//----- nvinfo : EIATTR_VRC_CTA_INIT_COUNT
	.align		4
        /*00e4*/ 	.byte	0x02, 0x4a
	.zero		1
	.zero		1


	//----- nvinfo : EIATTR_EXIT_INSTR_OFFSETS
	.align		4
        /*00e8*/ 	.byte	0x04, 0x1c
        /*00ea*/ 	.short	(.L_2393 - .L_2392)


	//   ....[0]....
.L_2392:
        /*00ec*/ 	.word	0x00000270


	//   ....[1]....
        /*00f0*/ 	.word	0x00000df0


	//   ....[2]....
        /*00f4*/ 	.word	0x000018e0


	//----- nvinfo : EIATTR_CRS_STACK_SIZE
	.align		4
.L_2393:
        /*00f8*/ 	.byte	0x04, 0x1e
        /*00fa*/ 	.short	(.L_2395 - .L_2394)
.L_2394:
        /*00fc*/ 	.word	0x00000000


	//----- nvinfo : EIATTR_CBANK_PARAM_SIZE
	.align		4
.L_2395:
        /*0100*/ 	.byte	0x03, 0x19
        /*0102*/ 	.short	0x0c28


	//----- nvinfo : EIATTR_PARAM_CBANK
	.align		4
        /*0104*/ 	.byte	0x04, 0x0a
        /*0106*/ 	.short	(.L_2397 - .L_2396)
	.align		4
.L_2396:
        /*0108*/ 	.word	index@(.nv.constant0._Z25multi_tensor_apply_kernelI18TensorListMetadataILi5EE15DistAdamFunctorIfN3c108BFloat16EfEJPfffffff10adamMode_tfEEvlPViT_T0_DpT1_)
        /*010c*/ 	.short	0x0380
        /*010e*/ 	.short	0x0c28


	//----- nvinfo : EIATTR_SW_WAR
	.align		4
.L_2397:
        /*0110*/ 	.byte	0x04, 0x36
        /*0112*/ 	.short	(.L_2399 - .L_2398)
.L_2398:
        /*0114*/ 	.word	0x00000008
.L_2399:


//--------------------- .nv.info._Z25multi_tensor_apply_kernelI18TensorListMetadataILi5EE15DistAdamFunctorIfN3c104HalfENS3_8BFloat16EEJPfffffff10adamMode_tfEEvlPViT_T0_DpT1_ --------------------------
	.section	.nv.info._Z25multi_tensor_apply_kernelI18TensorListMetadataILi5EE15DistAdamFunctorIfN3c104HalfENS3_8BFloat16EEJPfffffff10adamMode_tfEEvlPViT_T0_DpT1_,"",@"SHT_CUDA_INFO"
	.sectionflags	@""
	.align	4


	//----- nvinfo : EIATTR_CUDA_API_VERSION
	.align		4
        /*0000*/ 	.byte	0x04, 0x37
        /*0002*/ 	.short	(.L_2401 - .L_2400)
.L_2400:
        /*0004*/ 	.word	0x00000082


	//----- nvinfo : EIATTR_KPARAM_INFO
	.align		4
.L_2401:
        /*0008*/ 	.byte	0x04, 0x17
        /*000a*/ 	.short	(.L_2403 - .L_2402)
.L_2402:
        /*000c*/ 	.word	0x00000000
        /*0010*/ 	.short	0x000c
        /*0012*/ 	.short	0x0c24
        /*0014*/ 	.byte	0x00, 0xf0, 0x11, 0x00


	//----- nvinfo : EIATTR_KPARAM_INFO
	.align		4
.L_2403:
        /*0018*/ 	.byte	0x04, 0x17
        /*001a*/ 	.short	(.L_2405 - .L_2404)
.L_2404:
        /*001c*/ 	.word	0x00000000
        /*0020*/ 	.short	0x000b
        /*0022*/ 	.short	0x0c20
        /*0024*/ 	.byte	0x00, 0xf0, 0x11, 0x00


	//----- nvinfo : EIATTR_KPARAM_INFO
	.align		4
.L_2405:
        /*0028*/ 	.byte	0x04, 0x17
        /*002a*/ 	.short	(.L_2407 - .L_2406)
.L_2406:
        /*002c*/ 	.word	0x00000000
        /*0030*/ 	.short	0x000a
        /*0032*/ 	.short	0x0c1c
        /*0034*/ 	.byte	0x00, 0xf0, 0x11, 0x00


	//----- nvinfo : EIATTR_KPARAM_INFO
	.align		4
.L_2407:
        /*0038*/ 	.byte	0x04, 0x17
        /*003a*/ 	.short	(.L_2409 - .L_2408)
.L_2408:
        /*003c*/ 	.word	0x00000000
        /*0040*/ 	.short	0x0009
        /*0042*/ 	.short	0x0c18
        /*0044*/ 	.byte	0x00, 0xf0, 0x11, 0x00


	//----- nvinfo : EIATTR_KPARAM_INFO
	.align		4
.L_2409:
        /*0048*/ 	.byte	0x04, 0x17
        /*004a*/ 	.short	(.L_2411 - .L_2410)
.L_2410:
        /*004c*/ 	.word	0x00000000
        /*0050*/ 	.short	0x0008
        /*0052*/ 	.short	0x0c14
        /*0054*/ 	.byte	0x00, 0xf0, 0x11, 0x00


	//----- nvinfo : EIATTR_KPARAM_INFO
	.align		4
.L_2411:
        /*0058*/ 	.byte	0x04, 0x17
        /*005a*/ 	.short	(.L_2413 - .L_2412)
.L_2412:
        /*005c*/ 	.word	0x00000000
        /*0060*/ 	.short	0x0007
        /*0062*/ 	.short	0x0c10
        /*0064*/ 	.byte	0x00, 0xf0, 0x11, 0x00


	//----- nvinfo : EIATTR_KPARAM_INFO
	.align		4
.L_2413:
        /*0068*/ 	.byte	0x04, 0x17
        /*006a*/ 	.short	(.L_2415 - .L_2414)
.L_2414:
        /*006c*/ 	.word	0x00000000
        /*0070*/ 	.short	0x0006
        /*0072*/ 	.short	0x0c0c
        /*0074*/ 	.byte	0x00, 0xf0, 0x11, 0x00


	//----- nvinfo : EIATTR_KPARAM_INFO
	.align		4
.L_2415:
        /*0078*/ 	.byte	0x04, 0x17
        /*007a*/ 	.short	(.L_2417 - .L_2416)
.L_2416:
        /*007c*/ 	.word	0x00000000
        /*0080*/ 	.short	0x0005
        /*0082*/ 	.short	0x0c08
        /*0084*/ 	.byte	0x00, 0xf0, 0x11, 0x00


	//----- nvinfo : EIATTR_KPARAM_INFO
	.align		4
.L_2417:
        /*0088*/ 	.byte	0x04, 0x17
        /*008a*/ 	.short	(.L_2419 - .L_2418)
.L_2418:
        /*008c*/ 	.word	0x00000000
        /*0090*/ 	.short	0x0004
        /*0092*/ 	.short	0x0c00
        /*0094*/ 	.byte	0x00, 0xf5, 0x21, 0x00


	//----- nvinfo : EIATTR_KPARAM_INFO
	.align		4
.L_2419:
        /*0098*/ 	.byte	0x04, 0x17
        /*009a*/ 	.short	(.L_2421 - .L_2420)
.L_2420:
        /*009c*/ 	.word	0x00000000
        /*00a0*/ 	.short	0x0003
        /*00a2*/ 	.short	0x0bf8
        /*00a4*/ 	.byte	0x00, 0xf0, 0x05, 0x00


	//----- nvinfo : EIATTR_KPARAM_INFO
	.align		4
.L_2421:
        /*00a8*/ 	.byte	0x04, 0x17
        /*00aa*/ 	.short	(.L_2423 - .L_2422)
.L_2422:
        /*00ac*/ 	.word	0x00000000
        /*00b0*/ 	.short	0x0002
        /*00b2*/ 	.short	0x0010
        /*00b4*/ 	.byte	0x00, 0xf0, 0xa1, 0x2f


	//----- nvinfo : EIATTR_KPARAM_INFO
	.align		4
.L_2423:
        /*00b8*/ 	.byte	0x04, 0x17
        /*00ba*/ 	.short	(.L_2425 - .L_2424)
.L_2424:
        /*00bc*/ 	.word	0x00000000
        /*00c0*/ 	.short	0x0001
        /*00c2*/ 	.short	0x0008
        /*00c4*/ 	.byte	0x00, 0xf5, 0x21, 0x00


	//----- nvinfo : EIATTR_KPARAM_INFO
	.align		4
.L_2425:
        /*00c8*/ 	.byte	0x04, 0x17
        /*00ca*/ 	.short	(.L_2427 - .L_2426)
.L_2426:
        /*00cc*/ 	.word	0x00000000
        /*00d0*/ 	.short	0x0000
        /*00d2*/ 	.short	0x0000
        /*00d4*/ 	.byte	0x00, 0xf0, 0x21, 0x00


	//----- nvinfo : EIATTR_SPARSE_MMA_MASK
	.align		4
.L_2427:
        /*00d8*/ 	.byte	0x03, 0x50
        /*00da*/ 	.short	0x0000


	//----- nvinfo : EIATTR_MAXREG_COUNT
	.align		4
        /*00dc*/ 	.byte	0x03, 0x1b
        /*00de*/ 	.short	0x00ff


	//----- nvinfo : EIATTR_MERCURY_ISA_VERSION
	.align		4
        /*00e0*/ 	.byte	0x03, 0x5f
        /*00e2*/ 	.short	0x0101


	//----- nvinfo : EIATTR_VRC_CTA_INIT_COUNT
	.align		4
        /*00e4*/ 	.byte	0x02, 0x4a
	.zero		1
	.zero		1


	//----- nvinfo : EIATTR_EXIT_INSTR_OFFSETS
	.align		4
        /*00e8*/ 	.byte	0x04, 0x1c
        /*00ea*/ 	.short	(.L_2429 - .L_2428)


	//   ....[0]....
.L_2428:
        /*00ec*/ 	.word	0x00000270


	//   ....[1]....
        /*00f0*/ 	.word	0x00000e90


	//   ....[2]....
        /*00f4*/ 	.word	0x000019f0


	//----- nvinfo : EIATTR_CRS_STACK_SIZE
	.align		4
.L_2429:
        /*00f8*/ 	.byte	0x04, 0x1e
        /*00fa*/ 	.short	(.L_2431 - .L_2430)
.L_2430:
        /*00fc*/ 	.word	0x00000000


	//----- nvinfo : EIATTR_CBANK_PARAM_SIZE
	.align		4
.L_2431:
        /*0100*/ 	.byte	0x03, 0x19
        /*0102*/ 	.short	0x0c28


	//----- nvinfo : EIATTR_PARAM_CBANK
	.align		4
        /*0104*/ 	.byte	0x04, 0x0a
        /*0106*/ 	.short	(.L_2433 - .L_2432)
	.align		4
.L_2432:
        /*0108*/ 	.word	index@(.nv.constant0._Z25multi_tensor_apply_kernelI18TensorListMetadataILi5EE15DistAdamFunctorIfN3c104HalfENS3_8BFloat16EEJPfffffff10adamMode_tfEEvlPViT_T0_DpT1_)
        /*010c*/ 	.short	0x0380
        /*010e*/ 	.short	0x0c28


	//----- nvinfo : EIATTR_SW_WAR
	.align		4
.L_2433:
        /*0110*/ 	.byte	0x04, 0x36
        /*0112*/ 	.short	(.L_2435 - .L_2434)
.L_2434:
        /*0114*/ 	.word	0x00000008
.L_2435:


//--------------------- .nv.info._Z25multi_tensor_apply_kernelI18TensorListMetadataILi5EE15DistAdamFunctorIfN3c104HalfES4_EJPfffffff10adamMode_tfEEvlPViT_T0_DpT1_ --------------------------
	.section	.nv.info._Z25multi_tensor_apply_kernelI18TensorListMetadataILi5EE15DistAdamFunctorIfN3c104HalfES4_EJPfffffff10adamMode_tfEEvlPViT_T0_DpT1_,"",@"SHT_CUDA_INFO"
	.sectionflags	@""
	.align	4


	//----- nvinfo : EIATTR_CUDA_API_VERSION
	.align		4
        /*0000*/ 	.byte	0x04, 0x37
        /*0002*/ 	.short	(.L_2437 - .L_2436)
.L_2436:
        /*0004*/ 	.word	0x00000082


	//----- nvinfo : EIATTR_KPARAM_INFO
	.align		4
.L_2437:
        /*0008*/ 	.byte	0x04, 0x17
        /*000a*/ 	.short	(.L_2439 - .L_2438)
.L_2438:
        /*000c*/ 	.word	0x00000000
        /*0010*/ 	.short	0x000c
        /*0012*/ 	.short	0x0c24
        /*0014*/ 	.byte	0x00, 0xf0, 0x11, 0x00


	//----- nvinfo : EIATTR_KPARAM_INFO
	.align		4
.L_2439:
        /*0018*/ 	.byte	0x04, 0x17
        /*001a*/ 	.short	(.L_2441 - .L_2440)
.L_2440:
        /*001c*/ 	.word	0x00000000
        /*0020*/ 	.short	0x000b
        /*0022*/ 	.short	0x0c20
        /*0024*/ 	.byte	0x00, 0xf0, 0x11, 0x00


	//----- nvinfo : EIATTR_KPARAM_INFO
	.align		4
.L_2441:
        /*0028*/ 	.byte	0x04, 0x17
        /*002a*/ 	.short	(.L_2443 - .L_2442)
.L_2442:
        /*002c*/ 	.word	0x00000000
        /*0030*/ 	.short	0x000a
        /*0032*/ 	.short	0x0c1c
        /*0034*/ 	.byte	0x00, 0xf0, 0x11, 0x00


	//----- nvinfo : EIATTR_KPARAM_INFO
	.align		4
.L_2443:
        /*0038*/ 	.byte	0x04, 0x17
        /*003a*/ 	.short	(.L_2445 - .L_2444)
.L_2444:
        /*003c*/ 	.word	0x00000000
        /*0040*/ 	.short	0x0009
        /*0042*/ 	.short	0x0c18
        /*0044*/ 	.byte	0x00, 0xf0, 0x11, 0x00


	//----- nvinfo : EIATTR_KPARAM_INFO
	.align		4
.L_2445:
        /*0048*/ 	.byte	0x04, 0x17
        /*004a*/ 	.short	(.L_2447 - .L_2446)
.L_2446:
        /*004c*/ 	.word	0x00000000
        /*0050*/ 	.short	0x0008
        /*0052*/ 	.short	0x0c14
        /*0054*/ 	.byte	0x00, 0xf0, 0x11, 0x00


	//----- nvinfo : EIATTR_KPARAM_INFO
	.align		4
.L_2447:
        /*0058*/ 	.byte	0x04, 0x17
        /*005a*/ 	.short	(.L_2449 - .L_2448)
.L_2448:
        /*005c*/ 	.word	0x00000000
        /*0060*/ 	.short	0x0007
        /*0062*/ 	.short	0x0c10
        /*0064*/ 	.byte	0x00, 0xf0, 0x11, 0x00


	//----- nvinfo : EIATTR_KPARAM_INFO
	.align		4
.L_2449:
        /*0068*/ 	.byte	0x04, 0x17
        /*006a*/ 	.short	(.L_2451 - .L_2450)
.L_2450:
        /*006c*/ 	.word	0x00000000
        /*0070*/ 	.short	0x0006
        /*0072*/ 	.short	0x0c0c
        /*0074*/ 	.byte	0x00, 0xf0, 0x11, 0x00


	//----- nvinfo : EIATTR_KPARAM_INFO
	.align		4
.L_2451:
        /*0078*/ 	.byte	0x04, 0x17
        /*007a*/ 	.short	(.L_2453 - .L_2452)
.L_2452:
        /*007c*/ 	.word	0x00000000
        /*0080*/ 	.short	0x0005
        /*0082*/ 	.short	0x0c08
        /*0084*/ 	.byte	0x00, 0xf0, 0x11, 0x00


	//----- nvinfo : EIATTR_KPARAM_INFO
	.align		4
.L_2453:
        /*0088*/ 	.byte	0x04, 0x17
        /*008a*/ 	.short	(.L_2455 - .L_2454)
.L_2454:
        /*008c*/ 	.word	0x00000000
        /*0090*/ 	.short	0x0004
        /*0092*/ 	.short	0x0c00
        /*0094*/ 	.byte	0x00, 0xf5, 0x21, 0x00


	//----- nvinfo : EIATTR_KPARAM_INFO
	.align		4
.L_2455:
        /*0098*/ 	.byte	0x04, 0x17
        /*009a*/ 	.short	(.L_2457 - .L_2456)
.L_2456:
        /*009c*/ 	.word	0x00000000
        /*00a0*/ 	.short	0x0003
        /*00a2*/ 	.short	0x0bf8
        /*00a4*/ 	.byte	0x00, 0xf0, 0x05, 0x00


	//----- nvinfo : EIATTR_KPARAM_INFO
	.align		4
.L_2457:
        /*00a8*/ 	.byte	0x04, 0x17
        /*00aa*/ 	.short	(.L_2459 - .L_2458)
.L_2458:
        /*00ac*/ 	.word	0x00000000
        /*00b0*/ 	.short	0x0002
        /*00b2*/ 	.short	0x0010
        /*00b4*/ 	.byte	0x00, 0xf0, 0xa1, 0x2f


	//----- nvinfo : EIATTR_KPARAM_INFO
	.align		4
.L_2459:
        /*00b8*/ 	.byte	0x04, 0x17
        /*00ba*/ 	.short	(.L_2461 - .L_2460)
.L_2460:
        /*00bc*/ 	.word	0x00000000
        /*00c0*/ 	.short	0x0001
        /*00c2*/ 	.short	0x0008
        /*00c4*/ 	.byte	0x00, 0xf5, 0x21, 0x00


	//----- nvinfo : EIATTR_KPARAM_INFO
	.align		4
.L_2461:
        /*00c8*/ 	.byte	0x04, 0x17
        /*00ca*/ 	.short	(.L_2463 - .L_2462)
.L_2462:
        /*00cc*/ 	.word	0x00000000
        /*00d0*/ 	.short	0x0000
        /*00d2*/ 	.short	0x0000
        /*00d4*/ 	.byte	0x00, 0xf0, 0x21, 0x00


	//----- nvinfo : EIATTR_SPARSE_MMA_MASK
	.align		4
.L_2463:
        /*00d8*/ 	.byte	0x03, 0x50
        /*00da*/ 	.short	0x0000


	//----- nvinfo : EIATTR_MAXREG_COUNT
	.align		4
        /*00dc*/ 	.byte	0x03, 0x1b
        /*00de*/ 	.short	0x00ff


	//----- nvinfo : EIATTR_MERCURY_ISA_VERSION
	.align		4
        /*00e0*/ 	.byte	0x03, 0x5f
        /*00e2*/ 	.short	0x0101


	//----- nvinfo : EIATTR_VRC_CTA_INIT_COUNT
	.align		4
        /*00e4*/ 	.byte	0x02, 0x4a
	.zero		1
	.zero		1


	//----- nvinfo : EIATTR_EXIT_INSTR_OFFSETS
	.align		4
        /*00e8*/ 	.byte	0x04, 0x1c
        /*00ea*/ 	.short	(.L_2465 - .L_2464)


	//   ....[0]....
.L_2464:
        /*00ec*/ 	.word	0x00000270


	//   ....[1]....
        /*00f0*/ 	.word	0x00000e90


	//   ....[2]....
        /*00f4*/ 	.word	0x000019f0


	//----- nvinfo : EIATTR_CRS_STACK_SIZE
	.align		4
.L_2465:
        /*00f8*/ 	.byte	0x04, 0x1e
        /*00fa*/ 	.short	(.L_2467 - .L_2466)
.L_2466:
        /*00fc*/ 	.word	0x00000000


	//----- nvinfo : EIATTR_CBANK_PARAM_SIZE
	.align		4
.L_2467:
        /*0100*/ 	.byte	0x03, 0x19
        /*0102*/ 	.short	0x0c28


	//----- nvinfo : EIATTR_PARAM_CBANK
	.align		4
        /*0104*/ 	.byte	0x04, 0x0a
        /*0106*/ 	.short	(.L_2469 - .L_2468)
	.align		4
.L_2468:
        /*0108*/ 	.word	index@(.nv.constant0._Z25multi_tensor_apply_kernelI18TensorListMetadataILi5EE15DistAdamFunctorIfN3c104HalfES4_EJPfffffff10adamMode_tfEEvlPViT_T0_DpT1_)
        /*010c*/ 	.short	0x0380
        /*010e*/ 	.short	0x0c28


	//----- nvinfo : EIATTR_SW_WAR
	.align		4
.L_2469:
        /*0110*/ 	.byte	0x04, 0x36
        /*0112*/ 	.short	(.L_2471 - .L_2470)
.L_2470:
        /*0114*/ 	.word	0x00000008
.L_2471:


//--------------------- .nv.info._Z25multi_tensor_apply_kernelI18TensorListMetadataILi5EE15DistAdamFunctorIfN3c104HalfEfEJPfffffff10adamMode_tfEEvlPViT_T0_DpT1_ --------------------------
	.section	.nv.info._Z25multi_tensor_apply_kernelI18TensorListMetadataILi5EE15DistAdamFunctorIfN3c104HalfEfEJPfffffff10adamMode_tfEEvlPViT_T0_DpT1_,"",@"SHT_CUDA_INFO"
	.sectionflags	@""
	.align	4


	//----- nvinfo : EIATTR_CUDA_API_VERSION
	.align		4
        /*0000*/ 	.byte	0x04, 0x37
        /*0002*/ 	.short	(.L_2473 - .L_2472)
.L_2472:
        /*0004*/ 	.word	0x00000082


	//----- nvinfo : EIATTR_KPARAM_INFO
	.align		4
.L_2473:
        /*0008*/ 	.byte	0x04, 0x17
        /*000a*/ 	.short	(.L_2475 - .L_2474)
.L_2474:
        /*000c*/ 	.word	0x00000000
        /*0010*/ 	.short	0x000c
        /*0012*/ 	.short	0x0c24
        /*0014*/ 	.byte	0x00, 0xf0, 0x11, 0x00


	//----- nvinfo : EIATTR_KPARAM_INFO
	.align		4
.L_2475:
        /*0018*/ 	.byte	0x04, 0x17
        /*001a*/ 	.short	(.L_2477 - .L_2476)
.L_2476:
        /*001c*/ 	.word	0x00000000
        /*0020*/ 	.short	0x000b
        /*0022*/ 	.short	0x0c20
        /*0024*/ 	.byte	0x00, 0xf0, 0x11, 0x00


	//----- nvinfo : EIATTR_KPARAM_INFO
	.align		4
.L_2477:
        /*0028*/ 	.byte	0x04, 0x17
        /*002a*/ 	.short	(.L_2479 - .L_2478)
.L_2478:
        /*002c*/ 	.word	0x00000000
        /*0030*/ 	.short	0x000a
        /*0032*/ 	.short	0x0c1c
        /*0034*/ 	.byte	0x00, 0xf0, 0x11, 0x00


	//----- nvinfo : EIATTR_KPARAM_INFO
	.align		4
.L_2479:
        /*0038*/ 	.byte	0x04, 0x17
        /*003a*/ 	.short	(.L_2481 - .L_2480)
.L_2480:
        /*003c*/ 	.word	0x00000000
        /*0040*/ 	.short	0x0009
        /*0042*/ 	.short	0x0c18
        /*0044*/ 	.byte	0x00, 0xf0, 0x11, 0x00


	//----- nvinfo : EIATTR_KPARAM_INFO
	.align		4
.L_2481:
        /*0048*/ 	.byte	0x04, 0x17
        /*004a*/ 	.short	(.L_2483 - .L_2482)
.L_2482:
        /*004c*/ 	.word	0x00000000
        /*0050*/ 	.short	0x0008
        /*0052*/ 	.short	0x0c14
        /*0054*/ 	.byte	0x00, 0xf0, 0x11, 0x00


	//----- nvinfo : EIATTR_KPARAM_INFO
	.align		4
.L_2483:
        /*0058*/ 	.byte	0x04, 0x17
        /*005a*/ 	.short	(.L_2485 - .L_2484)
.L_2484:
        /*005c*/ 	.word	0x00000000
        /*0060*/ 	.short	0x0007
        /*0062*/ 	.short	0x0c10
        /*0064*/ 	.byte	0x00, 0xf0, 0x11, 0x00


	//----- nvinfo : EIATTR_KPARAM_INFO
	.align		4
.L_2485:
        /*0068*/ 	.byte	0x04, 0x17
        /*006a*/ 	.short	(.L_2487 - .L_2486)
.L_2486:
        /*006c*/ 	.word	0x00000000
        /*0070*/ 	.short	0x0006
        /*0072*/ 	.short	0x0c0c
        /*0074*/ 	.byte	0x00, 0xf0, 0x11, 0x00


	//----- nvinfo : EIATTR_KPARAM_INFO
	.align		4
.L_2487:
        /*0078*/ 	.byte	0x04, 0x17
        /*007a*/ 	.short	(.L_2489 - .L_2488)
.L_2488:
        /*007c*/ 	.word	0x00000000
        /*0080*/ 	.short	0x0005
        /*0082*/ 	.short	0x0c08
        /*0084*/ 	.byte	0x00, 0xf0, 0x11, 0x00


	//----- nvinfo : EIATTR_KPARAM_INFO
	.align		4
.L_2489:
        /*0088*/ 	.byte	0x04, 0x17
        /*008a*/ 	.short	(.L_2491 - .L_2490)
.L_2490:
        /*008c*/ 	.word	0x00000000
        /*0090*/ 	.short	0x0004
        /*0092*/ 	.short	0x0c00
        /*0094*/ 	.byte	0x00, 0xf5, 0x21, 0x00


	//----- nvinfo : EIATTR_KPARAM_INFO
	.align		4
.L_2491:
        /*0098*/ 	.byte	0x04, 0x17
        /*009a*/ 	.short	(.L_2493 - .L_2492)
.L_2492:
        /*009c*/ 	.word	0x00000000
        /*00a0*/ 	.short	0x0003
        /*00a2*/ 	.short	0x0bf8
        /*00a4*/ 	.byte	0x00, 0xf0, 0x05, 0x00


	//----- nvinfo : EIATTR_KPARAM_INFO
	.align		4
.L_2493:
        /*00a8*/ 	.byte	0x04, 0x17
        /*00aa*/ 	.short	(.L_2495 - .L_2494)
.L_2494:
        /*00ac*/ 	.word	0x00000000
        /*00b0*/ 	.short	0x0002
        /*00b2*/ 	.short	0x0010
        /*00b4*/ 	.byte	0x00, 0xf0, 0xa1, 0x2f


	//----- nvinfo : EIATTR_KPARAM_INFO
	.align		4
.L_2495:
        /*00b8*/ 	.byte	0x04, 0x17
        /*00ba*/ 	.short	(.L_2497 - .L_2496)
.L_2496:
        /*00bc*/ 	.word	0x00000000
        /*00c0*/ 	.short	0x0001
        /*00c2*/ 	.short	0x0008
        /*00c4*/ 	.byte	0x00, 0xf5, 0x21, 0x00


	//----- nvinfo : EIATTR_KPARAM_INFO
	.align		4
.L_2497:
        /*00c8*/ 	.byte	0x04, 0x17
        /*00ca*/ 	.short	(.L_2499 - .L_2498)
.L_2498:
        /*00cc*/ 	.word	0x00000000
        /*00d0*/ 	.short	0x0000
        /*00d2*/ 	.short	0x0000
        /*00d4*/ 	.byte	0x00, 0xf0, 0x21, 0x00


	//----- nvinfo : EIATTR_SPARSE_MMA_MASK
	.align		4
.L_2499:
        /*00d8*/ 	.byte	0x03, 0x50
        /*00da*/ 	.short	0x0000


	//----- nvinfo : EIATTR_MAXREG_COUNT
	.align		4
        /*00dc*/ 	.byte	0x03, 0x1b
        /*00de*/ 	.short	0x00ff


	//----- nvinfo : EIATTR_MERCURY_ISA_VERSION
	.align		4
        /*00e0*/ 	.byte	0x03, 0x5f
        /*00e2*/ 	.short	0x0101


	//----- nvinfo : EIATTR_VRC_CTA_INIT_COUNT
	.align		4
        /*00e4*/ 	.byte	0x02, 0x4a
	.zero		1
	.zero		1


	//----- nvinfo : EIATTR_EXIT_INSTR_OFFSETS
	.align		4
        /*00e8*/ 	.byte	0x04, 0x1c
        /*00ea*/ 	.short	(.L_2501 - .L_2500)


	//   ....[0]....
.L_2500:
        /*00ec*/ 	.word	0x00000270


	//   ....[1]....
        /*00f0*/ 	.word	0x00000df0


	//   ....[2]....
        /*00f4*/ 	.word	0x000018e0


	//----- nvinfo : EIATTR_CRS_STACK_SIZE
	.align		4
.L_2501:
        /*00f8*/ 	.byte	0x04, 0x1e
        /*00fa*/ 	.short	(.L_2503 - .L_2502)
.L_2502:
        /*00fc*/ 	.word	0x00000000


	//----- nvinfo : EIATTR_CBANK_PARAM_SIZE
	.align		4
.L_2503:
        /*0100*/ 	.byte	0x03, 0x19
        /*0102*/ 	.short	0x0c28


	//----- nvinfo : EIATTR_PARAM_CBANK
	.align		4
        /*0104*/ 	.byte	0x04, 0x0a
        /*0106*/ 	.short	(.L_2505 - .L_2504)
	.align		4
.L_2504:
        /*0108*/ 	.word	index@(.nv.constant0._Z25multi_tensor_apply_kernelI18TensorListMetadataILi5EE15DistAdamFunctorIfN3c104HalfEfEJPfffffff10adamMode_tfEEvlPViT_T0_DpT1_)
        /*010c*/ 	.short	0x0380
        /*010e*/ 	.short	0x0c28


	//----- nvinfo : EIATTR_SW_WAR
	.align		4
.L_2505:
        /*0110*/ 	.byte	0x04, 0x36
        /*0112*/ 	.short	(.L_2507 - .L_2506)
.L_2506:
        /*0114*/ 	.word	0x00000008
.L_2507:


//--------------------- .nv.info._Z25multi_tensor_apply_kernelI18TensorListMetadataILi5EE15DistAdamFunctorIffN3c108BFloat16EEJPfffffff10adamMode_tfEEvlPViT_T0_DpT1_ --------------------------
	.section	.nv.info._Z25multi_tensor_apply_kernelI18TensorListMetadataILi5EE15DistAdamFunctorIffN3c108BFloat16EEJPfffffff10adamMode_tfEEvlPViT_T0_DpT1_,"",@"SHT_CUDA_INFO"
	.sectionflags	@""
	.align	4


	//----- nvinfo : EIATTR_CUDA_API_VERSION
	.align		4
        /*0000*/ 	.byte	0x04, 0x37
        /*0002*/ 	.short	(.L_2509 - .L_2508)
.L_2508:
        /*0004*/ 	.word	0x00000082


	//----- nvinfo : EIATTR_KPARAM_INFO
	.align		4
.L_2509:
        /*0008*/ 	.byte	0x04, 0x17
        /*000a*/ 	.short	(.L_2511 - .L_2510)
.L_2510:
        /*000c*/ 	.word	0x00000000
        /*0010*/ 	.short	0x000c
        /*0012*/ 	.short	0x0c24
        /*0014*/ 	.byte	0x00, 0xf0, 0x11, 0x00


	//----- nvinfo : EIATTR_KPARAM_INFO
	.align		4
.L_2511:
        /*0018*/ 	.byte	0x04, 0x17
        /*001a*/ 	.short	(.L_2513 - .L_2512)
.L_2512:
        /*001c*/ 	.word	0x00000000
        /*0020*/ 	.short	0x000b
        /*0022*/ 	.short	0x0c20
        /*0024*/ 	.byte	0x00, 0xf0, 0x11, 0x00


	//----- nvinfo : EIATTR_KPARAM_INFO
	.align		4
.L_2513:
        /*0028*/ 	.byte	0x04, 0x17
        /*002a*/ 	.short	(.L_2515 - .L_2514)
.L_2514:
        /*002c*/ 	.word	0x00000000
        /*0030*/ 	.short	0x000a
        /*0032*/ 	.short	0x0c1c
        /*0034*/ 	.byte	0x00, 0xf0, 0x11, 0x00


	//----- nvinfo : EIATTR_KPARAM_INFO
	.align		4
.L_2515:
        /*0038*/ 	.byte	0x04, 0x17
        /*003a*/ 	.short	(.L_2517 - .L_2516)
.L_2516:
        /*003c*/ 	.word	0x00000000
        /*0040*/ 	.short	0x0009
        /*0042*/ 	.short	0x0c18
        /*0044*/ 	.byte	0x00, 0xf0, 0x11, 0x00


	//----- nvinfo : EIATTR_KPARAM_INFO
	.align		4
.L_2517:
        /*0048*/ 	.byte	0x04, 0x17
        /*004a*/ 	.short	(.L_2519 - .L_2518)
.L_2518:
        /*004c*/ 	.word	0x00000000
        /*0050*/ 	.short	0x0008
        /*0052*/ 	.short	0x0c14
        /*0054*/ 	.byte	0x00, 0xf0, 0x11, 0x00


	//----- nvinfo : EIATTR_KPARAM_INFO
	.align		4
.L_2519:
        /*0058*/ 	.byte	0x04, 0x17
        /*005a*/ 	.short	(.L_2521 - .L_2520)
.L_2520:
        /*005c*/ 	.word	0x00000000
        /*0060*/ 	.short	0x0007
        /*0062*/ 	.short	0x0c10
        /*0064*/ 	.byte	0x00, 0xf0, 0x11, 0x00


	//----- nvinfo : EIATTR_KPARAM_INFO
	.align		4
.L_2521:
        /*0068*/ 	.byte	0x04, 0x17
        /*006a*/ 	.short	(.L_2523 - .L_2522)
.L_2522:
        /*006c*/ 	.word	0x00000000
        /*0070*/ 	.short	0x0006
        /*0072*/ 	.short	0x0c0c
        /*0074*/ 	.byte	0x00, 0xf0, 0x11, 0x00


	//----- nvinfo : EIATTR_KPARAM_INFO
	.align		4
.L_2523:
        /*0078*/ 	.byte	0x04, 0x17
        /*007a*/ 	.short	(.L_2525 - .L_2524)
.L_2524:
        /*007c*/ 	.word	0x00000000
        /*0080*/ 	.short	0x0005
        /*0082*/ 	.short	0x0c08
        /*0084*/ 	.byte	0x00, 0xf0, 0x11, 0x00


	//----- nvinfo : EIATTR_KPARAM_INFO
	.align		4
.L_2525:
        /*0088*/ 	.byte	0x04, 0x17
        /*008a*/ 	.short	(.L_2527 - .L_2526)
.L_2526:
        /*008c*/ 	.word	0x00000000
        /*0090*/ 	.short	0x0004
        /*0092*/ 	.short	0x0c00
        /*0094*/ 	.byte	0x00, 0xf5, 0x21, 0x00


	//----- nvinfo : EIATTR_KPARAM_INFO
	.align		4
.L_2527:
        /*0098*/ 	.byte	0x04, 0x17
        /*009a*/ 	.short	(.L_2529 - .L_2528)
.L_2528:
        /*009c*/ 	.word	0x00000000
        /*00a0*/ 	.short	0x0003
        /*00a2*/ 	.short	0x0bf8
        /*00a4*/ 	.byte	0x00, 0xf0, 0x05, 0x00


	//----- nvinfo : EIATTR_KPARAM_INFO
	.align		4
.L_2529:
        /*00a8*/ 	.byte	0x04, 0x17
        /*00aa*/ 	.short	(.L_2531 - .L_2530)
.L_2530:
        /*00ac*/ 	.word	0x00000000
        /*00b0*/ 	.short	0x0002
        /*00b2*/ 	.short	0x0010
        /*00b4*/ 	.byte	0x00, 0xf0, 0xa1, 0x2f


	//----- nvinfo : EIATTR_KPARAM_INFO
	.align		4
.L_2531:
        /*00b8*/ 	.byte	0x04, 0x17
        /*00ba*/ 	.short	(.L_2533 - .L_2532)
.L_2532:
        /*00bc*/ 	.word	0x00000000
        /*00c0*/ 	.short	0x0001
        /*00c2*/ 	.short	0x0008
        /*00c4*/ 	.byte	0x00, 0xf5, 0x21, 0x00


	//----- nvinfo : EIATTR_KPARAM_INFO
	.align		4
.L_2533:
        /*00c8*/ 	.byte	0x04, 0x17
        /*00ca*/ 	.short	(.L_2535 - .L_2534)
.L_2534:
        /*00cc*/ 	.word	0x00000000
        /*00d0*/ 	.short	0x0000
        /*00d2*/ 	.short	0x0000
        /*00d4*/ 	.byte	0x00, 0xf0, 0x21, 0x00


	//----- nvinfo : EIATTR_SPARSE_MMA_MASK
	.align		4
.L_2535:
        /*00d8*/ 	.byte	0x03, 0x50
        /*00da*/ 	.short	0x0000


	//----- nvinfo : EIATTR_MAXREG_COUNT
	.align		4
        /*00dc*/ 	.byte	0x03, 0x1b
        /*00de*/ 	.short	0x00ff


	//----- nvinfo : EIATTR_MERCURY_ISA_VERSION
	.align		4
        /*00e0*/ 	.byte	0x03, 0x5f
        /*00e2*/ 	.short	0x0101


	//----- nvinfo : EIATTR_VRC_CTA_INIT_COUNT
	.align		4
        /*00e4*/ 	.byte	0x02, 0x4a
	.zero		1
	.zero		1


	//----- nvinfo : EIATTR_EXIT_INSTR_OFFSETS
	.align		4
        /*00e8*/ 	.byte	0x04, 0x1c
        /*00ea*/ 	.short	(.L_2537 - .L_2536)


	//   ....[0]....
.L_2536:
        /*00ec*/ 	.word	0x000002d0


	//   ....[1]....
        /*00f0*/ 	.word	0x00000e00


	//   ....[2]....
        /*00f4*/ 	.word	0x00001c00


	//----- nvinfo : EIATTR_CRS_STACK_SIZE
	.align		4
.L_2537:
        /*00f8*/ 	.byte	0x04, 0x1e
        /*00fa*/ 	.short	(.L_2539 - .L_2538)
.L_2538:
        /*00fc*/ 	.word	0x00000000


	//----- nvinfo : EIATTR_CBANK_PARAM_SIZE
	.align		4
.L_2539:
        /*0100*/ 	.byte	0x03, 0x19
        /*0102*/ 	.short	0x0c28


	//----- nvinfo : EIATTR_PARAM_CBANK
	.align		4
        /*0104*/ 	.byte	0x04, 0x0a
        /*0106*/ 	.short	(.L_2541 - .L_2540)
	.align		4
.L_2540:
        /*0108*/ 	.word	index@(.nv.constant0._Z25multi_tensor_apply_kernelI18TensorListMetadataILi5EE15DistAdamFunctorIffN3c108BFloat16EEJPfffffff10adamMode_tfEEvlPViT_T0_DpT1_)
        /*010c*/ 	.short	0x0380
        /*010e*/ 	.short	0x0c28


	//----- nvinfo : EIATTR_SW_WAR
	.align		4
.L_2541:
        /*0110*/ 	.byte	0x04, 0x36
        /*0112*/ 	.short	(.L_2543 - .L_2542)
.L_2542:
        /*0114*/ 	.word	0x00000008
.L_2543:


//--------------------- .nv.info._Z25multi_tensor_apply_kernelI18TensorListMetadataILi5EE15DistAdamFunctorIffN3c104HalfEEJPfffffff10adamMode_tfEEvlPViT_T0_DpT1_ --------------------------
	.section	.nv.info._Z25multi_tensor_apply_kernelI18TensorListMetadataILi5EE15DistAdamFunctorIffN3c104HalfEEJPfffffff10adamMode_tfEEvlPViT_T0_DpT1_,"",@"SHT_CUDA_INFO"
	.sectionflags	@""
	.align	4


	//----- nvinfo : EIATTR_CUDA_API_VERSION
	.align		4
        /*0000*/ 	.byte	0x04, 0x37
        /*0002*/ 	.short	(.L_2545 - .L_2544)
.L_2544:
        /*0004*/ 	.word	0x00000082


	//----- nvinfo : EIATTR_KPARAM_INFO
	.align		4
.L_2545:
        /*0008*/ 	.byte	0x04, 0x17
        /*000a*/ 	.short	(.L_2547 - .L_2546)
.L_2546:
        /*000c*/ 	.word	0x00000000
        /*0010*/ 	.short	0x000c
        /*0012*/ 	.short	0x0c24
        /*0014*/ 	.byte	0x00, 0xf0, 0x11, 0x00


	//----- nvinfo : EIATTR_KPARAM_INFO
	.align		4
.L_2547:
        /*0018*/ 	.byte	0x04, 0x17
        /*001a*/ 	.short	(.L_2549 - .L_2548)
.L_2548:
        /*001c*/ 	.word	0x00000000
        /*0020*/ 	.short	0x000b
        /*0022*/ 	.short	0x0c20
        /*0024*/ 	.byte	0x00, 0xf0, 0x11, 0x00


	//----- nvinfo : EIATTR_KPARAM_INFO
	.align		4
.L_2549:
        /*0028*/ 	.byte	0x04, 0x17
        /*002a*/ 	.short	(.L_2551 - .L_2550)
.L_2550:
        /*002c*/ 	.word	0x00000000
        /*0030*/ 	.short	0x000a
        /*0032*/ 	.short	0x0c1c
        /*0034*/ 	.byte	0x00, 0xf0, 0x11, 0x00


	//----- nvinfo : EIATTR_KPARAM_INFO
	.align		4
.L_2551:
        /*0038*/ 	.byte	0x04, 0x17
        /*003a*/ 	.short	(.L_2553 - .L_2552)
.L_2552:
        /*003c*/ 	.word	0x00000000
        /*0040*/ 	.short	0x0009
        /*0042*/ 	.short	0x0c18
        /*0044*/ 	.byte	0x00, 0xf0, 0x11, 0x00


	//----- nvinfo : EIATTR_KPARAM_INFO
	.align		4
.L_2553:
        /*0048*/ 	.byte	0x04, 0x17
        /*004a*/ 	.short	(.L_2555 - .L_2554)
.L_2554:
        /*004c*/ 	.word	0x00000000
        /*0050*/ 	.short	0x0008
        /*0052*/ 	.short	0x0c14
        /*0054*/ 	.byte	0x00, 0xf0, 0x11, 0x00


	//----- nvinfo : EIATTR_KPARAM_INFO
	.align		4
.L_2555:
        /*0058*/ 	.byte	0x04, 0x17
        /*005a*/ 	.short	(.L_2557 - .L_2556)
.L_2556:
        /*005c*/ 	.word	0x00000000
        /*0060*/ 	.short	0x0007
        /*0062*/ 	.short	0x0c10
        /*0064*/ 	.byte	0x00, 0xf0, 0x11, 0x00


	//----- nvinfo : EIATTR_KPARAM_INFO
	.align		4
.L_2557:
        /*0068*/ 	.byte	0x04, 0x17
        /*006a*/ 	.short	(.L_2559 - .L_2558)
.L_2558:
        /*006c*/ 	.word	0x00000000
        /*0070*/ 	.short	0x0006
        /*0072*/ 	.short	0x0c0c
        /*0074*/ 	.byte	0x00, 0xf0, 0x11, 0x00


	//----- nvinfo : EIATTR_KPARAM_INFO
	.align		4
.L_2559:
        /*0078*/ 	.byte	0x04, 0x17
        /*007a*/ 	.short	(.L_2561 - .L_2560)
.L_2560:
        /*007c*/ 	.word	0x00000000
        /*0080*/ 	.short	0x0005
        /*0082*/ 	.short	0x0c08
        /*0084*/ 	.byte	0x00, 0xf0, 0x11, 0x00


	//----- nvinfo : EIATTR_KPARAM_INFO
	.align		4
.L_2561:
        /*0088*/ 	.byte	0x04, 0x17
        /*008a*/ 	.short	(.L_2563 - .L_2562)
.L_2562:
        /*008c*/ 	.word	0x00000000
        /*0090*/ 	.short	0x0004
        /*0092*/ 	.short	0x0c00
        /*0094*/ 	.byte	0x00, 0xf5, 0x21, 0x00


	//----- nvinfo : EIATTR_KPARAM_INFO
	.align		4
.L_2563:
        /*0098*/ 	.byte	0x04, 0x17
        /*009a*/ 	.short	(.L_2565 - .L_2564)
.L_2564:
        /*009c*/ 	.word	0x00000000
        /*00a0*/ 	.short	0x0003
        /*00a2*/ 	.short	0x0bf8
        /*00a4*/ 	.byte	0x00, 0xf0, 0x05, 0x00


	//----- nvinfo : EIATTR_KPARAM_INFO
	.align		4
.L_2565:
        /*00a8*/ 	.byte	0x04, 0x17
        /*00aa*/ 	.short	(.L_2567 - .L_2566)
.L_2566:
        /*00ac*/ 	.word	0x00000000
        /*00b0*/ 	.short	0x0002
        /*00b2*/ 	.short	0x0010
        /*00b4*/ 	.byte	0x00, 0xf0, 0xa1, 0x2f


	//----- nvinfo : EIATTR_KPARAM_INFO
	.align		4
.L_2567:
        /*00b8*/ 	.byte	0x04, 0x17
        /*00ba*/ 	.short	(.L_2569 - .L_2568)
.L_2568:
        /*00bc*/ 	.word	0x00000000
        /*00c0*/ 	.short	0x0001
        /*00c2*/ 	.short	0x0008
        /*00c4*/ 	.byte	0x00, 0xf5, 0x21, 0x00


	//----- nvinfo : EIATTR_KPARAM_INFO
	.align		4
.L_2569:
        /*00c8*/ 	.byte	0x04, 0x17
        /*00ca*/ 	.short	(.L_2571 - .L_2570)
.L_2570:
        /*00cc*/ 	.word	0x00000000
        /*00d0*/ 	.short	0x0000
        /*00d2*/ 	.short	0x0000
        /*00d4*/ 	.byte	0x00, 0xf0, 0x21, 0x00


	//----- nvinfo : EIATTR_SPARSE_MMA_MASK
	.align		4
.L_2571:
        /*00d8*/ 	.byte	0x03, 0x50
        /*00da*/ 	.short	0x0000


	//----- nvinfo : EIATTR_MAXREG_COUNT
	.align		4
        /*00dc*/ 	.byte	0x03, 0x1b
        /*00de*/ 	.short	0x00ff


	//----- nvinfo : EIATTR_MERCURY_ISA_VERSION
	.align		4
        /*00e0*/ 	.byte	0x03, 0x5f
        /*00e2*/ 	.short	0x0101


	//----- nvinfo : EIATTR_VRC_CTA_INIT_COUNT
	.align		4
        /*00e4*/ 	.byte	0x02, 0x4a
	.zero		1
	.zero		1


	//----- nvinfo : EIATTR_EXIT_INSTR_OFFSETS
	.align		4
        /*00e8*/ 	.byte	0x04, 0x1c
        /*00ea*/ 	.short	(.L_2573 - .L_2572)


	//   ....[0]....
.L_2572:
        /*00ec*/ 	.word	0x000002d0


	//   ....[1]....
        /*00f0*/ 	.word	0x00000e00


	//   ....[2]....
        /*00f4*/ 	.word	0x00001c00


	//----- nvinfo : EIATTR_CRS_STACK_SIZE
	.align		4
.L_2573:
        /*00f8*/ 	.byte	0x04, 0x1e
        /*00fa*/ 	.short	(.L_2575 - .L_2574)
.L_2574:
        /*00fc*/ 	.word	0x00000000


	//----- nvinfo : EIATTR_CBANK_PARAM_SIZE
	.align		4
.L_2575:
        /*0100*/ 	.byte	0x03, 0x19
        /*0102*/ 	.short	0x0c28


	//----- nvinfo : EIATTR_PARAM_CBANK
	.align		4
        /*0104*/ 	.byte	0x04, 0x0a
        /*0106*/ 	.short	(.L_2577 - .L_2576)
	.align		4
.L_2576:
        /*0108*/ 	.word	index@(.nv.constant0._Z25multi_tensor_apply_kernelI18TensorListMetadataILi5EE15DistAdamFunctorIffN3c104HalfEEJPfffffff10adamMode_tfEEvlPViT_T0_DpT1_)
        /*010c*/ 	.short	0x0380
        /*010e*/ 	.short	0x0c28


	//----- nvinfo : EIATTR_SW_WAR
	.align		4
.L_2577:
        /*0110*/ 	.byte	0x04, 0x36
        /*0112*/ 	.short	(.L_2579 - .L_2578)
.L_2578:
        /*0114*/ 	.word	0x00000008
.L_2579:


//--------------------- .nv.info._Z25multi_tensor_apply_kernelI18TensorListMetadataILi5EE15DistAdamFunctorIfffEJPfffffff10adamMode_tfEEvlPViT_T0_DpT1_ --------------------------
	.section	.nv.info._Z25multi_tensor_apply_kernelI18TensorListMetadataILi5EE15DistAdamFunctorIfffEJPfffffff10adamMode_tfEEvlPViT_T0_DpT1_,"",@"SHT_CUDA_INFO"
	.sectionflags	@""
	.align	4


	//----- nvinfo : EIATTR_CUDA_API_VERSION
	.align		4
        /*0000*/ 	.byte	0x04, 0x37
        /*0002*/ 	.short	(.L_2581 - .L_2580)
.L_2580:
        /*0004*/ 	.word	0x00000082


	//----- nvinfo : EIATTR_KPARAM_INFO
	.align		4
.L_2581:
        /*0008*/ 	.byte	0x04, 0x17
        /*000a*/ 	.short	(.L_2583 - .L_2582)
.L_2582:
        /*000c*/ 	.word	0x00000000
        /*0010*/ 	.short	0x000c
        /*0012*/ 	.short	0x0c24
        /*0014*/ 	.byte	0x00, 0xf0, 0x11, 0x00


	//----- nvinfo : EIATTR_KPARAM_INFO
	.align		4
.L_2583:
        /*0018*/ 	.byte	0x04, 0x17
        /*001a*/ 	.short	(.L_2585 - .L_2584)
.L_2584:
        /*001c*/ 	.word	0x00000000
        /*0020*/ 	.short	0x000b
        /*0022*/ 	.short	0x0c20
        /*0024*/ 	.byte	0x00, 0xf0, 0x11, 0x00


	//----- nvinfo : EIATTR_KPARAM_INFO
	.align		4
.L_2585:
        /*0028*/ 	.byte	0x04, 0x17
        /*002a*/ 	.short	(.L_2587 - .L_2586)
.L_2586:
        /*002c*/ 	.word	0x00000000
        /*0030*/ 	.short	0x000a
        /*0032*/ 	.short	0x0c1c
        /*0034*/ 	.byte	0x00, 0xf0, 0x11, 0x00


	//----- nvinfo : EIATTR_KPARAM_INFO
	.align		4
.L_2587:
        /*0038*/ 	.byte	0x04, 0x17
        /*003a*/ 	.short	(.L_2589 - .L_2588)
.L_2588:
        /*003c*/ 	.word	0x00000000
        /*0040*/ 	.short	0x0009
        /*0042*/ 	.short	0x0c18
        /*0044*/ 	.byte	0x00, 0xf0, 0x11, 0x00


	//----- nvinfo : EIATTR_KPARAM_INFO
	.align		4
.L_2589:
        /*0048*/ 	.byte	0x04, 0x17
        /*004a*/ 	.short	(.L_2591 - .L_2590)
.L_2590:
        /*004c*/ 	.word	0x00000000
        /*0050*/ 	.short	0x0008
        /*0052*/ 	.short	0x0c14
        /*0054*/ 	.byte	0x00, 0xf0, 0x11, 0x00


	//----- nvinfo : EIATTR_KPARAM_INFO
	.align		4
.L_2591:
        /*0058*/ 	.byte	0x04, 0x17
        /*005a*/ 	.short	(.L_2593 - .L_2592)
.L_2592:
        /*005c*/ 	.word	0x00000000
        /*0060*/ 	.short	0x0007
        /*0062*/ 	.short	0x0c10
        /*0064*/ 	.byte	0x00, 0xf0, 0x11, 0x00


	//----- nvinfo : EIATTR_KPARAM_INFO
	.align		4
.L_2593:
        /*0068*/ 	.byte	0x04, 0x17
        /*006a*/ 	.short	(.L_2595 - .L_2594)
.L_2594:
        /*006c*/ 	.word	0x00000000
        /*0070*/ 	.short	0x0006
        /*0072*/ 	.short	0x0c0c
        /*0074*/ 	.byte	0x00, 0xf0, 0x11, 0x00


	//----- nvinfo : EIATTR_KPARAM_INFO
	.align		4
.L_2595:
        /*0078*/ 	.byte	0x04, 0x17
        /*007a*/ 	.short	(.L_2597 - .L_2596)
.L_2596:
        /*007c*/ 	.word	0x00000000
        /*0080*/ 	.short	0x0005
        /*0082*/ 	.short	0x0c08
        /*0084*/ 	.byte	0x00, 0xf0, 0x11, 0x00


	//----- nvinfo : EIATTR_KPARAM_INFO
	.align		4
.L_2597:
        /*0088*/ 	.byte	0x04, 0x17
        /*008a*/ 	.short	(.L_2599 - .L_2598)
.L_2598:
        /*008c*/ 	.word	0x00000000
        /*0090*/ 	.short	0x0004
        /*0092*/ 	.short	0x0c00
        /*0094*/ 	.byte	0x00, 0xf5, 0x21, 0x00


	//----- nvinfo : EIATTR_KPARAM_INFO
	.align		4
.L_2599:
        /*0098*/ 	.byte	0x04, 0x17
        /*009a*/ 	.short	(.L_2601 - .L_2600)
.L_2600:
        /*009c*/ 	.word	0x00000000
        /*00a0*/ 	.short	0x0003
        /*00a2*/ 	.short	0x0bf8
        /*00a4*/ 	.byte	0x00, 0xf0, 0x05, 0x00


	//----- nvinfo : EIATTR_KPARAM_INFO
	.align		4
.L_2601:
        /*00a8*/ 	.byte	0x04, 0x17
        /*00aa*/ 	.short	(.L_2603 - .L_2602)
.L_2602:
        /*00ac*/ 	.word	0x00000000
        /*00b0*/ 	.short	0x0002
        /*00b2*/ 	.short	0x0010
        /*00b4*/ 	.byte	0x00, 0xf0, 0xa1, 0x2f


	//----- nvinfo : EIATTR_KPARAM_INFO
	.align		4
.L_2603:
        /*00b8*/ 	.byte	0x04, 0x17
        /*00ba*/ 	.short	(.L_2605 - .L_2604)
.L_2604:
        /*00bc*/ 	.word	0x00000000
        /*00c0*/ 	.short	0x0001
        /*00c2*/ 	.short	0x0008
        /*00c4*/ 	.byte	0x00, 0xf5, 0x21, 0x00


	//----- nvinfo : EIATTR_KPARAM_INFO
	.align		4
.L_2605:
        /*00c8*/ 	.byte	0x04, 0x17
        /*00ca*/ 	.short	(.L_2607 - .L_2606)
.L_2606:
        /*00cc*/ 	.word	0x00000000
        /*00d0*/ 	.short	0x0000
        /*00d2*/ 	.short	0x0000
        /*00d4*/ 	.byte	0x00, 0xf0, 0x21, 0x00


	//----- nvinfo : EIATTR_SPARSE_MMA_MASK
	.align		4
.L_2607:
        /*00d8*/ 	.byte	0x03, 0x50
        /*00da*/ 	.short	0x0000


	//----- nvinfo : EIATTR_MAXREG_COUNT
	.align		4
        /*00dc*/ 	.byte	0x03, 0x1b
        /*00de*/ 	.short	0x00ff


	//----- nvinfo : EIATTR_MERCURY_ISA_VERSION
	.align		4
        /*00e0*/ 	.byte	0x03, 0x5f
        /*00e2*/ 	.short	0x0101


	//----- nvinfo : EIATTR_VRC_CTA_INIT_COUNT
	.align		4
        /*00e4*/ 	.byte	0x02, 0x4a
	.zero		1
	.zero		1


	//----- nvinfo : EIATTR_EXIT_INSTR_OFFSETS
	.align		4
        /*00e8*/ 	.byte	0x04, 0x1c
        /*00ea*/ 	.short	(.L_2609 - .L_2608)


	//   ....[0]....
.L_2608:
        /*00ec*/ 	.word	0x000002d0


	//   ....[1]....
        /*00f0*/ 	.word	0x00000dc0


	//   ....[2]....
        /*00f4*/ 	.word	0x00001af0


	//----- nvinfo : EIATTR_CRS_STACK_SIZE
	.align		4
.L_2609:
        /*00f8*/ 	.byte	0x04, 0x1e
        /*00fa*/ 	.short	(.L_2611 - .L_2610)
.L_2610:
        /*00fc*/ 	.word	0x00000000


	//----- nvinfo : EIATTR_CBANK_PARAM_SIZE
	.align		4
.L_2611:
        /*0100*/ 	.byte	0x03, 0x19
        /*0102*/ 	.short	0x0c28


	//----- nvinfo : EIATTR_PARAM_CBANK
	.align		4
        /*0104*/ 	.byte	0x04, 0x0a
        /*0106*/ 	.short	(.L_2613 - .L_2612)
	.align		4
.L_2612:
        /*0108*/ 	.word	index@(.nv.constant0._Z25multi_tensor_apply_kernelI18TensorListMetadataILi5EE15DistAdamFunctorIfffEJPfffffff10adamMode_tfEEvlPViT_T0_DpT1_)
        /*010c*/ 	.short	0x0380
        /*010e*/ 	.short	0x0c28


	//----- nvinfo : EIATTR_SW_WAR
	.align		4
.L_2613:
        /*0110*/ 	.byte	0x04, 0x36
        /*0112*/ 	.short	(.L_2615 - .L_2614)
.L_2614:
        /*0114*/ 	.word	0x00000008
.L_2615:


//--------------------- .nv.callgraph             --------------------------
	.section	.nv.callgraph,"",@"SHT_CUDA_CALLGRAPH"
	.align	4
	.sectionentsize	8
	.align		4
        /*0000*/ 	.word	0x00000000
	.align		4
        /*0004*/ 	.word	0xffffffff
	.align		4
        /*0008*/ 	.word	index@(_Z25multi_tensor_apply_kernelI18TensorListMetadataILi5EE25DistAdamCapturableFunctorIN3c108BFloat16ES4_S4_EJPfffPiifS6_10adamMode_tfEEvlPViT_T0_DpT1_)
	.align		4
        /*000c*/ 	.word	index@(__assertfail)
	.align		4
        /*0010*/ 	.word	index@(_Z25multi_tensor_apply_kernelI18TensorListMetadataILi5EE25DistAdamCapturableFunctorIN3c108BFloat16ES4_NS3_4HalfEEJPfffPiifS7_10adamMode_tfEEvlPViT_T0_DpT1_)
	.align		4
        /*0014*/ 	.word	index@(__assertfail)
	.align		4
        /*0018*/ 	.word	index@(_Z25multi_tensor_apply_kernelI18TensorListMetadataILi5EE25DistAdamCapturableFunctorIN3c108BFloat16ES4_fEJPfffPiifS6_10adamMode_tfEEvlPViT_T0_DpT1_)
	.align		4
        /*001c*/ 	.word	index@(__assertfail)
	.align		4
        /*0020*/ 	.word	index@(_Z25multi_tensor_apply_kernelI18TensorListMetadataILi5EE25DistAdamCapturableFunctorIN3c108BFloat16ENS3_4HalfES4_EJPfffPiifS7_10adamMode_tfEEvlPViT_T0_DpT1_)
	.align		4
        /*0024*/ 	.word	index@(__assertfail)
	.align		4
        /*0028*/ 	.word	index@(_Z25multi_tensor_apply_kernelI18TensorListMetadataILi5EE25DistAdamCapturableFunctorIN3c108BFloat16ENS3_4HalfES5_EJPfffPiifS7_10adamMode_tfEEvlPViT_T0_DpT1_)
	.align		4
        /*002c*/ 	.word	index@(__assertfail)
	.align		4
        /*0030*/ 	.word	index@(_Z25multi_tensor_apply_kernelI18TensorListMetadataILi5EE25DistAdamCapturableFunctorIN3c108BFloat16ENS3_4HalfEfEJPfffPiifS7_10adamMode_tfEEvlPViT_T0_DpT1_)
	.align		4
        /*0034*/ 	.word	index@(__assertfail)
	.align		4
        /*0038*/ 	.word	index@(_Z25multi_tensor_apply_kernelI18TensorListMetadataILi5EE25DistAdamCapturableFunctorIN3c108BFloat16EfS4_EJPfffPiifS6_10adamMode_tfEEvlPViT_T0_DpT1_)
	.align		4
        /*003c*/ 	.word	index@(__assertfail)
	.align		4
        /*0040*/ 	.word	index@(_Z25multi_tensor_apply_kernelI18TensorListMetadataILi5EE25DistAdamCapturableFunctorIN3c108BFloat16EfNS3_4HalfEEJPfffPiifS7_10adamMode_tfEEvlPViT_T0_DpT1_)
	.align		4
        /*0044*/ 	.word	index@(__assertfail)
	.align		4
        /*0048*/ 	.word	index@(_Z25multi_tensor_apply_kernelI18TensorListMetadataILi5EE25DistAdamCapturableFunctorIN3c108BFloat16EffEJPfffPiifS6_10adamMode_tfEEvlPViT_T0_DpT1_)
	.align		4
        /*004c*/ 	.word	index@(__assertfail)
	.align		4
        /*0050*/ 	.word	index@(_Z25multi_tensor_apply_kernelI18TensorListMetadataILi5EE25DistAdamCapturableFunctorIN3c104HalfENS3_8BFloat16ES5_EJPfffPiifS7_10adamMode_tfEEvlPViT_T0_DpT1_)
	.align		4
        /*0054*/ 	.word	index@(__assertfail)
	.align		4
        /*0058*/ 	.word	index@(_Z25multi_tensor_apply_kernelI18TensorListMetadataILi5EE25DistAdamCapturableFunctorIN3c104HalfENS3_8BFloat16ES4_EJPfffPiifS7_10adamMode_tfEEvlPViT_T0_DpT1_)
	.align		4
        /*005c*/ 	.word	index@(__assertfail)
	.align		4
        /*0060*/ 	.word	index@(_Z25multi_tensor_apply_kernelI18TensorListMetadataILi5EE25DistAdamCapturableFunctorIN3c104HalfENS3_8BFloat16EfEJPfffPiifS7_10adamMode_tfEEvlPViT_T0_DpT1_)
	.align		4
        /*0064*/ 	.word	index@(__assertfail)
	.align		4
        /*0068*/ 	.word	index@(_Z25multi_tensor_apply_kernelI18TensorListMetadataILi5EE25DistAdamCapturableFunctorIN3c104HalfES4_NS3_8BFloat16EEJPfffPiifS7_10adamMode_tfEEvlPViT_T0_DpT1_)
	.align		4
        /*006c*/ 	.word	index@(__assertfail)
	.align		4
        /*0070*/ 	.word	index@(_Z25multi_tensor_apply_kernelI18TensorListMetadataILi5EE25DistAdamCapturableFunctorIN3c104HalfES4_S4_EJPfffPiifS6_10adamMode_tfEEvlPViT_T0_DpT1_)
	.align		4
        /*0074*/ 	.word	index@(__assertfail)
	.align		4
        /*0078*/ 	.word	index@(_Z25multi_tensor_apply_kernelI18TensorListMetadataILi5EE25DistAdamCapturableFunctorIN3c104HalfES4_fEJPfffPiifS6_10adamMode_tfEEvlPViT_T0_DpT1_)
	.align		4
        /*007c*/ 	.word	index@(__assertfail)
	.align		4
        /*0080*/ 	.word	index@(_Z25multi_tensor_apply_kernelI18TensorListMetadataILi5EE25DistAdamCapturableFunctorIN3c104HalfEfNS3_8BFloat16EEJPfffPiifS7_10adamMode_tfEEvlPViT_T0_DpT1_)
	.align		4
        /*0084*/ 	.word	index@(__assertfail)
	.align		4
        /*0088*/ 	.word	index@(_Z25multi_tensor_apply_kernelI18TensorListMetadataILi5EE25DistAdamCapturableFunctorIN3c104HalfEfS4_EJPfffPiifS6_10adamMode_tfEEvlPViT_T0_DpT1_)
	.align		4
        /*008c*/ 	.word	index@(__assertfail)
	.align		4
        /*0090*/ 	.word	index@(_Z25multi_tensor_apply_kernelI18TensorListMetadataILi5EE25DistAdamCapturableFunctorIN3c104HalfEffEJPfffPiifS6_10adamMode_tfEEvlPViT_T0_DpT1_)
	.align		4
        /*0094*/ 	.word	index@(__assertfail)
	.align		4
        /*0098*/ 	.word	index@(_Z25multi_tensor_apply_kernelI18TensorListMetadataILi5EE25DistAdamCapturableFunctorIfN3c108BFloat16ES4_EJPfffPiifS6_10adamMode_tfEEvlPViT_T0_DpT1_)
	.align		4
        /*009c*/ 	.word	index@(__assertfail)
	.align		4
        /*00a0*/ 	.word	index@(_Z25multi_tensor_apply_kernelI18TensorListMetadataILi5EE25DistAdamCapturableFunctorIfN3c108BFloat16ENS3_4HalfEEJPfffPiifS7_10adamMode_tfEEvlPViT_T0_DpT1_)
	.align		4
        /*00a4*/ 	.word	index@(__assertfail)
	.align		4
        /*00a8*/ 	.word	index@(_Z25multi_tensor_apply_kernelI18TensorListMetadataILi5EE25DistAdamCapturableFunctorIfN3c108BFloat16EfEJPfffPiifS6_10adamMode_tfEEvlPViT_T0_DpT1_)
	.align		4
        /*00ac*/ 	.word	index@(__assertfail)
	.align		4
        /*00b0*/ 	.word	index@(_Z25multi_tensor_apply_kernelI18TensorListMetadataILi5EE25DistAdamCapturableFunctorIfN3c104HalfENS3_8BFloat16EEJPfffPiifS7_10adamMode_tfEEvlPViT_T0_DpT1_)
	.align		4
        /*00b4*/ 	.word	index@(__assertfail)
	.align		4
        /*00b8*/ 	.word	index@(_Z25multi_tensor_apply_kernelI18TensorListMetadataILi5EE25DistAdamCapturableFunctorIfN3c104HalfES4_EJPfffPiifS6_10adamMode_tfEEvlPViT_T0_DpT1_)
	.align		4
        /*00bc*/ 	.word	index@(__assertfail)
	.align		4
        /*00c0*/ 	.word	index@(_Z25multi_tensor_apply_kernelI18TensorListMetadataILi5EE25DistAdamCapturableFunctorIfN3c104HalfEfEJPfffPiifS6_10adamMode_tfEEvlPViT_T0_DpT1_)
	.align		4
        /*00c4*/ 	.word	index@(__assertfail)
	.align		4
        /*00c8*/ 	.word	index@(_Z25multi_tensor_apply_kernelI18TensorListMetadataILi5EE25DistAdamCapturableFunctorIffN3c108BFloat16EEJPfffPiifS6_10adamMode_tfEEvlPViT_T0_DpT1_)
	.align		4
        /*00cc*/ 	.word	index@(__assertfail)
	.align		4
        /*00d0*/ 	.word	index@(_Z25multi_tensor_apply_kernelI18TensorListMetadataILi5EE25DistAdamCapturableFunctorIffN3c104HalfEEJPfffPiifS6_10adamMode_tfEEvlPViT_T0_DpT1_)
	.align		4
        /*00d4*/ 	.word	index@(__assertfail)
	.align		4
        /*00d8*/ 	.word	index@(_Z25multi_tensor_apply_kernelI18TensorListMetadataILi5EE25DistAdamCapturableFunctorIfffEJPfffPiifS4_10adamMode_tfEEvlPViT_T0_DpT1_)
	.align		4
        /*00dc*/ 	.word	index@(__assertfail)
	.align		4
        /*00e0*/ 	.word	0x00000000
	.align		4
        /*00e4*/ 	.word	0xfffffffe
	.align		4
        /*00e8*/ 	.word	0x00000000
	.align		4
        /*00ec*/ 	.word	0xfffffffd
	.align		4
        /*00f0*/ 	.word	0x00000000
	.align		4
        /*00f4*/ 	.word	0xfffffffc


//--------------------- .nv.constant4             --------------------------
	.section	.nv.constant4,"a",@progbits
	.align	8
	.align		8
.nv.constant4:
        /*0000*/ 	.dword	__unnamed_1
	.align		8
        /*0008*/ 	.dword	__unnamed_2
	.align		8
        /*0010*/ 	.dword	__unnamed_3
	.align		8
        /*0018*/ 	.dword	__unnamed_4
	.align		8
        /*0020*/ 	.dword	__unnamed_5
	.align		8
        /*0028*/ 	.dword	__unnamed_6
	.align		8
        /*0030*/ 	.dword	__unnamed_7
	.align		8
        /*0038*/ 	.dword	__unnamed_8
	.align		8
        /*0040*/ 	.dword	__unnamed_9
	.align		8
        /*0048*/ 	.dword	__unnamed_10
	.align		8
        /*0050*/ 	.dword	__unnamed_11
	.align		8
        /*0058*/ 	.dword	__unnamed_12
	.align		8
        /*0060*/ 	.dword	__unnamed_13
	.align		8
        /*0068*/ 	.dword	__unnamed_14
	.align		8
        /*0070*/ 	.dword	__unnamed_15
	.align		8
        /*0078*/ 	.dword	__unnamed_16
	.align		8
        /*0080*/ 	.dword	__unnamed_17
	.align		8
        /*0088*/ 	.dword	__unnamed_18
	.align		8
        /*0090*/ 	.dword	__unnamed_19
	.align		8
        /*0098*/ 	.dword	__unnamed_20
	.align		8
        /*00a0*/ 	.dword	__unnamed_21
	.align		8
        /*00a8*/ 	.dword	__unnamed_22
	.align		8
        /*00b0*/ 	.dword	__unnamed_23
	.align		8
        /*00b8*/ 	.dword	__unnamed_24
	.align		8
        /*00c0*/ 	.dword	__unnamed_25
	.align		8
        /*00c8*/ 	.dword	__unnamed_26
	.align		8
        /*00d0*/ 	.dword	__unnamed_27
	.align		8
        /*00d8*/ 	.dword	_ZN66_INTERNAL_27c7bd1e_35_multi_tensor_distopt_adam_kernel_cu_15fd16b94cuda3std3__45__cpo5beginE
	.align		8
        /*00e0*/ 	.dword	_ZN66_INTERNAL_27c7bd1e_35_multi_tensor_distopt_adam_kernel_cu_15fd16b94cuda3std3__45__cpo3endE
	.align		8
        /*00e8*/ 	.dword	_ZN66_INTERNAL_27c7bd1e_35_multi_tensor_distopt_adam_kernel_cu_15fd16b94cuda3std3__45__cpo6cbeginE
	.align		8
        /*00f0*/ 	.dword	_ZN66_INTERNAL_27c7bd1e_35_multi_tensor_distopt_adam_kernel_cu_15fd16b94cuda3std3__45__cpo4cendE
	.align		8
        /*00f8*/ 	.dword	_ZN66_INTERNAL_27c7bd1e_35_multi_tensor_distopt_adam_kernel_cu_15fd16b94cuda3std3__45__cpo6rbeginE
	.align		8
        /*0100*/ 	.dword	_ZN66_INTERNAL_27c7bd1e_35_multi_tensor_distopt_adam_kernel_cu_15fd16b94cuda3std3__45__cpo4rendE
	.align		8
        /*0108*/ 	.dword	_ZN66_INTERNAL_27c7bd1e_35_multi_tensor_distopt_adam_kernel_cu_15fd16b94cuda3std3__45__cpo7crbeginE
	.align		8
        /*0110*/ 	.dword	_ZN66_INTERNAL_27c7bd1e_35_multi_tensor_distopt_adam_kernel_cu_15fd16b94cuda3std3__45__cpo5crendE
	.align		8
        /*0118*/ 	.dword	_ZN66_INTERNAL_27c7bd1e_35_multi_tensor_distopt_adam_kernel_cu_15fd16b94cuda3std3__468_GLOBAL__N__27c7bd1e_35_multi_tensor_distopt_adam_kernel_cu_15fd16b96ignoreE
	.align		8
        /*0120*/ 	.dword	_ZN66_INTERNAL_27c7bd1e_35_multi_tensor_distopt_adam_kernel_cu_15fd16b94cuda3std3__419piecewise_constructE
	.align		8
        /*0128*/ 	.dword	_ZN66_INTERNAL_27c7bd1e_35_multi_tensor_distopt_adam_kernel_cu_15fd16b94cuda3std3__48in_placeE
	.align		8
        /*0130*/ 	.dword	_ZN66_INTERNAL_27c7bd1e_35_multi_tensor_distopt_adam_kernel_cu_15fd16b94cuda3std3__420unreachable_sentinelE
	.align		8
        /*0138*/ 	.dword	_ZN66_INTERNAL_27c7bd1e_35_multi_tensor_distopt_adam_kernel_cu_15fd16b94cuda3std6ranges3__45__cpo4swapE
	.align		8
        /*0140*/ 	.dword	_ZN66_INTERNAL_27c7bd1e_35_multi_tensor_distopt_adam_kernel_cu_15fd16b94cuda3std6ranges3__45__cpo9iter_moveE
	.align		8
        /*0148*/ 	.dword	_ZN66_INTERNAL_27c7bd1e_35_multi_tensor_distopt_adam_kernel_cu_15fd16b94cuda3std6ranges3__45__cpo5beginE
	.align		8
        /*0150*/ 	.dword	_ZN66_INTERNAL_27c7bd1e_35_multi_tensor_distopt_adam_kernel_cu_15fd16b94cuda3std6ranges3__45__cpo3endE
	.align		8
        /*0158*/ 	.dword	_ZN66_INTERNAL_27c7bd1e_35_multi_tensor_distopt_adam_kernel_cu_15fd16b94cuda3std6ranges3__45__cpo6cbeginE
	.align		8
        /*0160*/ 	.dword	_ZN66_INTERNAL_27c7bd1e_35_multi_tensor_distopt_adam_kernel_cu_15fd16b94cuda3std6ranges3__45__cpo4cendE
	.align		8
        /*0168*/ 	.dword	_ZN66_INTERNAL_27c7bd1e_35_multi_tensor_distopt_adam_kernel_cu_15fd16b94cuda3std6ranges3__45__cpo7advanceE
	.align		8
        /*0170*/ 	.dword	_ZN66_INTERNAL_27c7bd1e_35_multi_tensor_distopt_adam_kernel_cu_15fd16b94cuda3std6ranges3__45__cpo9iter_swapE
	.align		8
        /*0178*/ 	.dword	_ZN66_INTERNAL_27c7bd1e_35_multi_tensor_distopt_adam_kernel_cu_15fd16b94cuda3std6ranges3__45__cpo4nextE
	.align		8
        /*0180*/ 	.dword	_ZN66_INTERNAL_27c7bd1e_35_multi_tensor_distopt_adam_kernel_cu_15fd16b94cuda3std6ranges3__45__cpo4prevE
	.align		8
        /*0188*/ 	.dword	_ZN66_INTERNAL_27c7bd1e_35_multi_tensor_distopt_adam_kernel_cu_15fd16b94cuda3std6ranges3__45__cpo4dataE
	.align		8
        /*0190*/ 	.dword	_ZN66_INTERNAL_27c7bd1e_35_multi_tensor_distopt_adam_kernel_cu_15fd16b94cuda3std6ranges3__45__cpo5cdataE
	.align		8
        /*0198*/ 	.dword	_ZN66_INTERNAL_27c7bd1e_35_multi_tensor_distopt_adam_kernel_cu_15fd16b94cuda3std6ranges3__45__cpo4sizeE
	.align		8
        /*01a0*/ 	.dword	_ZN66_INTERNAL_27c7bd1e_35_multi_tensor_distopt_adam_kernel_cu_15fd16b94cuda3std6ranges3__45__cpo5ssizeE
	.align		8
        /*01a8*/ 	.dword	_ZN66_INTERNAL_27c7bd1e_35_multi_tensor_distopt_adam_kernel_cu_15fd16b94cuda3std6ranges3__45__cpo8distanceE
	.align		8
        /*01b0*/ 	.dword	_ZN66_INTERNAL_27c7bd1e_35_multi_tensor_distopt_adam_kernel_cu_15fd16b96thrust24THRUST_300001_SM_1000_NS6system6detail10sequential3seqE
	.align		8
        /*01b8*/ 	.dword	$str
	.align		8
        /*01c0*/ 	.dword	$str$1
	.align		8
        /*01c8*/ 	.dword	$str$2
	.align		8
        /*01d0*/ 	.dword	$str$3
	.align		8
        /*01d8*/ 	.dword	$str$4
	.align		8
        /*01e0*/ 	.dword	__assertfail


//--------------------- .text._Z25multi_tensor_apply_kernelI18TensorListMetadataILi6EE34DistAdamWithParamRemaindersFunctorIN3c108BFloat16EEJPfffffff10adamMode_tfEEvlPViT_T0_DpT1_ --------------------------
	.section	.text._Z25multi_tensor_apply_kernelI18TensorListMetadataILi6EE34DistAdamWithParamRemaindersFunctorIN3c108BFloat16EEJPfffffff10adamMode_tfEEvlPViT_T0_DpT1_,"ax",@progbits
	.align	128
        .global         _Z25multi_tensor_apply_kernelI18TensorListMetadataILi6EE34DistAdamWithParamRemaindersFunctorIN3c108BFloat16EEJPfffffff10adamMode_tfEEvlPViT_T0_DpT1_
        .type           _Z25multi_tensor_apply_kernelI18TensorListMetadataILi6EE34DistAdamWithParamRemaindersFunctorIN3c108BFloat16EEJPfffffff10adamMode_tfEEvlPViT_T0_DpT1_,@function
        .size           _Z25multi_tensor_apply_kernelI18TensorListMetadataILi6EE34DistAdamWithParamRemaindersFunctorIN3c108BFloat16EEJPfffffff10adamMode_tfEEvlPViT_T0_DpT1_,(.L_x_1087 - _Z25multi_tensor_apply_kernelI18TensorListMetadataILi6EE34DistAdamWithParamRemaindersFunctorIN3c108BFloat16EEJPfffffff10adamMode_tfEEvlPViT_T0_DpT1_)
        .other          _Z25multi_tensor_apply_kernelI18TensorListMetadataILi6EE34DistAdamWithParamRemaindersFunctorIN3c108BFloat16EEJPfffffff10adamMode_tfEEvlPViT_T0_DpT1_,@"STO_CUDA_ENTRY STV_DEFAULT"
_Z25multi_tensor_apply_kernelI18TensorListMetadataILi6EE34DistAdamWithParamRemaindersFunctorIN3c108BFloat16EEJPfffffff10adamMode_tfEEvlPViT_T0_DpT1_:
.text._Z25multi_tensor_apply_kernelI18TensorListMetadataILi6EE34DistAdamWithParamRemaindersFunctorIN3c108BFloat16EEJPfffffff10adamMode_tfEEvlPViT_T0_DpT1_:
[----:B------:R-:W-:Y:S01]  /*0000*/  LDC R1, c[0x0][0x37c] ;  /* 0x0000df00ff017b82 */ /* 0x000fe20000000800 */
[----:B------:R-:W0:Y:S01]  /*0010*/  S2R R2, SR_CTAID.X ;  /* 0x0000000000027919 */ /* 0x000e220000002500 */
[----:B------:R-:W-:Y:S01]  /*0020*/  HFMA2 R5, -RZ, RZ, 0, 9.5367431640625e-07 ;  /* 0x00000010ff057431 */ /* 0x000fe200000001ff */
[----:B------:R-:W1:Y:S01]  /*0030*/  LDCU UR11, c[0x0][0x380] ;  /* 0x00007000ff0b77ac */ /* 0x000e620008000800 */
[----:B------:R-:W2:Y:S04]  /*0040*/  S2R R6, SR_TID.X ;  /* 0x0000000000067919 */ /* 0x000ea80000002100 */
[----:B0-----:R-:W0:Y:S01]  /*0050*/  LDC.U8 R0, c[0x0][R2+0x8d0] ;  /* 0x0002340002007b82 */ /* 0x001e220000000000 */
[----:B------:R-:W-:Y:S01]  /*0060*/  IADD3 R3, PT, PT, R2, 0x10, RZ ;  /* 0x0000001002037810 */ /* 0x000fe20007ffe0ff */
[----:B--2---:R-:W-:-:S04]  /*0070*/  IMAD.SHL.U32 R6, R6, 0x4, RZ ;  /* 0x0000000406067824 */ /* 0x004fc800078e00ff */
[----:B------:R-:W-:-:S05]  /*0080*/  IMAD R3, R2, 0x3, R3 ;  /* 0x0000000302037824 */ /* 0x000fca00078e0203 */
[----:B------:R-:W-:Y:S01]  /*0090*/  R2UR UR4, R3 ;  /* 0x00000000030472ca */ /* 0x000fe200000e0000 */
[----:B-1----:R-:W-:Y:S02]  /*00a0*/  IMAD.U32 R3, RZ, RZ, UR11 ;  /* 0x0000000bff037e24 */ /* 0x002fe4000f8e00ff */
[----:B0-----:R-:W-:-:S10]  /*00b0*/  IMAD R0, R0, 0x8, R5 ;  /* 0x0000000800007824 */ /* 0x001fd400078e0205 */
[----:B------:R-:W0:Y:S01]  /*00c0*/  LDCU UR10, c[0x0][UR4+0xa00] ;  /* 0x00014000040a77ac */ /* 0x000e220008000800 */
[----:B------:R-:W-:-:S13]  /*00d0*/  R2UR UR14, R0 ;  /* 0x00000000000e72ca */ /* 0x000fda00000e0000 */
[----:B------:R-:W-:Y:S01]  /*00e0*/  MOV R0, UR14 ;  /* 0x0000000e00007c02 */ /* 0x000fe20008000f00 */
[----:B0-----:R-:W-:Y:S01]  /*00f0*/  UIMAD UR16, UR10, UR11, URZ ;  /* 0x0000000b0a1072a4 */ /* 0x001fe2000f8e02ff */
[----:B------:R-:W0:Y:S04]  /*0100*/  LDCU.64 UR4, c[0x0][UR14+0x380] ;  /* 0x000070000e0477ac */ /* 0x000e280008000a00 */
[----:B------:R-:W1:Y:S01]  /*0110*/  LDC R0, c[0x0][R0+0x800] ;  /* 0x0002000000007b82 */ /* 0x000e620000000800 */
[----:B------:R-:W2:Y:S01]  /*0120*/  LDCU.64 UR6, c[0x0][UR14+0x440] ;  /* 0x000088000e0677ac */ /* 0x000ea20008000a00 */
[----:B------:R-:W3:Y:S01]  /*0130*/  LDCU.64 UR8, c[0x0][UR14+0x500] ;  /* 0x0000a0000e0877ac */ /* 0x000ee20008000a00 */
[----:B------:R-:W4:Y:S01]  /*0140*/  LDCU.64 UR10, c[0x0][UR14+0x5c0] ;  /* 0x0000b8000e0a77ac */ /* 0x000f220008000a00 */
[----:B------:R-:W5:Y:S01]  /*0150*/  LDCU.64 UR12, c[0x0][UR14+0x680] ;  /* 0x0000d0000e0c77ac */ /* 0x000f620008000a00 */
[----:B0-----:R-:W-:-:S02]  /*0160*/  UIMAD.WIDE UR4, UR16, 0x2, UR4 ;  /* 0x00000002100478a5 */ /* 0x001fc4000f8e0204 */
[----:B--2---:R-:W-:Y:S02]  /*0170*/  UIMAD.WIDE UR6, UR16, 0x2, UR6 ;  /* 0x00000002100678a5 */ /* 0x004fe4000f8e0206 */
[----:B------:R-:W-:Y:S02]  /*0180*/  ULOP3.LUT UP1, URZ, UR4, 0x7, URZ, 0xc0, !UPT ;  /* 0x0000000704ff7892 */ /* 0x000fe4000f82c0ff */
[----:B---3--:R-:W-:Y:S02]  /*0190*/  UIMAD.WIDE UR8, UR16, 0x4, UR8 ;  /* 0x00000004100878a5 */ /* 0x008fe4000f8e0208 */
[----:B-1----:R-:W-:Y:S01]  /*01a0*/  VIADDMNMX R3, R0, -UR16, R3, PT ;  /* 0x8000001000037c46 */ /* 0x002fe2000b800103 */
[----:B------:R-:W-:Y:S02]  /*01b0*/  ULOP3.LUT UP2, URZ, UR6, 0x7, URZ, 0xc0, !UPT ;  /* 0x0000000706ff7892 */ /* 0x000fe4000f84c0ff */
[----:B----4-:R-:W-:Y:S01]  /*01c0*/  UIMAD.WIDE UR10, UR16, 0x4, UR10 ;  /* 0x00000004100a78a5 */ /* 0x010fe2000f8e020a */
[----:B------:R-:W-:Y:S01]  /*01d0*/  R2UR UR17, R3 ;  /* 0x00000000031172ca */ /* 0x000fe200000e0000 */
[----:B------:R-:W0:Y:S01]  /*01e0*/  LDCU.64 UR14, c[0x0][UR14+0x740] ;  /* 0x0000e8000e0e77ac */ /* 0x000e220008000a00 */
[----:B------:R-:W-:-:S02]  /*01f0*/  MOV R0, UR8 ;  /* 0x0000000800007c02 */ /* 0x000fc40008000f00 */
[----:B------:R-:W-:Y:S01]  /*0200*/  PLOP3.LUT P2, PT, PT, PT, UP1, 0x80, 0x8 ;  /* 0x000000000008781c */ /* 0x000fe20003f4f018 */
[----:B-----5:R-:W-:Y:S01]  /*0210*/  UIMAD.WIDE UR12, UR16, 0x2, UR12 ;  /* 0x00000002100c78a5 */ /* 0x020fe2000f8e020c */
[----:B------:R-:W-:Y:S01]  /*0220*/  IMAD.U32 R2, RZ, RZ, UR10 ;  /* 0x0000000aff027e24 */ /* 0x000fe2000f8e00ff */
[----:B------:R-:W-:Y:S02]  /*0230*/  PLOP3.LUT P4, PT, PT, PT, UP2, 0x80, 0x8 ;  /* 0x000000000008781c */ /* 0x000fe40003f8f028 */
[----:B------:R-:W-:Y:S02]  /*0240*/  LOP3.LUT P0, RZ, R0, 0xf, RZ, 0xc0, !PT ;  /* 0x0000000f00ff7812 */ /* 0x000fe4000780c0ff */
[----:B------:R-:W-:Y:S02]  /*0250*/  LOP3.LUT P1, RZ, R2, 0xf, RZ, 0xc0, !PT ;  /* 0x0000000f02ff7812 */ /* 0x000fe4000782c0ff */
[----:B------:R-:W-:Y:S01]  /*0260*/  ULOP3.LUT UP0, URZ, UR17, 0x3, URZ, 0xc0, !UPT ;  /* 0x0000000311ff7892 */ /* 0x000fe2000f80c0ff */
[----:B------:R-:W-:-:S05]  /*0270*/  MOV R0, UR12 ;  /* 0x0000000c00007c02 */ /* 0x000fca0008000f00 */
[----:B------:R-:W-:-:S04]  /*0280*/  PLOP3.LUT P3, PT, PT, PT, UP0, 0x80, 0x8 ;  /* 0x000000000008781c */ /* 0x000fc80003f6f008 */
[----:B------:R-:W-:Y:S02]  /*0290*/  PLOP3.LUT P2, PT, P2, P3, P4, 0xfe, 0x0 ;  /* 0x000000000000781c */ /* 0x000fe40001747f46 */
[----:B------:R-:W-:Y:S02]  /*02a0*/  LOP3.LUT P3, RZ, R0, 0x7, RZ, 0xc0, !PT ;  /* 0x0000000700ff7812 */ /* 0x000fe4000786c0ff */
[----:B------:R-:W-:-:S04]  /*02b0*/  PLOP3.LUT P0, PT, P1, P2, P0, 0xfe, 0x0 ;  /* 0x000000000000781c */ /* 0x000fc80000f05f06 */
[----:B------:R-:W-:-:S13]  /*02c0*/  PLOP3.LUT P0, PT, P0, P3, PT, 0xf8, 0x8f ;  /* 0x00000000008f781c */ /* 0x000fda0000707f70 */
[----:B------:R-:W-:Y:S01]  /*02d0*/  VOTEU.ANY UP0, P0 ;  /* 0x0000000000ff7886 */ /* 0x000fe20000000100 */
[----:B------:R-:W-:Y:S02]  /*02e0*/  ISETP.GE.AND P0, PT, R6, UR17, PT ;  /* 0x0000001106007c0c */ /* 0x000fe4000bf06270 */
[----:B------:R-:W-:Y:S02]  /*02f0*/  PLOP3.LUT P2, PT, PT, PT, UP0, 0x80, 0x8 ;  /* 0x000000000008781c */ /* 0x000fe40003f4f008 */
[----:B0-----:R-:W-:-:S06]  /*0300*/  @!UP0 ULEA UR18, UR16, UR14, 0x1 ;  /* 0x0000000e10128291 */ /* 0x001fcc000f8e08ff */
[----:B------:R-:W-:-:S03]  /*0310*/  MOV R0, UR18 ;  /* 0x0000001200007c02 */ /* 0x000fc60008000f00 */
[----:B------:R-:W-:Y:S05]  /*0320*/  @P0 EXIT ;  /* 0x000000000000094d */ /* 0x000fea0003800000 */
[----:B------:R-:W0:Y:S01]  /*0330*/  LDC.64 R2, c[0x0][0xf20] ;  /* 0x0003c800ff027b82 */ /* 0x000e220000000a00 */
[----:B------:R-:W0:Y:S01]  /*0340*/  LDCU.64 UR20, c[0x0][0x358] ;  /* 0x00006b00ff1477ac */ /* 0x000e220008000a00 */
[----:B------:R-:W1:Y:S01]  /*0350*/  LDCU UR22, c[0x0][0xf40] ;  /* 0x0001e800ff1677ac */ /* 0x000e620008000800 */
[----:B------:R-:W-:Y:S01]  /*0360*/  USHF.R.S32.HI UR19, URZ, 0x1f, UR16 ;  /* 0x0000001fff137899 */ /* 0x000fe20008011410 */
[----:B------:R-:W2:Y:S01]  /*0370*/  LDCU UR23, c[0x0][0xf44] ;  /* 0x0001e880ff1777ac */ /* 0x000ea20008000800 */
[----:B------:R-:W3:Y:S01]  /*0380*/  LDCU.64 UR24, c[0x0][0xf28] ;  /* 0x0001e500ff1877ac */ /* 0x000ee20008000a00 */
[----:B------:R-:W4:Y:S01]  /*0390*/  LDCU.128 UR28, c[0x0][0xf30] ;  /* 0x0001e600ff1c77ac */ /* 0x000f220008000c00 */
[----:B0-----:R-:W5:Y:S01]  /*03a0*/  LDG.E R2, desc[UR20][R2.64] ;  /* 0x0000001402027981 */ /* 0x001f62000c1e1900 */
[----:B------:R-:W-:Y:S01]  /*03b0*/  ULEA UR18, UP0, UR16, UR14, 0x1 ;  /* 0x0000000e10127291 */ /* 0x000fe2000f8008ff */
[----:B------:R-:W-:Y:S02]  /*03c0*/  @!P2 LOP3.LUT P1, RZ, R0, 0x7, RZ, 0xc0, !PT ;  /* 0x0000000700ffa812 */ /* 0x000fe4000782c0ff */
[----:B------:R-:W-:Y:S01]  /*03d0*/  PLOP3.LUT P0, PT, PT, PT, PT, 0x8, 0x80 ;  /* 0x000000000080781c */ /* 0x000fe20003f0e170 */
[----:B------:R-:W-:Y:S01]  /*03e0*/  ULEA.HI.X UR19, UR16, UR15, UR19, 0x1, UP0 ;  /* 0x0000000f10137291 */ /* 0x000fe200080f0c13 */
[----:B------:R-:W-:Y:S01]  /*03f0*/  @!P2 PLOP3.LUT P0, PT, P1, PT, PT, 0x8, 0x80 ;  /* 0x000000000080a81c */ /* 0x000fe20000f0e170 */
[----:B-1----:R-:W-:Y:S01]  /*0400*/  UISETP.NE.AND UP0, UPT, UR22, URZ, UPT ;  /* 0x000000ff1600728c */ /* 0x002fe2000bf05270 */
[----:B-----5:R-:W-:-:S08]  /*0410*/  R2UR UR14, R2 ;  /* 0x00000000020e72ca */ /* 0x020fd000000e0000 */
[----:B--234-:R-:W-:Y:S07]  /*0420*/  BRA.U !UP0, `(.L_x_0) ;  /* 0x0000000d08b87547 */ /* 0x01cfee000b800000 */
[----:B------:R-:W-:Y:S01]  /*0430*/  BSSY.RECONVERGENT B0, `(.L_x_1) ;  /* 0x00000ec000007945 */ /* 0x000fe20003800200 */
.L_x_6:
[----:B------:R-:W-:Y:S02]  /*0440*/  HFMA2 R23, -RZ, RZ, 0, 2.384185791015625e-07 ;  /* 0x00000004ff177431 */ /* 0x000fe400000001ff */
[----:B------:R-:W-:Y:S02]  /*0450*/  IMAD.MOV.U32 R17, RZ, RZ, 0x2 ;  /* 0x00000002ff117424 */ /* 0x000fe400078e00ff */
[----:B------:R-:W-:Y:S02]  /*0460*/  IMAD.MOV.U32 R19, RZ, RZ, 0x4 ;  /* 0x00000004ff137424 */ /* 0x000fe400078e00ff */
[----:B------:R-:W-:-:S04]  /*0470*/  IMAD.WIDE R16, R6, R17, UR6 ;  /* 0x0000000606107e25 */ /* 0x000fc8000f8e0211 */
[----:B------:R-:W-:-:S04]  /*0480*/  IMAD.WIDE R18, R6, R19, UR10 ;  /* 0x0000000a06127e25 */ /* 0x000fc8000f8e0213 */
[----:B------:R-:W-:Y:S01]  /*0490*/  IMAD.WIDE R22, R6, R23, UR8 ;  /* 0x0000000806167e25 */ /* 0x000fe2000f8e0217 */
[----:B------:R-:W-:Y:S06]  /*04a0*/  @!P0 BRA `(.L_x_2) ;  /* 0x0000000000588947 */ /* 0x000fec0003800000 */
[----:B------:R-:W-:Y:S01]  /*04b0*/  MOV R5, 0x2 ;  /* 0x0000000200057802 */ /* 0x000fe20000000f00 */
[----:B------:R-:W-:Y:S01]  /*04c0*/  IMAD.MOV.U32 R27, RZ, RZ, 0x2 ;  /* 0x00000002ff1b7424 */ /* 0x000fe200078e00ff */
[----:B------:R-:W2:Y:S03]  /*04d0*/  LDG.E.64 R2, desc[UR20][R16.64] ;  /* 0x0000001410027981 */ /* 0x000ea6000c1e1b00 */
[C---:B------:R-:W-:Y:S01]  /*04e0*/  IMAD.WIDE R4, R6.reuse, R5, UR4 ;  /* 0x0000000406047e25 */ /* 0x040fe2000f8e0205 */
[----:B------:R0:W5:Y:S03]  /*04f0*/  LDG.E.128 R8, desc[UR20][R22.64] ;  /* 0x0000001416087981 */ /* 0x000166000c1e1d00 */
[----:B------:R-:W-:Y:S01]  /*0500*/  IMAD.WIDE R26, R6, R27, UR12 ;  /* 0x0000000c061a7e25 */ /* 0x000fe2000f8e021b */
[----:B------:R0:W5:Y:S04]  /*0510*/  LDG.E.128 R12, desc[UR20][R18.64] ;  /* 0x00000014120c7981 */ /* 0x000168000c1e1d00 */
[----:B------:R-:W3:Y:S04]  /*0520*/  LDG.E.64 R4, desc[UR20][R4.64] ;  /* 0x0000001404047981 */ /* 0x000ee8000c1e1b00 */
[----:B------:R-:W4:Y:S01]  /*0530*/  LDG.E.64 R26, desc[UR20][R26.64] ;  /* 0x000000141a1a7981 */ /* 0x000f22000c1e1b00 */
[----:B--2---:R-:W-:-:S02]  /*0540*/  SHF.R.U64 R20, R2, 0x10, R3 ;  /* 0x0000001002147819 */ /* 0x004fc40000001203 */
[----:B------:R-:W-:Y:S02]  /*0550*/  SHF.R.U32.HI R0, RZ, 0x10, R3 ;  /* 0x00000010ff007819 */ /* 0x000fe40000011603 */
[C-C-:B---3--:R-:W-:Y:S02]  /*0560*/  SHF.R.U64 R21, R4.reuse, 0x10, R5.reuse ;  /* 0x0000001004157819 */ /* 0x148fe40000001205 */
[----:B------:R-:W-:Y:S02]  /*0570*/  SHF.R.U32.HI R16, RZ, 0x10, R5 ;  /* 0x00000010ff107819 */ /* 0x000fe40000011605 */
[----:B------:R-:W-:Y:S02]  /*0580*/  PRMT R7, R4, 0x7610, R7 ;  /* 0x0000761004077816 */ /* 0x000fe40000000007 */
[----:B------:R-:W-:Y:S02]  /*0590*/  PRMT R24, R5, 0x7610, R24 ;  /* 0x0000761005187816 */ /* 0x000fe40000000018 */
[----:B----4-:R-:W-:-:S02]  /*05a0*/  SHF.R.U64 R28, R26, 0x10, R27 ;  /* 0x000000101a1c7819 */ /* 0x010fc4000000121b */
[----:B------:R-:W-:Y:S02]  /*05b0*/  PRMT R29, R26, 0x7610, R29 ;  /* 0x000076101a1d7816 */ /* 0x000fe4000000001d */
[----:B------:R-:W-:Y:S02]  /*05c0*/  SHF.R.U32.HI R25, RZ, 0x10, R27 ;  /* 0x00000010ff197819 */ /* 0x000fe4000001161b */
[----:B------:R-:W-:Y:S02]  /*05d0*/  PRMT R4, R20, 0x7610, R4 ;  /* 0x0000761014047816 */ /* 0x000fe40000000004 */
[----:B------:R-:W-:Y:S02]  /*05e0*/  PRMT R26, R21, 0x7610, R26 ;  /* 0x00007610151a7816 */ /* 0x000fe4000000001a */
[----:B------:R-:W-:Y:S01]  /*05f0*/  PRMT R5, R16, 0x7610, R5 ;  /* 0x0000761010057816 */ /* 0x000fe20000000005 */
[----:B0-----:R-:W-:Y:S06]  /*0600*/  BRA `(.L_x_3) ;  /* 0x0000000000fc7947 */ /* 0x001fec0003800000 */
.L_x_2:
[C---:B------:R-:W-:Y:S01]  /*0610*/  VIADD R2, R6.reuse, 0x2 ;  /* 0x0000000206027836 */ /* 0x040fe20000000000 */
[C---:B------:R-:W-:Y:S02]  /*0620*/  IADD3 R0, PT, PT, R6.reuse, 0x1, RZ ;  /* 0x0000000106007810 */ /* 0x040fe40007ffe0ff */
[----:B------:R-:W-:Y:S02]  /*0630*/  ISETP.GE.AND P1, PT, R6, UR17, PT ;  /* 0x0000001106007c0c */ /* 0x000fe4000bf26270 */
[----:B------:R-:W-:Y:S01]  /*0640*/  ISETP.GE.AND P2, PT, R0, UR17, PT ;  /* 0x0000001100007c0c */ /* 0x000fe2000bf46270 */
[----:B------:R-:W-:Y:S01]  /*0650*/  VIADD R0, R6, 0x3 ;  /* 0x0000000306007836 */ /* 0x000fe20000000000 */
[----:B------:R-:W-:Y:S02]  /*0660*/  ISETP.GE.AND P3, PT, R2, UR17, PT ;  /* 0x0000001102007c0c */ /* 0x000fe4000bf66270 */
[----:B------:R-:W-:Y:S02]  /*0670*/  MOV R9, 0x2 ;  /* 0x0000000200097802 */ /* 0x000fe40000000f00 */
[----:B------:R-:W-:Y:S01]  /*0680*/  ISETP.GE.AND P4, PT, R0, UR17, PT ;  /* 0x0000001100007c0c */ /* 0x000fe2000bf86270 */
[----:B------:R-:W-:Y:S01]  /*0690*/  IMAD.MOV.U32 R11, RZ, RZ, 0x2 ;  /* 0x00000002ff0b7424 */ /* 0x000fe200078e00ff */
[----:B------:R-:W-:-:S03]  /*06a0*/  MOV R21, 0x2 ;  /* 0x0000000200157802 */ /* 0x000fc60000000f00 */
[----:B------:R-:W-:Y:S01]  /*06b0*/  @!P1 IMAD.WIDE R8, R6, R9, UR4 ;  /* 0x0000000406089e25 */ /* 0x000fe2000f8e0209 */
[----:B------:R-:W-:Y:S01]  /*06c0*/  MOV R15, 0x2 ;  /* 0x00000002000f7802 */ /* 0x000fe20000000f00 */
[----:B------:R-:W5:Y:S01]  /*06d0*/  @!P1 LDG.E.U16 R2, desc[UR20][R16.64] ;  /* 0x0000001410029981 */ /* 0x000f62000c1e1500 */
[----:B------:R-:W-:Y:S02]  /*06e0*/  @P2 PRMT R4, RZ, 0x7610, R4 ;  /* 0x00007610ff042816 */ /* 0x000fe40000000004 */
[----:B------:R-:W-:Y:S01]  /*06f0*/  @P3 PRMT R3, RZ, 0x7610, R3 ;  /* 0x00007610ff033816 */ /* 0x000fe20000000003 */
[----:B------:R-:W-:Y:S01]  /*0700*/  IMAD.MOV.U32 R13, RZ, RZ, 0x2 ;  /* 0x00000002ff0d7424 */ /* 0x000fe200078e00ff */
[----:B------:R0:W5:Y:S01]  /*0710*/  @!P1 LDG.E.U16 R7, desc[UR20][R8.64] ;  /* 0x0000001408079981 */ /* 0x000162000c1e1500 */
[----:B------:R-:W-:Y:S01]  /*0720*/  @P4 PRMT R0, RZ, 0x7610, R0 ;  /* 0x00007610ff004816 */ /* 0x000fe20000000000 */
[----:B------:R-:W-:Y:S02]  /*0730*/  @P3 IMAD.MOV.U32 R10, RZ, RZ, RZ ;  /* 0x000000ffff0a3224 */ /* 0x000fe400078e00ff */
[----:B------:R-:W5:Y:S01]  /*0740*/  @!P2 LDG.E.U16 R4, desc[UR20][R16.64+0x2] ;  /* 0x000002141004a981 */ /* 0x000f62000c1e1500 */
[----:B------:R-:W-:-:S03]  /*0750*/  @P2 PRMT R26, RZ, 0x7610, R26 ;  /* 0x00007610ff1a2816 */ /* 0x000fc6000000001a */
[----:B------:R1:W5:Y:S01]  /*0760*/  @!P3 LDG.E.U16 R3, desc[UR20][R16.64+0x4] ;  /* 0x000004141003b981 */ /* 0x000362000c1e1500 */
[C---:B------:R-:W-:Y:S01]  /*0770*/  @!P2 IMAD.WIDE R20, R6.reuse, R21, UR4 ;  /* 0x000000040614ae25 */ /* 0x040fe2000f8e0215 */
[----:B0-----:R-:W-:Y:S02]  /*0780*/  @P2 MOV R9, RZ ;  /* 0x000000ff00092202 */ /* 0x001fe40000000f00 */
[----:B------:R-:W-:Y:S01]  /*0790*/  @P3 PRMT R24, RZ, 0x7610, R24 ;  /* 0x00007610ff183816 */ /* 0x000fe20000000018 */
[----:B------:R-:W-:Y:S01]  /*07a0*/  IMAD.MOV.U32 R25, RZ, RZ, 0x2 ;  /* 0x00000002ff197424 */ /* 0x000fe200078e00ff */
[----:B------:R-:W-:Y:S01]  /*07b0*/  @P4 PRMT R5, RZ, 0x7610, R5 ;  /* 0x00007610ff054816 */ /* 0x000fe20000000005 */
[C---:B------:R-:W-:Y:S01]  /*07c0*/  @!P3 IMAD.WIDE R12, R6.reuse, R13, UR4 ;  /* 0x00000004060cbe25 */ /* 0x040fe2000f8e020d */
[----:B------:R-:W-:Y:S01]  /*07d0*/  MOV R27, 0x4 ;  /* 0x00000004001b7802 */ /* 0x000fe20000000f00 */
[----:B------:R0:W5:Y:S02]  /*07e0*/  @!P2 LDG.E.U16 R26, desc[UR20][R20.64+0x2] ;  /* 0x00000214141aa981 */ /* 0x000164000c1e1500 */
[C---:B-1----:R-:W-:Y:S01]  /*07f0*/  IMAD.WIDE R16, R6.reuse, R11, UR6 ;  /* 0x0000000606107e25 */ /* 0x042fe2000f8e020b */
[----:B------:R-:W-:Y:S01]  /*0800*/  MOV R11, 0x4 ;  /* 0x00000004000b7802 */ /* 0x000fe20000000f00 */
[----:B------:R-:W5:Y:S02]  /*0810*/  @!P1 LDG.E R8, desc[UR20][R22.64] ;  /* 0x0000001416089981 */ /* 0x000f64000c1e1900 */
[----:B------:R-:W-:-:S02]  /*0820*/  @!P4 IMAD.WIDE R14, R6, R15, UR4 ;  /* 0x00000004060ece25 */ /* 0x000fc4000f8e020f */
[----:B------:R1:W5:Y:S01]  /*0830*/  @!P4 LDG.E.U16 R0, desc[UR20][R16.64+0x6] ;  /* 0x000006141000c981 */ /* 0x000362000c1e1500 */
[----:B------:R-:W-:Y:S01]  /*0840*/  @P2 PRMT R28, RZ, 0x7610, R28 ;  /* 0x00007610ff1c2816 */ /* 0x000fe2000000001c */
[C---:B0-----:R-:W-:Y:S02]  /*0850*/  IMAD.WIDE R20, R6.reuse, R11, UR8 ;  /* 0x0000000806147e25 */ /* 0x041fe4000f8e020b */
[----:B------:R-:W5:Y:S02]  /*0860*/  @!P2 LDG.E R9, desc[UR20][R22.64+0x4] ;  /* 0x000004141609a981 */ /* 0x000f64000c1e1900 */
[----:B------:R-:W-:Y:S02]  /*0870*/  @P4 IMAD.MOV.U32 R11, RZ, RZ, RZ ;  /* 0x000000ffff0b4224 */ /* 0x000fe400078e00ff */
[----:B------:R0:W5:Y:S01]  /*0880*/  @!P3 LDG.E R10, desc[UR20][R22.64+0x8] ;  /* 0x00000814160ab981 */ /* 0x000162000c1e1900 */
[----:B-1----:R-:W-:Y:S01]  /*0890*/  IMAD.WIDE R16, R6, R25, UR12 ;  /* 0x0000000c06107e25 */ /* 0x002fe2000f8e0219 */
[----:B------:R-:W-:-:S02]  /*08a0*/  @P4 PRMT R25, RZ, 0x7610, R25 ;  /* 0x00007610ff194816 */ /* 0x000fc40000000019 */
[----:B------:R1:W5:Y:S04]  /*08b0*/  @!P3 LDG.E.U16 R24, desc[UR20][R12.64+0x4] ;  /* 0x000004140c18b981 */ /* 0x000368000c1e1500 */
[----:B------:R2:W5:Y:S01]  /*08c0*/  @!P4 LDG.E.U16 R5, desc[UR20][R14.64+0x6] ;  /* 0x000006140e05c981 */ /* 0x000562000c1e1500 */
[----:B0-----:R-:W-:Y:S01]  /*08d0*/  IMAD.WIDE R22, R6, R27, UR10 ;  /* 0x0000000a06167e25 */ /* 0x001fe2000f8e021b */
[----:B------:R-:W-:Y:S02]  /*08e0*/  @P3 PRMT R27, RZ, 0x7610, R27 ;  /* 0x00007610ff1b3816 */ /* 0x000fe4000000001b */
[----:B------:R0:W5:Y:S01]  /*08f0*/  @!P1 LDG.E.U16 R29, desc[UR20][R16.64] ;  /* 0x00000014101d9981 */ /* 0x000162000c1e1500 */
[----:B-1----:R-:W-:-:S03]  /*0900*/  @P2 IMAD.MOV.U32 R13, RZ, RZ, RZ ;  /* 0x000000ffff0d2224 */ /* 0x002fc600078e00ff */
[----:B------:R0:W5:Y:S01]  /*0910*/  @!P1 LDG.E R12, desc[UR20][R18.64] ;  /* 0x00000014120c9981 */ /* 0x000162000c1e1900 */
[----:B--2---:R-:W-:Y:S02]  /*0920*/  @P3 MOV R14, RZ ;  /* 0x000000ff000e3202 */ /* 0x004fe40000000f00 */
[----:B------:R-:W-:Y:S01]  /*0930*/  @P4 MOV R15, RZ ;  /* 0x000000ff000f4202 */ /* 0x000fe20000000f00 */
[----:B------:R0:W5:Y:S04]  /*0940*/  @!P2 LDG.E R13, desc[UR20][R18.64+0x4] ;  /* 0x00000414120da981 */ /* 0x000168000c1e1900 */
[----:B------:R0:W5:Y:S04]  /*0950*/  @!P3 LDG.E R14, desc[UR20][R18.64+0x8] ;  /* 0x00000814120eb981 */ /* 0x000168000c1e1900 */
[----:B------:R0:W5:Y:S04]  /*0960*/  @!P4 LDG.E R11, desc[UR20][R20.64+0xc] ;  /* 0x00000c14140bc981 */ /* 0x000168000c1e1900 */
[----:B------:R0:W5:Y:S04]  /*0970*/  @!P2 LDG.E.U16 R28, desc[UR20][R16.64+0x2] ;  /* 0x00000214101ca981 */ /* 0x000168000c1e1500 */
[----:B------:R0:W5:Y:S04]  /*0980*/  @!P3 LDG.E.U16 R27, desc[UR20][R16.64+0x4] ;  /* 0x00000414101bb981 */ /* 0x000168000c1e1500 */
[----:B------:R0:W5:Y:S04]  /*0990*/  @!P4 LDG.E.U16 R25, desc[UR20][R16.64+0x6] ;  /* 0x000006141019c981 */ /* 0x000168000c1e1500 */
[----:B------:R0:W5:Y:S01]  /*09a0*/  @!P4 LDG.E R15, desc[UR20][R22.64+0xc] ;  /* 0x00000c14160fc981 */ /* 0x000162000c1e1900 */
[----:B------:R-:W-:-:S02]  /*09b0*/  @P1 PRMT R2, RZ, 0x7610, R2 ;  /* 0x00007610ff021816 */ /* 0x000fc40000000002 */
[----:B------:R-:W-:Y:S01]  /*09c0*/  @P1 PRMT R7, RZ, 0x7610, R7 ;  /* 0x00007610ff071816 */ /* 0x000fe20000000007 */
[----:B------:R-:W-:Y:S01]  /*09d0*/  @P1 IMAD.MOV.U32 R8, RZ, RZ, RZ ;  /* 0x000000ffff081224 */ /* 0x000fe200078e00ff */
[----:B------:R-:W-:Y:S02]  /*09e0*/  @P1 PRMT R29, RZ, 0x7610, R29 ;  /* 0x00007610ff1d1816 */ /* 0x000fe4000000001d */
[----:B0-----:R-:W-:-:S07]  /*09f0*/  @P1 MOV R12, RZ ;  /* 0x000000ff000c1202 */ /* 0x001fce0000000f00 */
.L_x_3:
[----:B-----5:R-:W-:Y:S01]  /*0a00*/  PRMT R18, R2, 0x9910, RZ ;  /* 0x0000991002127816 */ /* 0x020fe200000000ff */
[----:B------:R-:W-:Y:S01]  /*0a10*/  IMAD.U32 R16, R29, 0x10000, RZ ;  /* 0x000100001d107824 */ /* 0x000fe200078e00ff */
[----:B------:R-:W-:Y:S01]  /*0a20*/  PRMT R21, R3, 0x9910, RZ ;  /* 0x0000991003157816 */ /* 0x000fe200000000ff */
[----:B------:R-:W-:Y:S01]  /*0a30*/  IMAD.U32 R27, R27, 0x10000, RZ ;  /* 0x000100001b1b7824 */ /* 0x000fe200078e00ff */
[----:B------:R-:W-:Y:S01]  /*0a40*/  LEA.HI.SX32 R7, R18, R7, 0x11 ;  /* 0x0000000712077211 */ /* 0x000fe200078f8aff */
[----:B------:R-:W-:Y:S01]  /*0a50*/  FMUL.FTZ R16, R16, UR14 ;  /* 0x0000000e10107c20 */ /* 0x000fe20008410000 */
[----:B------:R-:W-:Y:S01]  /*0a60*/  SHF.L.U32 R18, R28, 0x10, RZ ;  /* 0x000000101c127819 */ /* 0x000fe200000006ff */
[----:B------:R-:W0:Y:S01]  /*0a70*/  MUFU.RCP R22, UR29 ;  /* 0x0000001d00167d08 */ /* 0x000e220008001000 */
[----:B------:R-:W-:Y:S01]  /*0a80*/  LEA.HI.SX32 R20, R21, R24, 0x11 ;  /* 0x0000001815147211 */ /* 0x000fe200078f8aff */
[----:B------:R-:W-:Y:S01]  /*0a90*/  FMUL.FTZ R19, R16, R16 ;  /* 0x0000001010137220 */ /* 0x000fe20000410000 */
[----:B------:R-:W-:Y:S01]  /*0aa0*/  PRMT R17, R4, 0x9910, RZ ;  /* 0x0000991004117816 */ /* 0x000fe200000000ff */
[----:B------:R-:W-:Y:S01]  /*0ab0*/  FMUL.FTZ R18, R18, UR14 ;  /* 0x0000000e12127c20 */ /* 0x000fe20008410000 */
[----:B------:R-:W-:Y:S01]  /*0ac0*/  PRMT R7, R2, 0x5410, R7 ;  /* 0x0000541002077816 */ /* 0x000fe20000000007 */
[----:B------:R-:W-:Y:S01]  /*0ad0*/  FFMA.FTZ R19, R19, -UR25, R19 ;  /* 0x8000001913137c23 */ /* 0x000fe20008010013 */
[----:B------:R-:W-:Y:S01]  /*0ae0*/  LEA.HI.SX32 R17, R17, R26, 0x11 ;  /* 0x0000001a11117211 */ /* 0x000fe200078f8aff */
[----:B------:R-:W-:Y:S01]  /*0af0*/  FMUL.FTZ R21, R18, R18 ;  /* 0x0000001212157220 */ /* 0x000fe20000410000 */
[----:B------:R-:W-:Y:S01]  /*0b00*/  PRMT R26, R0, 0x9910, RZ ;  /* 0x00009910001a7816 */ /* 0x000fe200000000ff */
[----:B------:R-:W-:Y:S01]  /*0b10*/  FFMA.FTZ R12, R12, UR25, R19 ;  /* 0x000000190c0c7c23 */ /* 0x000fe20008010013 */
[----:B------:R-:W-:Y:S01]  /*0b20*/  FMUL.FTZ R19, R27, UR14 ;  /* 0x0000000e1b137c20 */ /* 0x000fe20008410000 */
[----:B------:R-:W-:Y:S01]  /*0b30*/  FFMA.FTZ R24, R21, -UR25, R21 ;  /* 0x8000001915187c23 */ /* 0x000fe20008010015 */
[----:B------:R-:W-:Y:S01]  /*0b40*/  SHF.L.U32 R21, R25, 0x10, RZ ;  /* 0x0000001019157819 */ /* 0x000fe200000006ff */
[----:B------:R-:W1:Y:S01]  /*0b50*/  MUFU.RCP R2, UR28 ;  /* 0x0000001c00027d08 */ /* 0x000e620008001000 */
[----:B------:R-:W-:Y:S01]  /*0b60*/  LEA.HI.SX32 R5, R26, R5, 0x11 ;  /* 0x000000051a057211 */ /* 0x000fe200078f8aff */
[----:B------:R-:W-:Y:S01]  /*0b70*/  FFMA.FTZ R13, R13, UR25, R24 ;  /* 0x000000190d0d7c23 */ /* 0x000fe20008010018 */
[----:B------:R-:W-:Y:S01]  /*0b80*/  FMUL.FTZ R24, R19, R19 ;  /* 0x0000001313187220 */ /* 0x000fe20000410000 */
[----:B------:R-:W-:Y:S01]  /*0b90*/  FMUL.FTZ R21, R21, UR14 ;  /* 0x0000000e15157c20 */ /* 0x000fe20008410000 */
[-C--:B0-----:R-:W-:Y:S01]  /*0ba0*/  FMUL.FTZ R23, R12, R22.reuse ;  /* 0x000000160c177220 */ /* 0x081fe20000410000 */
[-C--:B------:R-:W-:Y:S01]  /*0bb0*/  FMUL.FTZ R26, R13, R22.reuse ;  /* 0x000000160d1a7220 */ /* 0x080fe20000410000 */
[----:B------:R-:W-:Y:S01]  /*0bc0*/  FFMA.FTZ R25, R24, -UR25, R24 ;  /* 0x8000001918197c23 */ /* 0x000fe20008010018 */
[----:B------:R-:W-:Y:S01]  /*0bd0*/  FMUL.FTZ R24, R21, R21 ;  /* 0x0000001515187220 */ /* 0x000fe20000410000 */
[----:B------:R-:W-:Y:S01]  /*0be0*/  PRMT R17, R4, 0x5410, R17 ;  /* 0x0000541004117816 */ /* 0x000fe20000000011 */
[----:B------:R-:W-:Y:S01]  /*0bf0*/  FFMA.FTZ R19, R19, -UR24, R19 ;  /* 0x8000001813137c23 */ /* 0x000fe20008010013 */
[----:B------:R-:W-:Y:S01]  /*0c00*/  FFMA.FTZ R14, R14, UR25, R25 ;  /* 0x000000190e0e7c23 */ /* 0x000fe20008010019 */
[----:B------:R-:W-:Y:S01]  /*0c10*/  FFMA.FTZ R24, R24, -UR25, R24 ;  /* 0x8000001918187c23 */ /* 0x000fe20008010018 */
[----:B------:R-:W0:Y:S01]  /*0c20*/  MUFU.SQRT R23, R23 ;  /* 0x0000001700177308 */ /* 0x000e220000002000 */
[----:B------:R-:W-:Y:S01]  /*0c30*/  FFMA.FTZ R10, R10, UR24, R19 ;  /* 0x000000180a0a7c23 */ /* 0x000fe20008010013 */
[----:B------:R-:W-:Y:S01]  /*0c40*/  FMUL.FTZ R27, R14, R22 ;  /* 0x000000160e1b7220 */ /* 0x000fe20000410000 */
[----:B------:R-:W-:Y:S01]  /*0c50*/  FFMA.FTZ R15, R15, UR25, R24 ;  /* 0x000000190f0f7c23 */ /* 0x000fe20008010018 */
[----:B------:R-:W-:Y:S01]  /*0c60*/  FFMA.FTZ R18, R18, -UR24, R18 ;  /* 0x8000001812127c23 */ /* 0x000fe20008010012 */
[----:B------:R-:W-:Y:S01]  /*0c70*/  PRMT R20, R3, 0x5410, R20 ;  /* 0x0000541003147816 */ /* 0x000fe20000000014 */
[----:B-1----:R-:W-:Y:S01]  /*0c80*/  FMUL.FTZ R19, R10, R2 ;  /* 0x000000020a137220 */ /* 0x002fe20000410000 */
[----:B------:R-:W-:Y:S01]  /*0c90*/  FMUL.FTZ R25, R15, R22 ;  /* 0x000000160f197220 */ /* 0x000fe20000410000 */
[----:B------:R-:W1:Y:S01]  /*0ca0*/  MUFU.SQRT R24, R27 ;  /* 0x0000001b00187308 */ /* 0x000e620000002000 */
[----:B------:R-:W-:Y:S01]  /*0cb0*/  FFMA.FTZ R9, R9, UR24, R18 ;  /* 0x0000001809097c23 */ /* 0x000fe20008010012 */
[----:B------:R-:W-:-:S06]  /*0cc0*/  PRMT R5, R0, 0x5410, R5 ;  /* 0x0000541000057816 */ /* 0x000fcc0000000005 */
[----:B------:R-:W2:Y:S01]  /*0cd0*/  MUFU.SQRT R26, R26 ;  /* 0x0000001a001a7308 */ /* 0x000ea20000002000 */
[----:B0-----:R-:W-:-:S07]  /*0ce0*/  FADD.FTZ R22, R23, UR30 ;  /* 0x0000001e17167e21 */ /* 0x001fce0008010000 */
[----:B------:R-:W0:Y:S01]  /*0cf0*/  MUFU.SQRT R25, R25 ;  /* 0x0000001900197308 */ /* 0x000e220000002000 */
[----:B-1----:R-:W-:-:S07]  /*0d00*/  FADD.FTZ R24, R24, UR30 ;  /* 0x0000001e18187e21 */ /* 0x002fce0008010000 */
[----:B------:R-:W1:Y:S01]  /*0d10*/  MUFU.RCP R22, R22 ;  /* 0x0000001600167308 */ /* 0x000e620000001000 */
[----:B--2---:R-:W-:-:S07]  /*0d20*/  FADD.FTZ R23, R26, UR30 ;  /* 0x0000001e1a177e21 */ /* 0x004fce0008010000 */
[----:B------:R-:W2:Y:S01]  /*0d30*/  MUFU.RCP R24, R24 ;  /* 0x0000001800187308 */ /* 0x000ea20000001000 */
[----:B0-----:R-:W-:Y:S01]  /*0d40*/  FADD.FTZ R4, R25, UR30 ;  /* 0x0000001e19047e21 */ /* 0x001fe20008010000 */
[----:B------:R-:W-:Y:S01]  /*0d50*/  FFMA.FTZ R25, R16, -UR24, R16 ;  /* 0x8000001810197c23 */ /* 0x000fe20008010010 */
[----:B------:R-:W-:-:S03]  /*0d60*/  FFMA.FTZ R16, R21, -UR24, R21 ;  /* 0x8000001815107c23 */ /* 0x000fc60008010015 */
[----:B------:R-:W-:Y:S01]  /*0d70*/  FFMA.FTZ R8, R8, UR24, R25 ;  /* 0x0000001808087c23 */ /* 0x000fe20008010019 */
[----:B------:R-:W-:Y:S01]  /*0d80*/  FFMA.FTZ R11, R11, UR24, R16 ;  /* 0x000000180b0b7c23 */ /* 0x000fe20008010010 */
[----:B------:R-:W0:Y:S01]  /*0d90*/  MUFU.RCP R23, R23 ;  /* 0x0000001700177308 */ /* 0x000e220000001000 */
[-C--:B------:R-:W-:Y:S01]  /*0da0*/  FMUL.FTZ R16, R9, R2.reuse ;  /* 0x0000000209107220 */ /* 0x080fe20000410000 */
[----:B------:R-:W-:-:S04]  /*0db0*/  FMUL.FTZ R3, R8, R2 ;  /* 0x0000000208037220 */ /* 0x000fc80000410000 */
[----:B-1----:R-:W-:Y:S01]  /*0dc0*/  FMUL.FTZ R22, R3, R22 ;  /* 0x0000001603167220 */ /* 0x002fe20000410000 */
[----:B------:R-:W-:Y:S01]  /*0dd0*/  FMUL.FTZ R3, R11, R2 ;  /* 0x000000020b037220 */ /* 0x000fe20000410000 */
[----:B------:R-:W1:Y:S01]  /*0de0*/  MUFU.RCP R4, R4 ;  /* 0x0000000400047308 */ /* 0x000e620000001000 */
[----:B--2---:R-:W-:Y:S01]  /*0df0*/  FMUL.FTZ R19, R19, R24 ;  /* 0x0000001813137220 */ /* 0x004fe20000410000 */
[----:B------:R-:W-:-:S03]  /*0e00*/  FFMA.FTZ R22, R7, UR23, R22 ;  /* 0x0000001707167c23 */ /* 0x000fc60008010016 */
[----:B------:R-:W-:Y:S01]  /*0e10*/  FFMA.FTZ R19, R20, UR23, R19 ;  /* 0x0000001714137c23 */ /* 0x000fe20008010013 */
[----:B------:R-:W-:Y:S01]  /*0e20*/  FFMA.FTZ R21, -R22, UR31, R7 ;  /* 0x0000001f16157c23 */ /* 0x000fe20008010107 */
[----:B0-----:R-:W-:Y:S02]  /*0e30*/  FMUL.FTZ R16, R16, R23 ;  /* 0x0000001710107220 */ /* 0x001fe40000410000 */
[----:B------:R-:W-:Y:S02]  /*0e40*/  FFMA.FTZ R23, -R19, UR31, R20 ;  /* 0x0000001f13177c23 */ /* 0x000fe40008010114 */
[----:B------:R-:W-:Y:S01]  /*0e50*/  PRMT R25, R21, 0x7632, R25 ;  /* 0x0000763215197816 */ /* 0x000fe20000000019 */
[----:B------:R-:W-:Y:S01]  /*0e60*/  FFMA.FTZ R16, R17, UR23, R16 ;  /* 0x0000001711107c23 */ /* 0x000fe20008010010 */
[----:B------:R-:W-:Y:S02]  /*0e70*/  LOP3.LUT R2, R21, 0xffff, RZ, 0xc0, !PT ;  /* 0x0000ffff15027812 */ /* 0x000fe400078ec0ff */
[----:B------:R-:W-:Y:S01]  /*0e80*/  PRMT R0, R23, 0x7632, R0 ;  /* 0x0000763217007816 */ /* 0x000fe20000000000 */
[----:B-1----:R-:W-:Y:S01]  /*0e90*/  FMUL.FTZ R4, R3, R4 ;  /* 0x0000000403047220 */ /* 0x002fe20000410000 */
[----:B------:R-:W-:Y:S01]  /*0ea0*/  LOP3.LUT R3, R23, 0xffff, RZ, 0xc0, !PT ;  /* 0x0000ffff17037812 */ /* 0x000fe200078ec0ff */
[----:B------:R-:W-:Y:S01]  /*0eb0*/  FFMA.FTZ R22, -R16, UR31, R17 ;  /* 0x0000001f10167c23 */ /* 0x000fe20008010111 */
[----:B------:R-:W-:-:S02]  /*0ec0*/  IMAD.MOV.U32 R17, RZ, RZ, 0x4 ;  /* 0x00000004ff117424 */ /* 0x000fc400078e00ff */
[----:B------:R-:W-:Y:S01]  /*0ed0*/  FFMA.FTZ R4, R5, UR23, R4 ;  /* 0x0000001705047c23 */ /* 0x000fe20008010004 */
[----:B------:R-:W-:Y:S01]  /*0ee0*/  LEA.HI R0, R3, R0, RZ, 0x11 ;  /* 0x0000000003007211 */ /* 0x000fe200078f88ff */
[----:B------:R-:W-:Y:S01]  /*0ef0*/  IMAD.MOV.U32 R3, RZ, RZ, 0x2 ;  /* 0x00000002ff037424 */ /* 0x000fe200078e00ff */
[----:B------:R-:W-:Y:S01]  /*0f00*/  PRMT R29, R22, 0x7632, R29 ;  /* 0x00007632161d7816 */ /* 0x000fe2000000001d */
[----:B------:R-:W-:Y:S01]  /*0f10*/  FFMA.FTZ R27, -R4, UR31, R5 ;  /* 0x0000001f041b7c23 */ /* 0x000fe20008010105 */
[----:B------:R-:W-:Y:S01]  /*0f20*/  MOV R5, 0x4 ;  /* 0x0000000400057802 */ /* 0x000fe20000000f00 */
[----:B------:R-:W-:Y:S01]  /*0f30*/  IMAD.WIDE R16, R6, R17, UR8 ;  /* 0x0000000806107e25 */ /* 0x000fe2000f8e0211 */
[----:B------:R-:W-:Y:S02]  /*0f40*/  LOP3.LUT R18, R22, 0xffff, RZ, 0xc0, !PT ;  /* 0x0000ffff16127812 */ /* 0x000fe400078ec0ff */
[C---:B------:R-:W-:Y:S01]  /*0f50*/  PRMT R7, R27.reuse, 0x7632, R7 ;  /* 0x000076321b077816 */ /* 0x040fe20000000007 */
[----:B------:R-:W-:Y:S01]  /*0f60*/  IMAD.WIDE R4, R6, R5, UR10 ;  /* 0x0000000a06047e25 */ /* 0x000fe2000f8e0205 */
[----:B------:R-:W-:-:S02]  /*0f70*/  LOP3.LUT R20, R27, 0xffff, RZ, 0xc0, !PT ;  /* 0x0000ffff1b147812 */ /* 0x000fc400078ec0ff */
[----:B------:R-:W-:Y:S01]  /*0f80*/  LEA.HI R25, R2, R25, RZ, 0x11 ;  /* 0x0000001902197211 */ /* 0x000fe200078f88ff */
[----:B------:R-:W-:Y:S01]  /*0f90*/  IMAD.WIDE R2, R6, R3, UR6 ;  /* 0x0000000606027e25 */ /* 0x000fe2000f8e0203 */
[----:B------:R-:W-:Y:S02]  /*0fa0*/  LEA.HI R29, R18, R29, RZ, 0x11 ;  /* 0x0000001d121d7211 */ /* 0x000fe400078f88ff */
[----:B------:R-:W-:Y:S01]  /*0fb0*/  LEA.HI R7, R20, R7, RZ, 0x11 ;  /* 0x0000000714077211 */ /* 0x000fe200078f88ff */
[----:B------:R-:W-:Y:S06]  /*0fc0*/  @!P0 BRA `(.L_x_4) ;  /* 0x0000000000408947 */ /* 0x000fec0003800000 */
[----:B------:R-:W-:Y:S01]  /*0fd0*/  LOP3.LUT R22, R29, 0xffff, RZ, 0xc0, !PT ;  /* 0x0000ffff1d167812 */ /* 0x000fe200078ec0ff */
[----:B------:R-:W-:Y:S02]  /*0fe0*/  HFMA2 R29, -RZ, RZ, 0, 1.1920928955078125e-07 ;  /* 0x00000002ff1d7431 */ /* 0x000fe400000001ff */
[----:B------:R-:W-:Y:S01]  /*0ff0*/  IMAD.WIDE.U32 R18, R18, 0x10000, RZ ;  /* 0x0001000012127825 */ /* 0x000fe200078e00ff */
[----:B------:R-:W-:Y:S02]  /*1000*/  PRMT R27, R23, 0x5410, R20 ;  /* 0x00005410171b7816 */ /* 0x000fe40000000014 */
[----:B------:R-:W-:Y:S01]  /*1010*/  PRMT R7, R0, 0x5410, R7 ;  /* 0x0000541000077816 */ /* 0x000fe20000000007 */
[----:B------:R-:W-:Y:S01]  /*1020*/  IMAD.WIDE.U32 R22, R22, 0x10000, RZ ;  /* 0x0001000016167825 */ /* 0x000fe200078e00ff */
[----:B------:R-:W-:Y:S02]  /*1030*/  LOP3.LUT R19, R27, R19, RZ, 0xfc, !PT ;  /* 0x000000131b137212 */ /* 0x000fe400078efcff */
[----:B------:R-:W-:-:S02]  /*1040*/  LOP3.LUT R18, R18, 0xffff, R21, 0xf8, !PT ;  /* 0x0000ffff12127812 */ /* 0x000fc400078ef815 */
[----:B------:R-:W-:Y:S01]  /*1050*/  LOP3.LUT R23, R7, R23, RZ, 0xfc, !PT ;  /* 0x0000001707177212 */ /* 0x000fe200078efcff */
[----:B------:R-:W-:Y:S01]  /*1060*/  IMAD.WIDE R20, R6, R29, UR18 ;  /* 0x0000001206147e25 */ /* 0x000fe2000f8e021d */
[----:B------:R-:W-:Y:S01]  /*1070*/  LOP3.LUT R22, R22, 0xffff, R25, 0xf8, !PT ;  /* 0x0000ffff16167812 */ /* 0x000fe200078ef819 */
[----:B------:R0:W-:Y:S04]  /*1080*/  STG.E.64 desc[UR20][R2.64], R18 ;  /* 0x0000001202007986 */ /* 0x0001e8000c101b14 */
[----:B------:R0:W-:Y:S04]  /*1090*/  STG.E.128 desc[UR20][R16.64], R8 ;  /* 0x0000000810007986 */ /* 0x0001e8000c101d14 */
[----:B------:R0:W-:Y:S04]  /*10a0*/  STG.E.128 desc[UR20][R4.64], R12 ;  /* 0x0000000c04007986 */ /* 0x0001e8000c101d14 */
[----:B------:R0:W-:Y:S01]  /*10b0*/  STG.E.64 desc[UR20][R20.64], R22 ;  /* 0x0000001614007986 */ /* 0x0001e2000c101b14 */
[----:B------:R-:W-:Y:S05]  /*10c0*/  BRA `(.L_x_5) ;  /* 0x0000000000787947 */ /* 0x000fea0003800000 */
.L_x_4:
[C---:B------:R-:W-:Y:S01]  /*10d0*/  VIADD R18, R6.reuse, 0x1 ;  /* 0x0000000106127836 */ /* 0x040fe20000000000 */
[----:B------:R-:W-:Y:S01]  /*10e0*/  ISETP.GE.AND P4, PT, R6, UR17, PT ;  /* 0x0000001106007c0c */ /* 0x000fe2000bf86270 */
[----:B------:R-:W-:Y:S01]  /*10f0*/  HFMA2 R26, -RZ, RZ, 0, 1.1920928955078125e-07 ;  /* 0x00000002ff1a7431 */ /* 0x000fe200000001ff */
[----:B------:R-:W-:Y:S01]  /*1100*/  MOV R20, 0x2 ;  /* 0x0000000200147802 */ /* 0x000fe20000000f00 */
[----:B------:R-:W-:Y:S01]  /*1110*/  IMAD.MOV.U32 R24, RZ, RZ, 0x2 ;  /* 0x00000002ff187424 */ /* 0x000fe200078e00ff */
[----:B------:R-:W-:Y:S01]  /*1120*/  ISETP.GE.AND P1, PT, R18, UR17, PT ;  /* 0x0000001112007c0c */ /* 0x000fe2000bf26270 */
[C---:B------:R-:W-:Y:S01]  /*1130*/  VIADD R18, R6.reuse, 0x2 ;  /* 0x0000000206127836 */ /* 0x040fe20000000000 */
[----:B------:R-:W-:-:S04]  /*1140*/  IADD3 R19, PT, PT, R6, 0x3, RZ ;  /* 0x0000000306137810 */ /* 0x000fc80007ffe0ff */
[----:B------:R-:W-:Y:S02]  /*1150*/  ISETP.GE.AND P2, PT, R18, UR17, PT ;  /* 0x0000001112007c0c */ /* 0x000fe4000bf46270 */
[----:B------:R-:W-:Y:S01]  /*1160*/  ISETP.GE.AND P3, PT, R19, UR17, PT ;  /* 0x0000001113007c0c */ /* 0x000fe2000bf66270 */
[CC--:B------:R-:W-:Y:S01]  /*1170*/  @!P4 IMAD.WIDE R18, R6.reuse, R20.reuse, UR18 ;  /* 0x000000120612ce25 */ /* 0x0c0fe2000f8e0214 */
[----:B------:R0:W-:Y:S04]  /*1180*/  @!P4 STG.E.U16 desc[UR20][R2.64], R21 ;  /* 0x000000150200c986 */ /* 0x0001e8000c101514 */
[----:B------:R-:W-:Y:S04]  /*1190*/  @!P4 STG.E desc[UR20][R16.64], R8 ;  /* 0x000000081000c986 */ /* 0x000fe8000c101914 */
[----:B------:R-:W-:Y:S01]  /*11a0*/  @!P4 STG.E desc[UR20][R4.64], R12 ;  /* 0x0000000c0400c986 */ /* 0x000fe2000c101914 */
[----:B0-----:R-:W-:-:S03]  /*11b0*/  @!P1 IMAD.WIDE R20, R6, R20, UR18 ;  /* 0x0000001206149e25 */ /* 0x001fc6000f8e0214 */
[----:B------:R0:W-:Y:S04]  /*11c0*/  @!P4 STG.E.U16 desc[UR20][R18.64], R25 ;  /* 0x000000191200c986 */ /* 0x0001e8000c101514 */
[----:B------:R-:W-:Y:S04]  /*11d0*/  @!P1 STG.E.U16 desc[UR20][R2.64+0x2], R22 ;  /* 0x0000021602009986 */ /* 0x000fe8000c101514 */
[----:B------:R1:W-:Y:S04]  /*11e0*/  @!P1 STG.E desc[UR20][R16.64+0x4], R9 ;  /* 0x0000040910009986 */ /* 0x0003e8000c101914 */
[----:B------:R2:W-:Y:S01]  /*11f0*/  @!P1 STG.E desc[UR20][R4.64+0x4], R13 ;  /* 0x0000040d04009986 */ /* 0x0005e2000c101914 */
[----:B0-----:R-:W-:-:S03]  /*1200*/  @!P2 IMAD.WIDE R18, R6, R24, UR18 ;  /* 0x000000120612ae25 */ /* 0x001fc6000f8e0218 */
[----:B------:R2:W-:Y:S04]  /*1210*/  @!P1 STG.E.U16 desc[UR20][R20.64+0x2], R29 ;  /* 0x0000021d14009986 */ /* 0x0005e8000c101514 */
[----:B------:R2:W-:Y:S01]  /*1220*/  @!P2 STG.E.U16 desc[UR20][R2.64+0x4], R23 ;  /* 0x000004170200a986 */ /* 0x0005e2000c101514 */
[----:B-1----:R-:W-:-:S03]  /*1230*/  @!P3 IMAD.WIDE R8, R6, R26, UR18 ;  /* 0x000000120608be25 */ /* 0x002fc6000f8e021a */
[----:B------:R2:W-:Y:S04]  /*1240*/  @!P2 STG.E desc[UR20][R16.64+0x8], R10 ;  /* 0x0000080a1000a986 */ /* 0x0005e8000c101914 */
[----:B------:R2:W-:Y:S04]  /*1250*/  @!P2 STG.E desc[UR20][R4.64+0x8], R14 ;  /* 0x0000080e0400a986 */ /* 0x0005e8000c101914 */
[----:B------:R2:W-:Y:S04]  /*1260*/  @!P2 STG.E.U16 desc[UR20][R18.64+0x4], R0 ;  /* 0x000004001200a986 */ /* 0x0005e8000c101514 */
[----:B------:R2:W-:Y:S04]  /*1270*/  @!P3 STG.E.U16 desc[UR20][R2.64+0x6], R27 ;  /* 0x0000061b0200b986 */ /* 0x0005e8000c101514 */
[----:B------:R2:W-:Y:S04]  /*1280*/  @!P3 STG.E desc[UR20][R16.64+0xc], R11 ;  /* 0x00000c0b1000b986 */ /* 0x0005e8000c101914 */
[----:B------:R2:W-:Y:S04]  /*1290*/  @!P3 STG.E desc[UR20][R4.64+0xc], R15 ;  /* 0x00000c0f0400b986 */ /* 0x0005e8000c101914 */
[----:B------:R2:W-:Y:S02]  /*12a0*/  @!P3 STG.E.U16 desc[UR20][R8.64+0x6], R7 ;  /* 0x000006070800b986 */ /* 0x0005e4000c101514 */
.L_x_5:
[----:B0-2---:R-:W0:Y:S02]  /*12b0*/  LDC R3, c[0x0][0x360] ;  /* 0x0000d800ff037b82 */ /* 0x005e240000000800 */
[----:B0-----:R-:W-:-:S05]  /*12c0*/  IMAD R6, R3, 0x4, R6 ;  /* 0x0000000403067824 */ /* 0x001fca00078e0206 */
[----:B------:R-:W-:-:S13]  /*12d0*/  ISETP.GE.AND P1, PT, R6, UR17, PT ;  /* 0x0000001106007c0c */ /* 0x000fda000bf26270 */
[----:B------:R-:W-:Y:S05]  /*12e0*/  @!P1 BRA `(.L_x_6) ;  /* 0xfffffff000549947 */ /* 0x000fea000383ffff */
[----:B------:R-:W-:Y:S05]  /*12f0*/  BSYNC.RECONVERGENT B0 ;  /* 0x0000000000007941 */ /* 0x000fea0003800200 */
.L_x_1:
[----:B------:R-:W-:Y:S05]  /*1300*/  EXIT ;  /* 0x000000000000794d */ /* 0x000fea0003800000 */
.L_x_0:
[----:B------:R-:W0:Y:S01]  /*1310*/  LDC R7, c[0x0][0x360] ;  /* 0x0000d800ff077b82 */ /* 0x000e220000000800 */
[----:B------:R-:W-:Y:S01]  /*1320*/  BSSY.RECONVERGENT B0, `(.L_x_7) ;  /* 0x00000f7000007945 */ /* 0x000fe20003800200 */
[----:B------:R-:W1:Y:S01]  /*1330*/  LDCU UR15, c[0x0][0xf44] ;  /* 0x0001e880ff0f77ac */ /* 0x000e620008000800 */
[----:B------:R-:W2:Y:S01]  /*1340*/  LDCU.64 UR22, c[0x0][0xf28] ;  /* 0x0001e500ff1677ac */ /* 0x000ea20008000a00 */
[----:B------:R-:W3:Y:S02]  /*1350*/  LDCU.128 UR24, c[0x0][0xf30] ;  /* 0x0001e600ff1877ac */ /* 0x000ee40008000c00 */
.L_x_13:
[----:B-123--:R-:W-:Y:S01]  /*1360*/  HFMA2 R17, -RZ, RZ, 0, 2.384185791015625e-07 ;  /* 0x00000004ff117431 */ /* 0x00efe200000001ff */
[----:B------:R-:W-:Y:S01]  /*1370*/  MOV R29, 0x2 ;  /* 0x00000002001d7802 */ /* 0x000fe20000000f00 */
[----:B------:R-:W-:-:S04]  /*1380*/  IMAD.MOV.U32 R27, RZ, RZ, 0x4 ;  /* 0x00000004ff1b7424 */ /* 0x000fc800078e00ff */
[----:B------:R-:W-:-:S04]  /*1390*/  IMAD.WIDE R28, R6, R29, UR6 ;  /* 0x00000006061c7e25 */ /* 0x000fc8000f8e021d */
[----:B------:R-:W-:-:S04]  /*13a0*/  IMAD.WIDE R26, R6, R27, UR8 ;  /* 0x00000008061a7e25 */ /* 0x000fc8000f8e021b */
[----:B------:R-:W-:Y:S01]  /*13b0*/  IMAD.WIDE R16, R6, R17, UR10 ;  /* 0x0000000a06107e25 */ /* 0x000fe2000f8e0211 */
[----:B------:R-:W-:Y:S06]  /*13c0*/  @P0 BRA `(.L_x_8) ;  /* 0x0000000400000947 */ /* 0x000fec0003800000 */
[C---:B------:R-:W-:Y:S01]  /*13d0*/  VIADD R0, R6.reuse, 0x1 ;  /* 0x0000000106007836 */ /* 0x040fe20000000000 */
[C---:B------:R-:W-:Y:S02]  /*13e0*/  ISETP.GE.AND P1, PT, R6.reuse, UR17, PT ;  /* 0x0000001106007c0c */ /* 0x040fe4000bf26270 */
[----:B------:R-:W-:Y:S02]  /*13f0*/  IADD3 R2, PT, PT, R6, 0x3, RZ ;  /* 0x0000000306027810 */ /* 0x000fe40007ffe0ff */
[----:B------:R-:W-:Y:S01]  /*1400*/  ISETP.GE.AND P2, PT, R0, UR17, PT ;  /* 0x0000001100007c0c */ /* 0x000fe2000bf46270 */
[----:B------:R-:W-:Y:S01]  /*1410*/  VIADD R0, R6, 0x2 ;  /* 0x0000000206007836 */ /* 0x000fe20000000000 */
[----:B------:R-:W-:Y:S02]  /*1420*/  ISETP.GE.AND P4, PT, R2, UR17, PT ;  /* 0x0000001102007c0c */ /* 0x000fe4000bf86270 */
[----:B------:R-:W-:Y:S02]  /*1430*/  MOV R9, 0x2 ;  /* 0x0000000200097802 */ /* 0x000fe40000000f00 */
[----:B------:R-:W-:-:S02]  /*1440*/  ISETP.GE.AND P3, PT, R0, UR17, PT ;  /* 0x0000001100007c0c */ /* 0x000fc4000bf66270 */
[----:B------:R-:W-:Y:S01]  /*1450*/  MOV R21, 0x2 ;  /* 0x0000000200157802 */ /* 0x000fe20000000f00 */
[----:B------:R-:W-:Y:S01]  /*1460*/  IMAD.MOV.U32 R19, RZ, RZ, 0x2 ;  /* 0x00000002ff137424 */ /* 0x000fe200078e00ff */
[----:B------:R-:W-:Y:S01]  /*1470*/  @P1 PRMT R22, RZ, 0x7610, R22 ;  /* 0x00007610ff161816 */ /* 0x000fe20000000016 */
[C---:B------:R-:W-:Y:S02]  /*1480*/  @!P1 IMAD.WIDE R8, R6.reuse, R9, UR4 ;  /* 0x0000000406089e25 */ /* 0x040fe4000f8e0209 */
[----:B------:R-:W-:Y:S02]  /*1490*/  @P2 PRMT R2, RZ, 0x7610, R2 ;  /* 0x00007610ff022816 */ /* 0x000fe40000000002 */
[C---:B------:R-:W-:Y:S01]  /*14a0*/  @!P2 IMAD.WIDE R20, R6.reuse, R21, UR4 ;  /* 0x000000040614ae25 */ /* 0x040fe2000f8e0215 */
[----:B------:R-:W-:Y:S01]  /*14b0*/  @P1 PRMT R23, RZ, 0x7610, R23 ;  /* 0x00007610ff171816 */ /* 0x000fe20000000017 */
[----:B------:R4:W5:Y:S01]  /*14c0*/  @!P1 LDG.E.U16 R22, desc[UR20][R8.64] ;  /* 0x0000001408169981 */ /* 0x000962000c1e1500 */
[----:B------:R-:W-:Y:S01]  /*14d0*/  @P2 PRMT R4, RZ, 0x7610, R4 ;  /* 0x00007610ff042816 */ /* 0x000fe20000000004 */
[C---:B------:R-:W-:Y:S01]  /*14e0*/  @!P3 IMAD.WIDE R18, R6.reuse, R19, UR4 ;  /* 0x000000040612be25 */ /* 0x040fe2000f8e0213 */
[----:B------:R-:W-:Y:S01]  /*14f0*/  @P3 PRMT R3, RZ, 0x7610, R3 ;  /* 0x00007610ff033816 */ /* 0x000fe20000000003 */
[----:B------:R1:W5:Y:S01]  /*1500*/  @!P2 LDG.E.U16 R2, desc[UR20][R20.64+0x2] ;  /* 0x000002141402a981 */ /* 0x000362000c1e1500 */
[----:B------:R-:W-:Y:S01]  /*1510*/  @P3 PRMT R0, RZ, 0x7610, R0 ;  /* 0x00007610ff003816 */ /* 0x000fe20000000000 */
[----:B------:R-:W-:Y:S01]  /*1520*/  IMAD.MOV.U32 R11, RZ, RZ, 0x2 ;  /* 0x00000002ff0b7424 */ /* 0x000fe200078e00ff */
[----:B------:R-:W-:Y:S01]  /*1530*/  MOV R15, 0x2 ;  /* 0x00000002000f7802 */ /* 0x000fe20000000f00 */
[----:B------:R-:W-:Y:S01]  /*1540*/  IMAD.MOV.U32 R13, RZ, RZ, 0x2 ;  /* 0x00000002ff0d7424 */ /* 0x000fe200078e00ff */
[----:B------:R-:W-:Y:S01]  /*1550*/  MOV R25, 0x4 ;  /* 0x0000000400197802 */ /* 0x000fe20000000f00 */
[----:B------:R-:W-:Y:S01]  /*1560*/  @P1 IMAD.MOV.U32 R8, RZ, RZ, RZ ;  /* 0x000000ffff081224 */ /* 0x000fe200078e00ff */
[----:B----4-:R-:W-:Y:S01]  /*1570*/  @P2 MOV R9, RZ ;  /* 0x000000ff00092202 */ /* 0x010fe20000000f00 */
[----:B------:R-:W-:Y:S01]  /*1580*/  @P3 IMAD.MOV.U32 R10, RZ, RZ, RZ ;  /* 0x000000ffff0a3224 */ /* 0x000fe200078e00ff */
[----:B------:R-:W5:Y:S01]  /*1590*/  @!P1 LDG.E.U16 R23, desc[UR20][R28.64] ;  /* 0x000000141c179981 */ /* 0x000f62000c1e1500 */
[----:B-1----:R-:W-:Y:S01]  /*15a0*/  IMAD.WIDE R20, R6, R11, UR12 ;  /* 0x0000000c06147e25 */ /* 0x002fe2000f8e020b */
[----:B------:R-:W-:-:S02]  /*15b0*/  @P4 PRMT R24, RZ, 0x7610, R24 ;  /* 0x00007610ff184816 */ /* 0x000fc40000000018 */
[----:B------:R-:W-:Y:S01]  /*15c0*/  @P4 PRMT R5, RZ, 0x7610, R5 ;  /* 0x00007610ff054816 */ /* 0x000fe20000000005 */
[----:B------:R-:W5:Y:S01]  /*15d0*/  @!P2 LDG.E.U16 R4, desc[UR20][R28.64+0x2] ;  /* 0x000002141c04a981 */ /* 0x000f62000c1e1500 */
[----:B------:R-:W-:Y:S01]  /*15e0*/  @P4 MOV R11, RZ ;  /* 0x000000ff000b4202 */ /* 0x000fe20000000f00 */
[C---:B------:R-:W-:Y:S02]  /*15f0*/  IMAD.WIDE R12, R6.reuse, R13, UR6 ;  /* 0x00000006060c7e25 */ /* 0x040fe4000f8e020d */
[----:B------:R1:W5:Y:S02]  /*1600*/  @!P3 LDG.E.U16 R3, desc[UR20][R28.64+0x4] ;  /* 0x000004141c03b981 */ /* 0x000364000c1e1500 */
[----:B------:R-:W-:Y:S02]  /*1610*/  @!P4 IMAD.WIDE R14, R6, R15, UR4 ;  /* 0x00000004060ece25 */ /* 0x000fe4000f8e020f */
[----:B------:R4:W5:Y:S04]  /*1620*/  @!P3 LDG.E.U16 R0, desc[UR20][R18.64+0x4] ;  /* 0x000004141200b981 */ /* 0x000968000c1e1500 */
[----:B------:R-:W5:Y:S01]  /*1630*/  @!P1 LDG.E R8, desc[UR20][R26.64] ;  /* 0x000000141a089981 */ /* 0x000f62000c1e1900 */
[----:B-1----:R-:W-:-:S03]  /*1640*/  MOV R29, 0x4 ;  /* 0x00000004001d7802 */ /* 0x002fc60000000f00 */
[----:B------:R-:W5:Y:S01]  /*1650*/  @!P2 LDG.E R9, desc[UR20][R26.64+0x4] ;  /* 0x000004141a09a981 */ /* 0x000f62000c1e1900 */
[----:B----4-:R-:W-:-:S03]  /*1660*/  IMAD.WIDE R18, R6, R25, UR8 ;  /* 0x0000000806127e25 */ /* 0x010fc6000f8e0219 */
[----:B------:R1:W5:Y:S01]  /*1670*/  @!P3 LDG.E R10, desc[UR20][R26.64+0x8] ;  /* 0x000008141a0ab981 */ /* 0x000362000c1e1900 */
[----:B------:R-:W-:Y:S02]  /*1680*/  @P1 PRMT R25, RZ, 0x7610, R25 ;  /* 0x00007610ff191816 */ /* 0x000fe40000000019 */
[----:B------:R-:W-:Y:S01]  /*1690*/  @P4 PRMT R28, RZ, 0x7610, R28 ;  /* 0x00007610ff1c4816 */ /* 0x000fe2000000001c */
[----:B------:R4:W5:Y:S04]  /*16a0*/  @!P4 LDG.E.U16 R24, desc[UR20][R14.64+0x6] ;  /* 0x000006140e18c981 */ /* 0x000968000c1e1500 */
[----:B------:R2:W5:Y:S01]  /*16b0*/  @!P4 LDG.E.U16 R5, desc[UR20][R12.64+0x6] ;  /* 0x000006140c05c981 */ /* 0x000562000c1e1500 */
[----:B-1----:R-:W-:Y:S01]  /*16c0*/  IMAD.WIDE R26, R6, R29, UR10 ;  /* 0x0000000a061a7e25 */ /* 0x002fe2000f8e021d */
[----:B------:R-:W-:-:S02]  /*16d0*/  @P3 PRMT R29, RZ, 0x7610, R29 ;  /* 0x00007610ff1d3816 */ /* 0x000fc4000000001d */
[----:B------:R1:W5:Y:S01]  /*16e0*/  @!P4 LDG.E R11, desc[UR20][R18.64+0xc] ;  /* 0x00000c14120bc981 */ /* 0x000362000c1e1900 */
[----:B----4-:R-:W-:Y:S02]  /*16f0*/  @P3 IMAD.MOV.U32 R14, RZ, RZ, RZ ;  /* 0x000000ffff0e3224 */ /* 0x010fe400078e00ff */
[----:B------:R-:W-:Y:S01]  /*1700*/  @P4 IMAD.MOV.U32 R15, RZ, RZ, RZ ;  /* 0x000000ffff0f4224 */ /* 0x000fe200078e00ff */
[----:B------:R4:W5:Y:S01]  /*1710*/  @!P1 LDG.E.U16 R25, desc[UR20][R20.64] ;  /* 0x0000001414199981 */ /* 0x000962000c1e1500 */
[----:B--2---:R-:W-:Y:S01]  /*1720*/  @P1 IMAD.MOV.U32 R12, RZ, RZ, RZ ;  /* 0x000000ffff0c1224 */ /* 0x004fe200078e00ff */
[----:B------:R-:W-:Y:S02]  /*1730*/  @P2 MOV R13, RZ ;  /* 0x000000ff000d2202 */ /* 0x000fe40000000f00 */
[----:B------:R4:W5:Y:S01]  /*1740*/  @!P3 LDG.E R14, desc[UR20][R16.64+0x8] ;  /* 0x00000814100eb981 */ /* 0x000962000c1e1900 */
[----:B-1----:R-:W-:-:S03]  /*1750*/  @P2 PRMT R18, RZ, 0x7610, R18 ;  /* 0x00007610ff122816 */ /* 0x002fc60000000012 */
[----:B------:R4:W5:Y:S04]  /*1760*/  @!P1 LDG.E R12, desc[UR20][R16.64] ;  /* 0x00000014100c9981 */ /* 0x000968000c1e1900 */
[----:B------:R4:W5:Y:S04]  /*1770*/  @!P2 LDG.E R13, desc[UR20][R16.64+0x4] ;  /* 0x00000414100da981 */ /* 0x000968000c1e1900 */
[----:B------:R4:W5:Y:S04]  /*1780*/  @!P2 LDG.E.U16 R18, desc[UR20][R20.64+0x2] ;  /* 0x000002141412a981 */ /* 0x000968000c1e1500 */
[----:B------:R4:W5:Y:S04]  /*1790*/  @!P3 LDG.E.U16 R29, desc[UR20][R20.64+0x4] ;  /* 0x00000414141db981 */ /* 0x000968000c1e1500 */
[----:B------:R4:W5:Y:S04]  /*17a0*/  @!P4 LDG.E.U16 R28, desc[UR20][R20.64+0x6] ;  /* 0x00000614141cc981 */ /* 0x000968000c1e1500 */
[----:B------:R4:W5:Y:S01]  /*17b0*/  @!P4 LDG.E R15, desc[UR20][R26.64+0xc] ;  /* 0x00000c141a0fc981 */ /* 0x000962000c1e1900 */
[----:B------:R-:W-:Y:S05]  /*17c0*/  BRA `(.L_x_9) ;  /* 0x0000000000647947 */ /* 0x000fea0003800000 */
.L_x_8:
[----:B------:R-:W-:Y:S01]  /*17d0*/  MOV R23, 0x2 ;  /* 0x0000000200177802 */ /* 0x000fe20000000f00 */
[----:B------:R-:W-:Y:S01]  /*17e0*/  IMAD.MOV.U32 R3, RZ, RZ, 0x2 ;  /* 0x00000002ff037424 */ /* 0x000fe200078e00ff */
[----:B------:R-:W-:-:S03]  /*17f0*/  MOV R29, 0x2 ;  /* 0x00000002001d7802 */ /* 0x000fc60000000f00 */
[----:B------:R-:W-:Y:S01]  /*1800*/  IMAD.WIDE R22, R6, R23, UR4 ;  /* 0x0000000406167e25 */ /* 0x000fe2000f8e0217 */
[----:B------:R-:W-:-:S03]  /*1810*/  MOV R13, 0x4 ;  /* 0x00000004000d7802 */ /* 0x000fc60000000f00 */
[C---:B------:R-:W-:Y:S02]  /*1820*/  IMAD.WIDE R2, R6.reuse, R3, UR6 ;  /* 0x0000000606027e25 */ /* 0x040fe4000f8e0203 */
[----:B------:R-:W4:Y:S02]  /*1830*/  LDG.E.64 R22, desc[UR20][R22.64] ;  /* 0x0000001416167981 */ /* 0x000f24000c1e1b00 */
[C---:B------:R-:W-:Y:S02]  /*1840*/  IMAD.WIDE R28, R6.reuse, R29, UR12 ;  /* 0x0000000c061c7e25 */ /* 0x040fe4000f8e021d */
[----:B------:R-:W2:Y:S02]  /*1850*/  LDG.E.64 R2, desc[UR20][R2.64] ;  /* 0x0000001402027981 */ /* 0x000ea4000c1e1b00 */
[----:B------:R-:W-:Y:S02]  /*1860*/  IMAD.MOV.U32 R9, RZ, RZ, 0x4 ;  /* 0x00000004ff097424 */ /* 0x000fe400078e00ff */
[C---:B------:R-:W-:Y:S01]  /*1870*/  IMAD.WIDE R12, R6.reuse, R13, UR10 ;  /* 0x0000000a060c7e25 */ /* 0x040fe2000f8e020d */
[----:B------:R-:W3:Y:S03]  /*1880*/  LDG.E.64 R28, desc[UR20][R28.64] ;  /* 0x000000141c1c7981 */ /* 0x000ee6000c1e1b00 */
[----:B------:R-:W-:-:S02]  /*1890*/  IMAD.WIDE R8, R6, R9, UR8 ;  /* 0x0000000806087e25 */ /* 0x000fc4000f8e0209 */
[----:B------:R-:W5:Y:S04]  /*18a0*/  LDG.E.128 R12, desc[UR20][R12.64] ;  /* 0x000000140c0c7981 */ /* 0x000f68000c1e1d00 */
[----:B------:R-:W5:Y:S01]  /*18b0*/  LDG.E.128 R8, desc[UR20][R8.64] ;  /* 0x0000001408087981 */ /* 0x000f62000c1e1d00 */
[--C-:B----4-:R-:W-:Y:S02]  /*18c0*/  SHF.R.U64 R16, R22, 0x10, R23.reuse ;  /* 0x0000001016107819 */ /* 0x110fe40000001217 */
[----:B------:R-:W-:Y:S02]  /*18d0*/  SHF.R.U32.HI R24, RZ, 0x10, R23 ;  /* 0x00000010ff187819 */ /* 0x000fe40000011617 */
[----:B------:R-:W-:Y:S02]  /*18e0*/  PRMT R0, R23, 0x7610, R0 ;  /* 0x0000761017007816 */ /* 0x000fe40000000000 */
[----:B--2---:R-:W-:-:S02]  /*18f0*/  SHF.R.U64 R4, R2, 0x10, R3 ;  /* 0x0000001002047819 */ /* 0x004fc40000001203 */
[----:B------:R-:W-:Y:S02]  /*1900*/  PRMT R23, R2, 0x7610, R23 ;  /* 0x0000761002177816 */ /* 0x000fe40000000017 */
[C---:B---3--:R-:W-:Y:S02]  /*1910*/  SHF.R.U64 R18, R28.reuse, 0x10, R29 ;  /* 0x000000101c127819 */ /* 0x048fe4000000121d */
[----:B------:R-:W-:Y:S02]  /*1920*/  PRMT R25, R28, 0x7610, R25 ;  /* 0x000076101c197816 */ /* 0x000fe40000000019 */
[----:B------:R-:W-:Y:S02]  /*1930*/  SHF.R.U32.HI R5, RZ, 0x10, R3 ;  /* 0x00000010ff057819 */ /* 0x000fe40000011603 */
[----:B------:R-:W-:Y:S02]  /*1940*/  SHF.R.U32.HI R28, RZ, 0x10, R29 ;  /* 0x00000010ff1c7819 */ /* 0x000fe4000001161d */
[----:B------:R-:W-:-:S07]  /*1950*/  PRMT R2, R16, 0x7610, R2 ;  /* 0x0000761010027816 */ /* 0x000fce0000000002 */
.L_x_9:
[----:B----45:R-:W-:Y:S01]  /*1960*/  PRMT R17, R23, 0x9910, RZ ;  /* 0x0000991017117816 */ /* 0x030fe200000000ff */
[----:B------:R-:W-:Y:S01]  /*1970*/  IMAD.U32 R25, R25, 0x10000, RZ ;  /* 0x0001000019197824 */ /* 0x000fe200078e00ff */
[----:B------:R-:W-:Y:S01]  /*1980*/  PRMT R19, R4, 0x9910, RZ ;  /* 0x0000991004137816 */ /* 0x000fe200000000ff */
[----:B------:R-:W-:Y:S01]  /*1990*/  IMAD.U32 R28, R28, 0x10000, RZ ;  /* 0x000100001c1c7824 */ /* 0x000fe200078e00ff */
[----:B------:R-:W-:Y:S01]  /*19a0*/  LEA.HI.SX32 R22, R17, R22, 0x11 ;  /* 0x0000001611167211 */ /* 0x000fe200078f8aff */
[----:B------:R-:W-:Y:S01]  /*19b0*/  BSSY.RECONVERGENT B1, `(.L_x_10) ;  /* 0x000008a000017945 */ /* 0x000fe20003800200 */
[----:B------:R-:W-:Y:S02]  /*19c0*/  PRMT R16, R3, 0x9910, RZ ;  /* 0x0000991003107816 */ /* 0x000fe400000000ff */
[----:B------:R-:W-:Y:S02]  /*19d0*/  PRMT R23, R23, 0x5410, R22 ;  /* 0x0000541017177816 */ /* 0x000fe40000000016 */
[----:B------:R-:W-:-:S02]  /*19e0*/  LEA.HI.SX32 R17, R19, R2, 0x11 ;  /* 0x0000000213117211 */ /* 0x000fc400078f8aff */
[----:B------:R-:W-:Y:S01]  /*19f0*/  MOV R19, R16 ;  /* 0x0000001000137202 */ /* 0x000fe20000000f00 */
[----:B-1----:R-:W-:Y:S01]  /*1a00*/  FMUL.FTZ R2, R23, UR15 ;  /* 0x0000000f17027c20 */ /* 0x002fe20008410000 */
[----:B------:R-:W-:Y:S01]  /*1a10*/  PRMT R4, R4, 0x5410, R17 ;  /* 0x0000541004047816 */ /* 0x000fe20000000011 */
[----:B------:R-:W-:Y:S01]  /*1a20*/  IMAD.U32 R17, R18, 0x10000, RZ ;  /* 0x0001000012117824 */ /* 0x000fe200078e00ff */
[----:B------:R-:W-:Y:S01]  /*1a30*/  LEA.HI.SX32 R16, R19, R0, 0x11 ;  /* 0x0000000013107211 */ /* 0x000fe200078f8aff */
[----:B------:R-:W-:Y:S01]  /*1a40*/  FFMA.FTZ R0, R25, UR14, R2 ;  /* 0x0000000e19007c23 */ /* 0x000fe20008010002 */
[----:B------:R-:W-:Y:S01]  /*1a50*/  PRMT R21, R5, 0x9910, RZ ;  /* 0x0000991005157816 */ /* 0x000fe200000000ff */
[----:B------:R-:W-:Y:S01]  /*1a60*/  FMUL.FTZ R20, R4, UR15 ;  /* 0x0000000f04147c20 */ /* 0x000fe20008410000 */
[----:B------:R-:W-:Y:S01]  /*1a70*/  PRMT R3, R3, 0x5410, R16 ;  /* 0x0000541003037816 */ /* 0x000fe20000000010 */
[----:B------:R-:W-:Y:S01]  /*1a80*/  FMUL.FTZ R18, R0, R0 ;  /* 0x0000000000127220 */ /* 0x000fe20000410000 */
[----:B------:R-:W-:Y:S01]  /*1a90*/  LEA.HI.SX32 R24, R21, R24, 0x11 ;  /* 0x0000001815187211 */ /* 0x000fe200078f8aff */
[----:B------:R-:W-:Y:S01]  /*1aa0*/  FFMA.FTZ R17, R17, UR14, R20 ;  /* 0x0000000e11117c23 */ /* 0x000fe20008010014 */
[----:B------:R-:W-:Y:S01]  /*1ab0*/  SHF.L.U32 R29, R29, 0x10, RZ ;  /* 0x000000101d1d7819 */ /* 0x000fe200000006ff */
[----:B------:R-:W-:Y:S01]  /*1ac0*/  FFMA.FTZ R19, R18, -UR23, R18 ;  /* 0x8000001712137c23 */ /* 0x000fe20008010012 */
[----:B------:R-:W-:Y:S01]  /*1ad0*/  FMUL.FTZ R20, R3, UR15 ;  /* 0x0000000f03147c20 */ /* 0x000fe20008410000 */
[----:B---3--:R-:W1:Y:S01]  /*1ae0*/  MUFU.RCP R2, UR25 ;  /* 0x0000001900027d08 */ /* 0x008e620008001000 */
[----:B------:R-:W-:Y:S01]  /*1af0*/  PRMT R5, R5, 0x5410, R24 ;  /* 0x0000541005057816 */ /* 0x000fe20000000018 */
[----:B------:R-:W-:Y:S01]  /*1b00*/  FMUL.FTZ R18, R17, R17 ;  /* 0x0000001111127220 */ /* 0x000fe20000410000 */
[----:B------:R-:W-:Y:S01]  /*1b10*/  FFMA.FTZ R12, R12, UR23, R19 ;  /* 0x000000170c0c7c23 */ /* 0x000fe20008010013 */
[----:B------:R-:W-:-:S02]  /*1b20*/  FFMA.FTZ R19, R29, UR14, R20 ;  /* 0x0000000e1d137c23 */ /* 0x000fc40008010014 */
[----:B------:R-:W-:Y:S01]  /*1b30*/  FFMA.FTZ R18, R18, -UR23, R18 ;  /* 0x8000001712127c23 */ /* 0x000fe20008010012 */
[----:B------:R-:W-:Y:S01]  /*1b40*/  FMUL.FTZ R25, R5, UR15 ;  /* 0x0000000f05197c20 */ /* 0x000fe20008410000 */
[----:B------:R-:W-:Y:S01]  /*1b50*/  FMUL.FTZ R21, R19, R19 ;  /* 0x0000001313157220 */ /* 0x000fe20000410000 */
[----:B------:R-:W2:Y:S01]  /*1b60*/  MUFU.RCP R16, UR24 ;  /* 0x0000001800107d08 */ /* 0x000ea20008001000 */
[----:B------:R-:W-:Y:S01]  /*1b70*/  FFMA.FTZ R13, R13, UR23, R18 ;  /* 0x000000170d0d7c23 */ /* 0x000fe20008010012 */
[----:B------:R-:W-:Y:S01]  /*1b80*/  FFMA.FTZ R18, R28, UR14, R25 ;  /* 0x0000000e1c127c23 */ /* 0x000fe20008010019 */
[----:B------:R-:W-:Y:S01]  /*1b90*/  FFMA.FTZ R21, R21, -UR23, R21 ;  /* 0x8000001715157c23 */ /* 0x000fe20008010015 */
[----:B------:R-:W-:Y:S01]  /*1ba0*/  FFMA.FTZ R25, R0, -UR22, R0 ;  /* 0x8000001600197c23 */ /* 0x000fe20008010000 */
[----:B------:R-:W-:Y:S01]  /*1bb0*/  FFMA.FTZ R19, R19, -UR22, R19 ;  /* 0x8000001613137c23 */ /* 0x000fe20008010013 */
[----:B------:R-:W-:Y:S01]  /*1bc0*/  FMUL.FTZ R22, R18, R18 ;  /* 0x0000001212167220 */ /* 0x000fe20000410000 */
[----:B------:R-:W-:Y:S01]  /*1bd0*/  FFMA.FTZ R14, R14, UR23, R21 ;  /* 0x000000170e0e7c23 */ /* 0x000fe20008010015 */
[-C--:B-1----:R-:W-:Y:S01]  /*1be0*/  FMUL.FTZ R20, R12, R2.reuse ;  /* 0x000000020c147220 */ /* 0x082fe20000410000 */
[-C--:B------:R-:W-:Y:S01]  /*1bf0*/  FMUL.FTZ R24, R13, R2.reuse ;  /* 0x000000020d187220 */ /* 0x080fe20000410000 */
[----:B------:R-:W-:Y:S01]  /*1c00*/  FFMA.FTZ R22, R22, -UR23, R22 ;  /* 0x8000001716167c23 */ /* 0x000fe20008010016 */
[-C--:B------:R-:W-:Y:S01]  /*1c10*/  FMUL.FTZ R26, R14, R2.reuse ;  /* 0x000000020e1a7220 */ /* 0x080fe20000410000 */
[----:B------:R-:W-:Y:S01]  /*1c20*/  FFMA.FTZ R10, R10, UR22, R19 ;  /* 0x000000160a0a7c23 */ /* 0x000fe20008010013 */
[----:B------:R-:W-:Y:S01]  /*1c30*/  FFMA.FTZ R18, R18, -UR22, R18 ;  /* 0x8000001612127c23 */ /* 0x000fe20008010012 */
[----:B------:R-:W-:Y:S01]  /*1c40*/  FFMA.FTZ R15, R15, UR23, R22 ;  /* 0x000000170f0f7c23 */ /* 0x000fe20008010016 */
[----:B------:R-:W1:Y:S01]  /*1c50*/  MUFU.SQRT R20, R20 ;  /* 0x0000001400147308 */ /* 0x000e620000002000 */
[----:B------:R-:W-:Y:S01]  /*1c60*/  FFMA.FTZ R8, R8, UR22, R25 ;  /* 0x0000001608087c23 */ /* 0x000fe20008010019 */
[----:B------:R-:W-:Y:S01]  /*1c70*/  FFMA.FTZ R11, R11, UR22, R18 ;  /* 0x000000160b0b7c23 */ /* 0x000fe20008010012 */
[----:B------:R-:W-:-:S03]  /*1c80*/  FMUL.FTZ R22, R15, R2 ;  /* 0x000000020f167220 */ /* 0x000fc60000410000 */
[----:B--2---:R-:W-:Y:S02]  /*1c90*/  FMUL.FTZ R19, R11, R16 ;  /* 0x000000100b137220 */ /* 0x004fe40000410000 */
[----:B------:R-:W2:Y:S08]  /*1ca0*/  MUFU.SQRT R26, R26 ;  /* 0x0000001a001a7308 */ /* 0x000eb00000002000 */
[----:B------:R-:W3:Y:S01]  /*1cb0*/  MUFU.SQRT R24, R24 ;  /* 0x0000001800187308 */ /* 0x000ee20000002000 */
[----:B-1----:R-:W-:-:S07]  /*1cc0*/  FADD.FTZ R21, R20, UR26 ;  /* 0x0000001a14157e21 */ /* 0x002fce0008010000 */
[----:B------:R-:W1:Y:S01]  /*1cd0*/  MUFU.SQRT R22, R22 ;  /* 0x0000001600167308 */ /* 0x000e620000002000 */
[----:B--2---:R-:W-:-:S07]  /*1ce0*/  FADD.FTZ R20, R26, UR26 ;  /* 0x0000001a1a147e21 */ /* 0x004fce0008010000 */
[----:B------:R-:W2:Y:S01]  /*1cf0*/  MUFU.RCP R20, R20 ;  /* 0x0000001400147308 */ /* 0x000ea20000001000 */
[----:B---3--:R-:W-:Y:S01]  /*1d00*/  FADD.FTZ R2, R24, UR26 ;  /* 0x0000001a18027e21 */ /* 0x008fe20008010000 */
[----:B------:R-:W-:Y:S01]  /*1d10*/  FFMA.FTZ R24, R17, -UR22, R17 ;  /* 0x8000001611187c23 */ /* 0x000fe20008010011 */
[----:B------:R-:W-:-:S03]  /*1d20*/  FMUL.FTZ R17, R10, R16 ;  /* 0x000000100a117220 */ /* 0x000fc60000410000 */
[----:B------:R-:W-:Y:S02]  /*1d30*/  FFMA.FTZ R9, R9, UR22, R24 ;  /* 0x0000001609097c23 */ /* 0x000fe40008010018 */
[----:B------:R-:W3:Y:S01]  /*1d40*/  MUFU.RCP R2, R2 ;  /* 0x0000000200027308 */ /* 0x000ee20000001000 */
[----:B-1----:R-:W-:Y:S01]  /*1d50*/  FADD.FTZ R0, R22, UR26 ;  /* 0x0000001a16007e21 */ /* 0x002fe20008010000 */
[----:B------:R-:W-:-:S06]  /*1d60*/  FMUL.FTZ R22, R8, R16 ;  /* 0x0000001008167220 */ /* 0x000fcc0000410000 */
[----:B------:R-:W1:Y:S01]  /*1d70*/  MUFU.RCP R0, R0 ;  /* 0x0000000000007308 */ /* 0x000e620000001000 */
[----:B--2---:R-:W-:Y:S01]  /*1d80*/  FMUL.FTZ R20, R17, R20 ;  /* 0x0000001411147220 */ /* 0x004fe20000410000 */
[----:B------:R-:W-:-:S03]  /*1d90*/  FMUL.FTZ R17, R9, R16 ;  /* 0x0000001009117220 */ /* 0x000fc60000410000 */
[----:B------:R-:W-:-:S03]  /*1da0*/  FFMA.FTZ R25, -R20, UR27, R3 ;  /* 0x0000001b14197c23 */ /* 0x000fc60008010103 */
[----:B------:R-:W2:Y:S01]  /*1db0*/  MUFU.RCP R21, R21 ;  /* 0x0000001500157308 */ /* 0x000ea20000001000 */
[----:B---3--:R-:W-:Y:S01]  /*1dc0*/  FMUL.FTZ R17, R17, R2 ;  /* 0x0000000211117220 */ /* 0x008fe20000410000 */
[C---:B------:R-:W-:Y:S02]  /*1dd0*/  PRMT R2, R25.reuse, 0x7632, R2 ;  /* 0x0000763219027816 */ /* 0x040fe40000000002 */
[----:B------:R-:W-:Y:S01]  /*1de0*/  LOP3.LUT R3, R25, 0xffff, RZ, 0xc0, !PT ;  /* 0x0000ffff19037812 */ /* 0x000fe200078ec0ff */
[----:B------:R-:W-:Y:S01]  /*1df0*/  FFMA.FTZ R27, -R17, UR27, R4 ;  /* 0x0000001b111b7c23 */ /* 0x000fe20008010104 */
[----:B-1----:R-:W-:-:S04]  /*1e00*/  FMUL.FTZ R0, R19, R0 ;  /* 0x0000000013007220 */ /* 0x002fc80000410000 */
[----:B------:R-:W-:Y:S01]  /*1e10*/  LOP3.LUT R20, R27, 0xffff, RZ, 0xc0, !PT ;  /* 0x0000ffff1b147812 */ /* 0x000fe200078ec0ff */
[--C-:B------:R-:W-:Y:S01]  /*1e20*/  FFMA.FTZ R29, -R0, UR27, R5.reuse ;  /* 0x0000001b001d7c23 */ /* 0x100fe20008010105 */
[----:B------:R-:W-:Y:S01]  /*1e30*/  LEA.HI R0, R3, R2, RZ, 0x11 ;  /* 0x0000000203007211 */ /* 0x000fe200078f88ff */
[----:B------:R-:W-:Y:S01]  /*1e40*/  HFMA2 R3, -RZ, RZ, 0, 2.384185791015625e-07 ;  /* 0x00000004ff037431 */ /* 0x000fe200000001ff */
[----:B------:R-:W-:Y:S01]  /*1e50*/  PRMT R5, R27, 0x7632, R5 ;  /* 0x000076321b057816 */ /* 0x000fe20000000005 */
[----:B--2---:R-:W-:Y:S01]  /*1e60*/  FMUL.FTZ R22, R22, R21 ;  /* 0x0000001516167220 */ /* 0x004fe20000410000 */
[C---:B------:R-:W-:Y:S01]  /*1e70*/  PRMT R17, R29.reuse, 0x7632, R17 ;  /* 0x000076321d117816 */ /* 0x040fe20000000011 */
[----:B------:R-:W-:Y:S01]  /*1e80*/  IMAD.MOV.U32 R21, RZ, RZ, 0x4 ;  /* 0x00000004ff157424 */ /* 0x000fe200078e00ff */
[----:B------:R-:W-:Y:S01]  /*1e90*/  LOP3.LUT R18, R29, 0xffff, RZ, 0xc0, !PT ;  /* 0x0000ffff1d127812 */ /* 0x000fe200078ec0ff */
[----:B------:R-:W-:Y:S01]  /*1ea0*/  FFMA.FTZ R28, -R22, UR27, R23 ;  /* 0x0000001b161c7c23 */ /* 0x000fe20008010117 */
[----:B------:R-:W-:-:S02]  /*1eb0*/  MOV R23, 0x2 ;  /* 0x0000000200177802 */ /* 0x000fc40000000f00 */
[----:B------:R-:W-:Y:S01]  /*1ec0*/  LEA.HI R24, R20, R5, RZ, 0x11 ;  /* 0x0000000514187211 */ /* 0x000fe200078f88ff */
[----:B------:R-:W-:Y:S01]  /*1ed0*/  IMAD.WIDE R2, R6, R3, UR8 ;  /* 0x0000000806027e25 */ /* 0x000fe2000f8e0203 */
[C---:B------:R-:W-:Y:S02]  /*1ee0*/  PRMT R19, R28.reuse, 0x7632, R19 ;  /* 0x000076321c137816 */ /* 0x040fe40000000013 */
[----:B------:R-:W-:Y:S01]  /*1ef0*/  LOP3.LUT R16, R28, 0xffff, RZ, 0xc0, !PT ;  /* 0x0000ffff1c107812 */ /* 0x000fe200078ec0ff */
[----:B------:R-:W-:Y:S01]  /*1f00*/  IMAD.WIDE R4, R6, R21, UR10 ;  /* 0x0000000a06047e25 */ /* 0x000fe2000f8e0215 */
[----:B------:R-:W-:Y:S02]  /*1f10*/  LEA.HI R26, R18, R17, RZ, 0x11 ;  /* 0x00000011121a7211 */ /* 0x000fe400078f88ff */
[----:B------:R-:W-:Y:S01]  /*1f20*/  LEA.HI R19, R16, R19, RZ, 0x11 ;  /* 0x0000001310137211 */ /* 0x000fe200078f88ff */
[----:B------:R-:W-:Y:S01]  /*1f30*/  IMAD.WIDE R16, R6, R23, UR6 ;  /* 0x0000000606107e25 */ /* 0x000fe2000f8e0217 */
[----:B------:R-:W-:Y:S06]  /*1f40*/  @P0 BRA `(.L_x_11) ;  /* 0x0000000000840947 */ /* 0x000fec0003800000 */
[C---:B------:R-:W-:Y:S01]  /*1f50*/  ISETP.GE.AND P3, PT, R6.reuse, UR17, PT ;  /* 0x0000001106007c0c */ /* 0x040fe2000bf66270 */
[C---:B------:R-:W-:Y:S01]  /*1f60*/  VIADD R18, R6.reuse, 0x1 ;  /* 0x0000000106127836 */ /* 0x040fe20000000000 */
[----:B------:R-:W-:Y:S01]  /*1f70*/  IADD3 R20, PT, PT, R6, 0x2, RZ ;  /* 0x0000000206147810 */ /* 0x000fe20007ffe0ff */
[----:B------:R-:W-:Y:S01]  /*1f80*/  IMAD.MOV.U32 R23, RZ, RZ, 0x2 ;  /* 0x00000002ff177424 */ /* 0x000fe200078e00ff */
[----:B------:R-:W-:Y:S02]  /*1f90*/  MOV R21, 0x2 ;  /* 0x0000000200157802 */ /* 0x000fe40000000f00 */
[----:B------:R-:W-:Y:S02]  /*1fa0*/  ISETP.GE.AND P1, PT, R18, UR17, PT ;  /* 0x0000001112007c0c */ /* 0x000fe4000bf26270 */
[----:B------:R-:W-:Y:S01]  /*1fb0*/  ISETP.GE.AND P2, PT, R20, UR17, PT ;  /* 0x0000001114007c0c */ /* 0x000fe2000bf46270 */
[----:B------:R-:W-:-:S04]  /*1fc0*/  IMAD.MOV.U32 R20, RZ, RZ, 0x2 ;  /* 0x00000002ff147424 */ /* 0x000fc800078e00ff */
[C---:B------:R-:W-:Y:S01]  /*1fd0*/  @!P3 IMAD.WIDE R22, R6.reuse, R23, UR18 ;  /* 0x000000120616be25 */ /* 0x040fe2000f8e0217 */
[----:B------:R-:W-:Y:S04]  /*1fe0*/  @!P3 STG.E.U16 desc[UR20][R16.64], R28 ;  /* 0x0000001c1000b986 */ /* 0x000fe8000c101514 */
[----:B------:R1:W-:Y:S04]  /*1ff0*/  @!P3 STG.E desc[UR20][R2.64], R8 ;  /* 0x000000080200b986 */ /* 0x0003e8000c101914 */
[----:B------:R-:W-:Y:S04]  /*2000*/  @!P3 STG.E desc[UR20][R4.64], R12 ;  /* 0x0000000c0400b986 */ /* 0x000fe8000c101914 */
[----:B------:R2:W-:Y:S04]  /*2010*/  @!P3 STG.E.U16 desc[UR20][R22.64], R19 ;  /* 0x000000131600b986 */ /* 0x0005e8000c101514 */
[----:B------:R3:W-:Y:S01]  /*2020*/  @!P1 STG.E.U16 desc[UR20][R16.64+0x2], R27 ;  /* 0x0000021b10009986 */ /* 0x0007e2000c101514 */
[----:B-1----:R-:W-:-:S03]  /*2030*/  IADD3 R8, PT, PT, R6, 0x3, RZ ;  /* 0x0000000306087810 */ /* 0x002fc60007ffe0ff */
[----:B------:R3:W-:Y:S01]  /*2040*/  @!P1 STG.E desc[UR20][R2.64+0x4], R9 ;  /* 0x0000040902009986 */ /* 0x0007e2000c101914 */
[----:B--2---:R-:W-:-:S03]  /*2050*/  @!P1 IMAD.WIDE R18, R6, R21, UR18 ;  /* 0x0000001206129e25 */ /* 0x004fc6000f8e0215 */
[----:B------:R3:W-:Y:S01]  /*2060*/  @!P1 STG.E desc[UR20][R4.64+0x4], R13 ;  /* 0x0000040d04009986 */ /* 0x0007e2000c101914 */
[----:B------:R-:W-:-:S03]  /*2070*/  @!P2 IMAD.WIDE R20, R6, R20, UR18 ;  /* 0x000000120614ae25 */ /* 0x000fc6000f8e0214 */
[----:B------:R3:W-:Y:S01]  /*2080*/  @!P1 STG.E.U16 desc[UR20][R18.64+0x2], R24 ;  /* 0x0000021812009986 */ /* 0x0007e2000c101514 */
[----:B------:R-:W-:-:S03]  /*2090*/  ISETP.GE.AND P1, PT, R8, UR17, PT ;  /* 0x0000001108007c0c */ /* 0x000fc6000bf26270 */
[----:B------:R3:W-:Y:S04]  /*20a0*/  @!P2 STG.E.U16 desc[UR20][R16.64+0x4], R25 ;  /* 0x000004191000a986 */ /* 0x0007e8000c101514 */
[----:B------:R3:W-:Y:S04]  /*20b0*/  @!P2 STG.E desc[UR20][R2.64+0x8], R10 ;  /* 0x0000080a0200a986 */ /* 0x0007e8000c101914 */
[----:B------:R3:W-:Y:S04]  /*20c0*/  @!P2 STG.E desc[UR20][R4.64+0x8], R14 ;  /* 0x0000080e0400a986 */ /* 0x0007e8000c101914 */
[----:B------:R3:W-:Y:S01]  /*20d0*/  @!P2 STG.E.U16 desc[UR20][R20.64+0x4], R0 ;  /* 0x000004001400a986 */ /* 0x0007e2000c101514 */
[----:B------:R-:W-:Y:S05]  /*20e0*/  @P1 BRA `(.L_x_12) ;  /* 0x0000000000581947 */ /* 0x000fea0003800000 */
[----:B---3--:R-:W-:Y:S01]  /*20f0*/  IMAD.MOV.U32 R9, RZ, RZ, 0x2 ;  /* 0x00000002ff097424 */ /* 0x008fe200078e00ff */
[----:B------:R2:W-:Y:S03]  /*2100*/  STG.E.U16 desc[UR20][R16.64+0x6], R29 ;  /* 0x0000061d10007986 */ /* 0x0005e6000c101514 */
[----:B------:R-:W-:Y:S01]  /*2110*/  IMAD.WIDE R8, R6, R9, UR18 ;  /* 0x0000001206087e25 */ /* 0x000fe2000f8e0209 */
[----:B------:R2:W-:Y:S04]  /*2120*/  STG.E desc[UR20][R2.64+0xc], R11 ;  /* 0x00000c0b02007986 */ /* 0x0005e8000c101914 */
[----:B------:R2:W-:Y:S04]  /*2130*/  STG.E desc[UR20][R4.64+0xc], R15 ;  /* 0x00000c0f04007986 */ /* 0x0005e8000c101914 */
[----:B------:R2:W-:Y:S01]  /*2140*/  STG.E.U16 desc[UR20][R8.64+0x6], R26 ;  /* 0x0000061a08007986 */ /* 0x0005e2000c101514 */
[----:B------:R-:W-:Y:S05]  /*2150*/  BRA `(.L_x_12) ;  /* 0x00000000003c7947 */ /* 0x000fea0003800000 */
.L_x_11:
[----:B------:R-:W-:Y:S01]  /*2160*/  LOP3.LUT R22, R24, 0xffff, RZ, 0xc0, !PT ;  /* 0x0000ffff18167812 */ /* 0x000fe200078ec0ff */
[----:B------:R-:W-:Y:S01]  /*2170*/  IMAD.WIDE.U32 R20, R20, 0x10000, RZ ;  /* 0x0001000014147825 */ /* 0x000fe200078e00ff */
[----:B------:R-:W-:Y:S02]  /*2180*/  PRMT R27, R25, 0x5410, R18 ;  /* 0x00005410191b7816 */ /* 0x000fe40000000012 */
[----:B------:R-:W-:Y:S01]  /*2190*/  PRMT R25, R0, 0x5410, R26 ;  /* 0x0000541000197816 */ /* 0x000fe2000000001a */
[----:B------:R-:W-:Y:S01]  /*21a0*/  IMAD.WIDE.U32 R22, R22, 0x10000, RZ ;  /* 0x0001000016167825 */ /* 0x000fe200078e00ff */
[----:B------:R-:W-:Y:S02]  /*21b0*/  LOP3.LUT R21, R27, R21, RZ, 0xfc, !PT ;  /* 0x000000151b157212 */ /* 0x000fe400078efcff */
[----:B------:R-:W-:Y:S02]  /*21c0*/  MOV R27, 0x2 ;  /* 0x00000002001b7802 */ /* 0x000fe40000000f00 */
[----:B------:R-:W-:-:S02]  /*21d0*/  LOP3.LUT R20, R20, 0xffff, R28, 0xf8, !PT ;  /* 0x0000ffff14147812 */ /* 0x000fc400078ef81c */
[----:B------:R-:W-:Y:S01]  /*21e0*/  LOP3.LUT R22, R22, 0xffff, R19, 0xf8, !PT ;  /* 0x0000ffff16167812 */ /* 0x000fe200078ef813 */
[----:B------:R-:W-:Y:S01]  /*21f0*/  IMAD.WIDE R18, R6, R27, UR18 ;  /* 0x0000001206127e25 */ /* 0x000fe2000f8e021b */
[----:B------:R-:W-:Y:S01]  /*2200*/  LOP3.LUT R23, R25, R23, RZ, 0xfc, !PT ;  /* 0x0000001719177212 */ /* 0x000fe200078efcff */
[----:B------:R1:W-:Y:S04]  /*2210*/  STG.E.64 desc[UR20][R16.64], R20 ;  /* 0x0000001410007986 */ /* 0x0003e8000c101b14 */
[----:B------:R1:W-:Y:S04]  /*2220*/  STG.E.128 desc[UR20][R2.64], R8 ;  /* 0x0000000802007986 */ /* 0x0003e8000c101d14 */
[----:B------:R1:W-:Y:S04]  /*2230*/  STG.E.128 desc[UR20][R4.64], R12 ;  /* 0x0000000c04007986 */ /* 0x0003e8000c101d14 */
[----:B------:R1:W-:Y:S02]  /*2240*/  STG.E.64 desc[UR20][R18.64], R22 ;  /* 0x0000001612007986 */ /* 0x0003e4000c101b14 */
.L_x_12:
[----:B------:R-:W-:Y:S05]  /*2250*/  BSYNC.RECONVERGENT B1 ;  /* 0x0000000000017941 */ /* 0x000fea0003800200 */
.L_x_10:
[----:B0-----:R-:W-:-:S05]  /*2260*/  IMAD R6, R7, 0x4, R6 ;  /* 0x0000000407067824 */ /* 0x001fca00078e0206 */
[----:B------:R-:W-:-:S13]  /*2270*/  ISETP.GE.AND P1, PT, R6, UR17, PT ;  /* 0x0000001106007c0c */ /* 0x000fda000bf26270 */
[----:B------:R-:W-:Y:S05]  /*2280*/  @!P1 BRA `(.L_x_13) ;  /* 0xfffffff000349947 */ /* 0x000fea000383ffff */
[----:B------:R-:W-:Y:S05]  /*2290*/  BSYNC.RECONVERGENT B0 ;  /* 0x0000000000007941 */ /* 0x000fea0003800200 */
.L_x_7:
[----:B------:R-:W-:Y:S05]  /*22a0*/  EXIT ;  /* 0x000000000000794d */ /* 0x000fea0003800000 */
.L_x_14:
[----:B------:R-:W-:-:S00]  /*22b0*/  BRA `(.L_x_14) ;  /* 0xfffffffc00fc7947 */ /* 0x000fc0000383ffff */
[----:B------:R-:W-:-:S00]  /*22c0*/  NOP ;  /* 0x0000000000007918 */ /* 0x000fc00000000000 */
        /* <DEDUP_REMOVED lines=11> */
.L_x_1087:


//--------------------- .text._Z25multi_tensor_apply_kernelI18TensorListMetadataILi6EE34DistAdamWithParamRemaindersFunctorIN3c104HalfEEJPfffffff10adamMode_tfEEvlPViT_T0_DpT1_ --------------------------
	.section	.text._Z25multi_tensor_apply_kernelI18TensorListMetadataILi6EE34DistAdamWithParamRemaindersFunctorIN3c104HalfEEJPfffffff10adamMode_tfEEvlPViT_T0_DpT1_,"ax",@progbits
	.align	128
        .global         _Z25multi_tensor_apply_kernelI18TensorListMetadataILi6EE34DistAdamWithParamRemaindersFunctorIN3c104HalfEEJPfffffff10adamMode_tfEEvlPViT_T0_DpT1_
        .type           _Z25multi_tensor_apply_kernelI18TensorListMetadataILi6EE34DistAdamWithParamRemaindersFunctorIN3c104HalfEEJPfffffff10adamMode_tfEEvlPViT_T0_DpT1_,@function
        .size           _Z25multi_tensor_apply_kernelI18TensorListMetadataILi6EE34DistAdamWithParamRemaindersFunctorIN3c104HalfEEJPfffffff10adamMode_tfEEvlPViT_T0_DpT1_,(.L_x_1088 - _Z25multi_tensor_apply_kernelI18TensorListMetadataILi6EE34DistAdamWithParamRemaindersFunctorIN3c104HalfEEJPfffffff10adamMode_tfEEvlPViT_T0_DpT1_)
        .other          _Z25multi_tensor_apply_kernelI18TensorListMetadataILi6EE34DistAdamWithParamRemaindersFunctorIN3c104HalfEEJPfffffff10adamMode_tfEEvlPViT_T0_DpT1_,@"STO_CUDA_ENTRY STV_DEFAULT"
_Z25multi_tensor_apply_kernelI18TensorListMetadataILi6EE34DistAdamWithParamRemaindersFunctorIN3c104HalfEEJPfffffff10adamMode_tfEEvlPViT_T0_DpT1_:
.text._Z25multi_tensor_apply_kernelI18TensorListMetadataILi6EE34DistAdamWithParamRemaindersFunctorIN3c104HalfEEJPfffffff10adamMode_tfEEvlPViT_T0_DpT1_:
[----:B------:R-:W-:Y:S01]  /*0000*/  LDC R1, c[0x0][0x37c] ;  /* 0x0000df00ff017b82 */ /* 0x000fe20000000800 */
[----:B------:R-:W0:Y:S01]  /*0010*/  S2R R2, SR_CTAID.X ;  /* 0x0000000000027919 */ /* 0x000e220000002500 */
[----:B------:R-:W-:Y:S01]  /*0020*/  HFMA2 R5, -RZ, RZ, 0, 9.5367431640625e-07 ;  /* 0x00000010ff057431 */ /* 0x000fe200000001ff */
[----:B------:R-:W1:Y:S01]  /*0030*/  LDCU UR11, c[0x0][0x380] ;  /* 0x00007000ff0b77ac */ /* 0x000e620008000800 */
[----:B------:R-:W2:Y:S04]  /*0040*/  S2R R6, SR_TID.X ;  /* 0x0000000000067919 */ /* 0x000ea80000002100 */
[----:B0-----:R-:W0:Y:S01]  /*0050*/  LDC.U8 R0, c[0x0][R2+0x8d0] ;  /* 0x0002340002007b82 */ /* 0x001e220000000000 */
[----:B------:R-:W-:Y:S01]  /*0060*/  VIADD R3, R2, 0x10 ;  /* 0x0000001002037836 */ /* 0x000fe20000000000 */
[----:B--2---:R-:W-:-:S03]  /*0070*/  SHF.L.U32 R6, R6, 0x2, RZ ;  /* 0x0000000206067819 */ /* 0x004fc600000006ff */
[----:B------:R-:W-:-:S05]  /*0080*/  IMAD R3, R2, 0x3, R3 ;  /* 0x0000000302037824 */ /* 0x000fca00078e0203 */
[----:B------:R-:W-:Y:S02]  /*0090*/  R2UR UR4, R3 ;  /* 0x00000000030472ca */ /* 0x000fe400000e0000 */
[----:B-1----:R-:W-:-:S11]  /*00a0*/  MOV R3, UR11 ;  /* 0x0000000b00037c02 */ /* 0x002fd60008000f00 */
[----:B------:R-:W1:Y:S01]  /*00b0*/  LDCU UR10, c[0x0][UR4+0xa00] ;  /* 0x00014000040a77ac */ /* 0x000e620008000800 */
[----:B0-----:R-:W-:-:S04]  /*00c0*/  LEA R0, R0, R5, 0x3 ;  /* 0x0000000500007211 */ /* 0x001fc800078e18ff */
[----:B------:R-:W-:-:S13]  /*00d0*/  R2UR UR14, R0 ;  /* 0x00000000000e72ca */ /* 0x000fda00000e0000 */
[----:B------:R-:W-:Y:S01]  /*00e0*/  IMAD.U32 R0, RZ, RZ, UR14 ;  /* 0x0000000eff007e24 */ /* 0x000fe2000f8e00ff */
[----:B-1----:R-:W-:Y:S01]  /*00f0*/  UIMAD UR16, UR10, UR11, URZ ;  /* 0x0000000b0a1072a4 */ /* 0x002fe2000f8e02ff */
        /* <DEDUP_REMOVED lines=14> */
[----:B------:R-:W-:Y:S01]  /*01e0*/  IMAD.U32 R0, RZ, RZ, UR8 ;  /* 0x00000008ff007e24 */ /* 0x000fe2000f8e00ff */
[----:B------:R-:W-:Y:S01]  /*01f0*/  PLOP3.LUT P2, PT, PT, PT, UP1, 0x80, 0x8 ;  /* 0x000000000008781c */ /* 0x000fe20003f4f018 */
[----:B-----5:R-:W-:Y:S01]  /*0200*/  UIMAD.WIDE UR12, UR16, 0x2, UR12 ;  /* 0x00000002100c78a5 */ /* 0x020fe2000f8e020c */
[----:B------:R-:W-:Y:S01]  /*0210*/  PLOP3.LUT P4, PT, PT, PT, UP2, 0x80, 0x8 ;  /* 0x000000000008781c */ /* 0x000fe20003f8f028 */
[----:B------:R-:W0:Y:S01]  /*0220*/  LDCU.64 UR14, c[0x0][UR14+0x740] ;  /* 0x0000e8000e0e77ac */ /* 0x000e220008000a00 */
[----:B------:R-:W-:-:S02]  /*0230*/  MOV R2, UR10 ;  /* 0x0000000a00027c02 */ /* 0x000fc40008000f00 */
[----:B------:R-:W-:Y:S01]  /*0240*/  LOP3.LUT P0, RZ, R0, 0xf, RZ, 0xc0, !PT ;  /* 0x0000000f00ff7812 */ /* 0x000fe2000780c0ff */
[----:B------:R-:W-:Y:S01]  /*0250*/  IMAD.U32 R0, RZ, RZ, UR12 ;  /* 0x0000000cff007e24 */ /* 0x000fe2000f8e00ff */
[----:B------:R-:W-:-:S03]  /*0260*/  LOP3.LUT P1, RZ, R2, 0xf, RZ, 0xc0, !PT ;  /* 0x0000000f02ff7812 */ /* 0x000fc6000782c0ff */
[----:B------:R-:W-:-:S06]  /*0270*/  ULOP3.LUT UP0, URZ, UR17, 0x3, URZ, 0xc0, !UPT ;  /* 0x0000000311ff7892 */ /* 0x000fcc000f80c0ff */
        /* <DEDUP_REMOVED lines=9> */
[----:B------:R-:W-:-:S03]  /*0310*/  IMAD.U32 R0, RZ, RZ, UR18 ;  /* 0x00000012ff007e24 */ /* 0x000fc6000f8e00ff */
        /* <DEDUP_REMOVED lines=18> */
.L_x_21:
[----:B------:R-:W-:Y:S01]  /*0440*/  HFMA2 R17, -RZ, RZ, 0, 1.1920928955078125e-07 ;  /* 0x00000002ff117431 */ /* 0x000fe200000001ff */
[----:B------:R-:W-:Y:S01]  /*0450*/  MOV R19, 0x4 ;  /* 0x0000000400137802 */ /* 0x000fe20000000f00 */
[----:B------:R-:W-:-:S04]  /*0460*/  IMAD.MOV.U32 R23, RZ, RZ, 0x4 ;  /* 0x00000004ff177424 */ /* 0x000fc800078e00ff */
[----:B------:R-:W-:-:S04]  /*0470*/  IMAD.WIDE R22, R6, R23, UR8 ;  /* 0x0000000806167e25 */ /* 0x000fc8000f8e0217 */
[----:B------:R-:W-:-:S04]  /*0480*/  IMAD.WIDE R16, R6, R17, UR6 ;  /* 0x0000000606107e25 */ /* 0x000fc8000f8e0211 */
[----:B------:R-:W-:Y:S01]  /*0490*/  IMAD.WIDE R18, R6, R19, UR10 ;  /* 0x0000000a06127e25 */ /* 0x000fe2000f8e0213 */
[----:B------:R-:W-:Y:S06]  /*04a0*/  @!P0 BRA `(.L_x_17) ;  /* 0x0000000000588947 */ /* 0x000fec0003800000 */
[----:B------:R-:W-:Y:S01]  /*04b0*/  IMAD.MOV.U32 R5, RZ, RZ, 0x2 ;  /* 0x00000002ff057424 */ /* 0x000fe200078e00ff */
[----:B------:R-:W-:Y:S01]  /*04c0*/  MOV R27, 0x2 ;  /* 0x00000002001b7802 */ /* 0x000fe20000000f00 */
[----:B------:R-:W2:Y:S02]  /*04d0*/  LDG.E.64 R2, desc[UR20][R16.64] ;  /* 0x0000001410027981 */ /* 0x000ea4000c1e1b00 */
[C---:B------:R-:W-:Y:S02]  /*04e0*/  IMAD.WIDE R4, R6.reuse, R5, UR4 ;  /* 0x0000000406047e25 */ /* 0x040fe4000f8e0205 */
[----:B------:R0:W5:Y:S02]  /*04f0*/  LDG.E.128 R8, desc[UR20][R22.64] ;  /* 0x0000001416087981 */ /* 0x000164000c1e1d00 */
[----:B------:R-:W-:Y:S02]  /*0500*/  IMAD.WIDE R26, R6, R27, UR12 ;  /* 0x0000000c061a7e25 */ /* 0x000fe4000f8e021b */
[----:B------:R-:W3:Y:S04]  /*0510*/  LDG.E.64 R4, desc[UR20][R4.64] ;  /* 0x0000001404047981 */ /* 0x000ee8000c1e1b00 */
[----:B------:R-:W4:Y:S04]  /*0520*/  LDG.E.64 R26, desc[UR20][R26.64] ;  /* 0x000000141a1a7981 */ /* 0x000f28000c1e1b00 */
[----:B------:R0:W5:Y:S01]  /*0530*/  LDG.E.128 R12, desc[UR20][R18.64] ;  /* 0x00000014120c7981 */ /* 0x000162000c1e1d00 */
        /* <DEDUP_REMOVED lines=13> */
.L_x_17:
[C---:B------:R-:W-:Y:S01]  /*0610*/  VIADD R0, R6.reuse, 0x1 ;  /* 0x0000000106007836 */ /* 0x040fe20000000000 */
[C---:B------:R-:W-:Y:S01]  /*0620*/  IADD3 R2, PT, PT, R6.reuse, 0x2, RZ ;  /* 0x0000000206027810 */ /* 0x040fe20007ffe0ff */
[----:B------:R-:W-:Y:S01]  /*0630*/  IMAD.MOV.U32 R9, RZ, RZ, 0x2 ;  /* 0x00000002ff097424 */ /* 0x000fe200078e00ff */
[----:B------:R-:W-:Y:S02]  /*0640*/  ISETP.GE.AND P1, PT, R6, UR17, PT ;  /* 0x0000001106007c0c */ /* 0x000fe4000bf26270 */
[----:B------:R-:W-:Y:S02]  /*0650*/  ISETP.GE.AND P2, PT, R0, UR17, PT ;  /* 0x0000001100007c0c */ /* 0x000fe4000bf46270 */
[----:B------:R-:W-:Y:S02]  /*0660*/  ISETP.GE.AND P3, PT, R2, UR17, PT ;  /* 0x0000001102007c0c */ /* 0x000fe4000bf66270 */
[----:B------:R-:W-:-:S04]  /*0670*/  IADD3 R0, PT, PT, R6, 0x3, RZ ;  /* 0x0000000306007810 */ /* 0x000fc80007ffe0ff */
[----:B------:R-:W-:Y:S02]  /*0680*/  ISETP.GE.AND P4, PT, R0, UR17, PT ;  /* 0x0000001100007c0c */ /* 0x000fe4000bf86270 */
[----:B------:R-:W-:Y:S01]  /*0690*/  MOV R11, 0x2 ;  /* 0x00000002000b7802 */ /* 0x000fe20000000f00 */
[----:B------:R-:W-:Y:S01]  /*06a0*/  @!P1 IMAD.WIDE R8, R6, R9, UR4 ;  /* 0x0000000406089e25 */ /* 0x000fe2000f8e0209 */
[----:B------:R-:W-:Y:S01]  /*06b0*/  MOV R13, 0x2 ;  /* 0x00000002000d7802 */ /* 0x000fe20000000f00 */
[----:B------:R-:W5:Y:S01]  /*06c0*/  @!P1 LDG.E.U16 R2, desc[UR20][R16.64] ;  /* 0x0000001410029981 */ /* 0x000f62000c1e1500 */
[----:B------:R-:W-:Y:S02]  /*06d0*/  @P2 PRMT R4, RZ, 0x7610, R4 ;  /* 0x00007610ff042816 */ /* 0x000fe40000000004 */
[----:B------:R-:W-:Y:S01]  /*06e0*/  @P3 PRMT R3, RZ, 0x7610, R3 ;  /* 0x00007610ff033816 */ /* 0x000fe20000000003 */
[----:B------:R-:W-:Y:S01]  /*06f0*/  IMAD.MOV.U32 R21, RZ, RZ, 0x2 ;  /* 0x00000002ff157424 */ /* 0x000fe200078e00ff */
[----:B------:R0:W5:Y:S01]  /*0700*/  @!P1 LDG.E.U16 R7, desc[UR20][R8.64] ;  /* 0x0000001408079981 */ /* 0x000162000c1e1500 */
[----:B------:R-:W-:-:S02]  /*0710*/  IMAD.MOV.U32 R15, RZ, RZ, 0x2 ;  /* 0x00000002ff0f7424 */ /* 0x000fc400078e00ff */
[----:B------:R-:W-:Y:S01]  /*0720*/  @P4 PRMT R0, RZ, 0x7610, R0 ;  /* 0x00007610ff004816 */ /* 0x000fe20000000000 */
[----:B------:R-:W5:Y:S01]  /*0730*/  @!P2 LDG.E.U16 R4, desc[UR20][R16.64+0x2] ;  /* 0x000002141004a981 */ /* 0x000f62000c1e1500 */
[----:B------:R-:W-:-:S03]  /*0740*/  @P2 PRMT R26, RZ, 0x7610, R26 ;  /* 0x00007610ff1a2816 */ /* 0x000fc6000000001a */
[----:B------:R1:W5:Y:S01]  /*0750*/  @!P3 LDG.E.U16 R3, desc[UR20][R16.64+0x4] ;  /* 0x000004141003b981 */ /* 0x000362000c1e1500 */
[----:B------:R-:W-:Y:S01]  /*0760*/  @P3 MOV R10, RZ ;  /* 0x000000ff000a3202 */ /* 0x000fe20000000f00 */
[----:B0-----:R-:W-:Y:S01]  /*0770*/  @P2 IMAD.MOV.U32 R9, RZ, RZ, RZ ;  /* 0x000000ffff092224 */ /* 0x001fe200078e00ff */
[----:B------:R-:W-:Y:S01]  /*0780*/  MOV R25, 0x2 ;  /* 0x0000000200197802 */ /* 0x000fe20000000f00 */
[C---:B------:R-:W-:Y:S01]  /*0790*/  @!P2 IMAD.WIDE R20, R6.reuse, R21, UR4 ;  /* 0x000000040614ae25 */ /* 0x040fe2000f8e0215 */
[----:B------:R-:W-:Y:S01]  /*07a0*/  @P3 PRMT R24, RZ, 0x7610, R24 ;  /* 0x00007610ff183816 */ /* 0x000fe20000000018 */
[----:B------:R-:W5:Y:S01]  /*07b0*/  @!P1 LDG.E R8, desc[UR20][R22.64] ;  /* 0x0000001416089981 */ /* 0x000f62000c1e1900 */
[----:B------:R-:W-:Y:S01]  /*07c0*/  @P4 PRMT R5, RZ, 0x7610, R5 ;  /* 0x00007610ff054816 */ /* 0x000fe20000000005 */
[C---:B-1----:R-:W-:Y:S02]  /*07d0*/  IMAD.WIDE R16, R6.reuse, R11, UR6 ;  /* 0x0000000606107e25 */ /* 0x042fe4000f8e020b */
[----:B------:R-:W5:Y:S02]  /*07e0*/  @!P2 LDG.E.U16 R26, desc[UR20][R20.64+0x2] ;  /* 0x00000214141aa981 */ /* 0x000f64000c1e1500 */
[----:B------:R-:W-:-:S02]  /*07f0*/  @!P3 IMAD.WIDE R12, R6, R13, UR4 ;  /* 0x00000004060cbe25 */ /* 0x000fc4000f8e020d */
[----:B------:R0:W5:Y:S02]  /*0800*/  @!P4 LDG.E.U16 R0, desc[UR20][R16.64+0x6] ;  /* 0x000006141000c981 */ /* 0x000164000c1e1500 */
[C---:B------:R-:W-:Y:S02]  /*0810*/  @!P4 IMAD.WIDE R14, R6.reuse, R15, UR4 ;  /* 0x00000004060ece25 */ /* 0x040fe4000f8e020f */
[----:B------:R-:W5:Y:S02]  /*0820*/  @!P2 LDG.E R9, desc[UR20][R22.64+0x4] ;  /* 0x000004141609a981 */ /* 0x000f64000c1e1900 */
[----:B------:R-:W-:Y:S02]  /*0830*/  IMAD.MOV.U32 R11, RZ, RZ, 0x4 ;  /* 0x00000004ff0b7424 */ /* 0x000fe400078e00ff */
[----:B------:R1:W5:Y:S01]  /*0840*/  @!P3 LDG.E R10, desc[UR20][R22.64+0x8] ;  /* 0x00000814160ab981 */ /* 0x000362000c1e1900 */
[----:B------:R-:W-:Y:S02]  /*0850*/  IMAD.MOV.U32 R27, RZ, RZ, 0x4 ;  /* 0x00000004ff1b7424 */ /* 0x000fe400078e00ff */
[----:B0-----:R-:W-:Y:S01]  /*0860*/  IMAD.WIDE R16, R6, R25, UR12 ;  /* 0x0000000c06107e25 */ /* 0x001fe2000f8e0219 */
[----:B------:R0:W5:Y:S01]  /*0870*/  @!P3 LDG.E.U16 R24, desc[UR20][R12.64+0x4] ;  /* 0x000004140c18b981 */ /* 0x000162000c1e1500 */
[----:B------:R-:W-:-:S02]  /*0880*/  @P2 PRMT R28, RZ, 0x7610, R28 ;  /* 0x00007610ff1c2816 */ /* 0x000fc4000000001c */
[C---:B------:R-:W-:Y:S01]  /*0890*/  IMAD.WIDE R20, R6.reuse, R11, UR8 ;  /* 0x0000000806147e25 */ /* 0x040fe2000f8e020b */
[----:B------:R2:W5:Y:S01]  /*08a0*/  @!P4 LDG.E.U16 R5, desc[UR20][R14.64+0x6] ;  /* 0x000006140e05c981 */ /* 0x000562000c1e1500 */
[----:B------:R-:W-:Y:S02]  /*08b0*/  @P4 MOV R11, RZ ;  /* 0x000000ff000b4202 */ /* 0x000fe40000000f00 */
[----:B-1----:R-:W-:Y:S01]  /*08c0*/  IMAD.WIDE R22, R6, R27, UR10 ;  /* 0x0000000a06167e25 */ /* 0x002fe2000f8e021b */
[----:B------:R-:W-:Y:S01]  /*08d0*/  @P3 PRMT R27, RZ, 0x7610, R27 ;  /* 0x00007610ff1b3816 */ /* 0x000fe2000000001b */
[----:B------:R1:W5:Y:S01]  /*08e0*/  @!P1 LDG.E.U16 R29, desc[UR20][R16.64] ;  /* 0x00000014101d9981 */ /* 0x000362000c1e1500 */
[----:B0-----:R-:W-:Y:S02]  /*08f0*/  @P2 MOV R13, RZ ;  /* 0x000000ff000d2202 */ /* 0x001fe40000000f00 */
[----:B------:R-:W-:Y:S01]  /*0900*/  @P4 PRMT R25, RZ, 0x7610, R25 ;  /* 0x00007610ff194816 */ /* 0x000fe20000000019 */
[----:B------:R1:W5:Y:S01]  /*0910*/  @!P1 LDG.E R12, desc[UR20][R18.64] ;  /* 0x00000014120c9981 */ /* 0x000362000c1e1900 */
[----:B--2---:R-:W-:-:S02]  /*0920*/  @P3 IMAD.MOV.U32 R14, RZ, RZ, RZ ;  /* 0x000000ffff0e3224 */ /* 0x004fc400078e00ff */
[----:B------:R-:W-:Y:S01]  /*0930*/  @P4 IMAD.MOV.U32 R15, RZ, RZ, RZ ;  /* 0x000000ffff0f4224 */ /* 0x000fe200078e00ff */
        /* <DEDUP_REMOVED lines=8> */
[----:B------:R-:W-:Y:S02]  /*09c0*/  @P1 PRMT R7, RZ, 0x7610, R7 ;  /* 0x00007610ff071816 */ /* 0x000fe40000000007 */
[----:B------:R-:W-:Y:S02]  /*09d0*/  @P1 MOV R8, RZ ;  /* 0x000000ff00081202 */ /* 0x000fe40000000f00 */
[----:B------:R-:W-:Y:S01]  /*09e0*/  @P1 PRMT R29, RZ, 0x7610, R29 ;  /* 0x00007610ff1d1816 */ /* 0x000fe2000000001d */
[----:B-1----:R-:W-:-:S07]  /*09f0*/  @P1 IMAD.MOV.U32 R12, RZ, RZ, RZ ;  /* 0x000000ffff0c1224 */ /* 0x002fce00078e00ff */
.L_x_18:
[----:B-----5:R-:W-:Y:S01]  /*0a00*/  PRMT R18, R2, 0x9910, RZ ;  /* 0x0000991002127816 */ /* 0x020fe200000000ff */
[----:B------:R-:W-:Y:S01]  /*0a10*/  HADD2.F32 R16, -RZ, R29.H0_H0 ;  /* 0x2000001dff107230 */ /* 0x000fe20000004100 */
[----:B------:R-:W-:Y:S01]  /*0a20*/  PRMT R21, R3, 0x9910, RZ ;  /* 0x0000991003157816 */ /* 0x000fe200000000ff */
[----:B------:R-:W-:Y:S01]  /*0a30*/  HADD2.F32 R27, -RZ, R27.H0_H0 ;  /* 0x2000001bff1b7230 */ /* 0x000fe20000004100 */
[----:B------:R-:W-:Y:S01]  /*0a40*/  LEA.HI.SX32 R7, R18, R7, 0x11 ;  /* 0x0000000712077211 */ /* 0x000fe200078f8aff */
[----:B------:R-:W-:Y:S02]  /*0a50*/  HADD2.F32 R18, -RZ, R28.H0_H0 ;  /* 0x2000001cff127230 */ /* 0x000fe40000004100 */
[----:B------:R-:W-:Y:S01]  /*0a60*/  FMUL.FTZ R16, R16, UR14 ;  /* 0x0000000e10107c20 */ /* 0x000fe20008410000 */
[----:B------:R-:W-:Y:S01]  /*0a70*/  LEA.HI.SX32 R20, R21, R24, 0x11 ;  /* 0x0000001815147211 */ /* 0x000fe200078f8aff */
[----:B------:R-:W0:Y:S01]  /*0a80*/  MUFU.RCP R22, UR29 ;  /* 0x0000001d00167d08 */ /* 0x000e220008001000 */
[----:B------:R-:W-:Y:S01]  /*0a90*/  PRMT R17, R4, 0x9910, RZ ;  /* 0x0000991004117816 */ /* 0x000fe200000000ff */
[----:B------:R-:W-:Y:S01]  /*0aa0*/  FMUL.FTZ R19, R16, R16 ;  /* 0x0000001010137220 */ /* 0x000fe20000410000 */
[----:B------:R-:W-:Y:S01]  /*0ab0*/  FMUL.FTZ R18, R18, UR14 ;  /* 0x0000000e12127c20 */ /* 0x000fe20008410000 */
[----:B------:R-:W-:-:S02]  /*0ac0*/  PRMT R7, R2, 0x5410, R7 ;  /* 0x0000541002077816 */ /* 0x000fc40000000007 */
[----:B------:R-:W-:Y:S01]  /*0ad0*/  FFMA.FTZ R19, R19, -UR25, R19 ;  /* 0x8000001913137c23 */ /* 0x000fe20008010013 */
[----:B------:R-:W-:Y:S01]  /*0ae0*/  FMUL.FTZ R21, R18, R18 ;  /* 0x0000001212157220 */ /* 0x000fe20000410000 */
[----:B------:R-:W-:Y:S01]  /*0af0*/  LEA.HI.SX32 R17, R17, R26, 0x11 ;  /* 0x0000001a11117211 */ /* 0x000fe200078f8aff */
[----:B------:R-:W1:Y:S01]  /*0b00*/  MUFU.RCP R2, UR28 ;  /* 0x0000001c00027d08 */ /* 0x000e620008001000 */
[----:B------:R-:W-:Y:S01]  /*0b10*/  FFMA.FTZ R12, R12, UR25, R19 ;  /* 0x000000190c0c7c23 */ /* 0x000fe20008010013 */
[----:B------:R-:W-:Y:S01]  /*0b20*/  FFMA.FTZ R24, R21, -UR25, R21 ;  /* 0x8000001915187c23 */ /* 0x000fe20008010015 */
[----:B------:R-:W-:Y:S01]  /*0b30*/  FMUL.FTZ R19, R27, UR14 ;  /* 0x0000000e1b137c20 */ /* 0x000fe20008410000 */
[----:B------:R-:W-:Y:S01]  /*0b40*/  HADD2.F32 R21, -RZ, R25.H0_H0 ;  /* 0x20000019ff157230 */ /* 0x000fe20000004100 */
[----:B------:R-:W-:Y:S01]  /*0b50*/  PRMT R26, R0, 0x9910, RZ ;  /* 0x00009910001a7816 */ /* 0x000fe200000000ff */
[----:B------:R-:W-:Y:S01]  /*0b60*/  FFMA.FTZ R13, R13, UR25, R24 ;  /* 0x000000190d0d7c23 */ /* 0x000fe20008010018 */
[----:B------:R-:W-:Y:S01]  /*0b70*/  FMUL.FTZ R24, R19, R19 ;  /* 0x0000001313187220 */ /* 0x000fe20000410000 */
[-C--:B0-----:R-:W-:Y:S01]  /*0b80*/  FMUL.FTZ R23, R12, R22.reuse ;  /* 0x000000160c177220 */ /* 0x081fe20000410000 */
[----:B------:R-:W-:Y:S01]  /*0b90*/  FMUL.FTZ R21, R21, UR14 ;  /* 0x0000000e15157c20 */ /* 0x000fe20008410000 */
[----:B------:R-:W-:Y:S01]  /*0ba0*/  LEA.HI.SX32 R5, R26, R5, 0x11 ;  /* 0x000000051a057211 */ /* 0x000fe200078f8aff */
[----:B------:R-:W-:Y:S01]  /*0bb0*/  FFMA.FTZ R25, R24, -UR25, R24 ;  /* 0x8000001918197c23 */ /* 0x000fe20008010018 */
[-C--:B------:R-:W-:Y:S01]  /*0bc0*/  FMUL.FTZ R26, R13, R22.reuse ;  /* 0x000000160d1a7220 */ /* 0x080fe20000410000 */
[----:B------:R-:W-:Y:S01]  /*0bd0*/  FMUL.FTZ R24, R21, R21 ;  /* 0x0000001515187220 */ /* 0x000fe20000410000 */
[----:B------:R-:W0:Y:S01]  /*0be0*/  MUFU.SQRT R23, R23 ;  /* 0x0000001700177308 */ /* 0x000e220000002000 */
[----:B------:R-:W-:Y:S01]  /*0bf0*/  FFMA.FTZ R14, R14, UR25, R25 ;  /* 0x000000190e0e7c23 */ /* 0x000fe20008010019 */
[----:B------:R-:W-:Y:S01]  /*0c00*/  PRMT R17, R4, 0x5410, R17 ;  /* 0x0000541004117816 */ /* 0x000fe20000000011 */
[----:B------:R-:W-:Y:S01]  /*0c10*/  FFMA.FTZ R24, R24, -UR25, R24 ;  /* 0x8000001918187c23 */ /* 0x000fe20008010018 */
[----:B------:R-:W-:Y:S01]  /*0c20*/  FFMA.FTZ R19, R19, -UR24, R19 ;  /* 0x8000001813137c23 */ /* 0x000fe20008010013 */
[-C--:B------:R-:W-:Y:S01]  /*0c30*/  FMUL.FTZ R27, R14, R22.reuse ;  /* 0x000000160e1b7220 */ /* 0x080fe20000410000 */
[----:B------:R-:W-:Y:S01]  /*0c40*/  FFMA.FTZ R18, R18, -UR24, R18 ;  /* 0x8000001812127c23 */ /* 0x000fe20008010012 */
[----:B------:R-:W-:Y:S01]  /*0c50*/  FFMA.FTZ R15, R15, UR25, R24 ;  /* 0x000000190f0f7c23 */ /* 0x000fe20008010018 */
[----:B------:R-:W2:Y:S01]  /*0c60*/  MUFU.SQRT R26, R26 ;  /* 0x0000001a001a7308 */ /* 0x000ea20000002000 */
[----:B------:R-:W-:Y:S01]  /*0c70*/  FFMA.FTZ R10, R10, UR24, R19 ;  /* 0x000000180a0a7c23 */ /* 0x000fe20008010013 */
[----:B------:R-:W-:Y:S01]  /*0c80*/  PRMT R20, R3, 0x5410, R20 ;  /* 0x0000541003147816 */ /* 0x000fe20000000014 */
[----:B------:R-:W-:Y:S01]  /*0c90*/  FMUL.FTZ R25, R15, R22 ;  /* 0x000000160f197220 */ /* 0x000fe20000410000 */
[----:B------:R-:W-:Y:S01]  /*0ca0*/  FFMA.FTZ R9, R9, UR24, R18 ;  /* 0x0000001809097c23 */ /* 0x000fe20008010012 */
[----:B-1----:R-:W-:Y:S01]  /*0cb0*/  FMUL.FTZ R19, R10, R2 ;  /* 0x000000020a137220 */ /* 0x002fe20000410000 */
[----:B------:R-:W-:-:S02]  /*0cc0*/  PRMT R5, R0, 0x5410, R5 ;  /* 0x0000541000057816 */ /* 0x000fc40000000005 */
[----:B------:R-:W1:Y:S01]  /*0cd0*/  MUFU.SQRT R24, R27 ;  /* 0x0000001b00187308 */ /* 0x000e620000002000 */
[----:B0-----:R-:W-:-:S07]  /*0ce0*/  FADD.FTZ R22, R23, UR30 ;  /* 0x0000001e17167e21 */ /* 0x001fce0008010000 */
[----:B------:R-:W0:Y:S01]  /*0cf0*/  MUFU.SQRT R25, R25 ;  /* 0x0000001900197308 */ /* 0x000e220000002000 */
[----:B--2---:R-:W-:-:S07]  /*0d00*/  FADD.FTZ R23, R26, UR30 ;  /* 0x0000001e1a177e21 */ /* 0x004fce0008010000 */
[----:B------:R-:W2:Y:S01]  /*0d10*/  MUFU.RCP R22, R22 ;  /* 0x0000001600167308 */ /* 0x000ea20000001000 */
[----:B-1----:R-:W-:-:S07]  /*0d20*/  FADD.FTZ R24, R24, UR30 ;  /* 0x0000001e18187e21 */ /* 0x002fce0008010000 */
[----:B------:R-:W1:Y:S01]  /*0d30*/  MUFU.RCP R24, R24 ;  /* 0x0000001800187308 */ /* 0x000e620000001000 */
        /* <DEDUP_REMOVED lines=8> */
[----:B--2---:R-:W-:Y:S01]  /*0dc0*/  FMUL.FTZ R22, R3, R22 ;  /* 0x0000001603167220 */ /* 0x004fe20000410000 */
[----:B------:R-:W-:Y:S01]  /*0dd0*/  FMUL.FTZ R3, R11, R2 ;  /* 0x000000020b037220 */ /* 0x000fe20000410000 */
[----:B------:R-:W2:Y:S01]  /*0de0*/  MUFU.RCP R4, R4 ;  /* 0x0000000400047308 */ /* 0x000ea20000001000 */
[----:B-1----:R-:W-:Y:S01]  /*0df0*/  FMUL.FTZ R19, R19, R24 ;  /* 0x0000001813137220 */ /* 0x002fe20000410000 */
        /* <DEDUP_REMOVED lines=9> */
[----:B--2---:R-:W-:Y:S01]  /*0e90*/  FMUL.FTZ R4, R3, R4 ;  /* 0x0000000403047220 */ /* 0x004fe20000410000 */
[----:B------:R-:W-:Y:S01]  /*0ea0*/  LOP3.LUT R3, R23, 0xffff, RZ, 0xc0, !PT ;  /* 0x0000ffff17037812 */ /* 0x000fe200078ec0ff */
[----:B------:R-:W-:Y:S01]  /*0eb0*/  FFMA.FTZ R22, -R16, UR31, R17 ;  /* 0x0000001f10167c23 */ /* 0x000fe20008010111 */
[----:B------:R-:W-:Y:S01]  /*0ec0*/  MOV R17, 0x4 ;  /* 0x0000000400117802 */ /* 0x000fe20000000f00 */
[----:B------:R-:W-:Y:S01]  /*0ed0*/  FFMA.FTZ R4, R5, UR23, R4 ;  /* 0x0000001705047c23 */ /* 0x000fe20008010004 */
[----:B------:R-:W-:Y:S01]  /*0ee0*/  LEA.HI R0, R3, R0, RZ, 0x11 ;  /* 0x0000000003007211 */ /* 0x000fe200078f88ff */
[----:B------:R-:W-:Y:S01]  /*0ef0*/  HFMA2 R3, -RZ, RZ, 0, 1.1920928955078125e-07 ;  /* 0x00000002ff037431 */ /* 0x000fe200000001ff */
[----:B------:R-:W-:Y:S01]  /*0f00*/  PRMT R29, R22, 0x7632, R29 ;  /* 0x00007632161d7816 */ /* 0x000fe2000000001d */
[----:B------:R-:W-:Y:S01]  /*0f10*/  FFMA.FTZ R27, -R4, UR31, R5 ;  /* 0x0000001f041b7c23 */ /* 0x000fe20008010105 */
[----:B------:R-:W-:Y:S01]  /*0f20*/  IMAD.MOV.U32 R5, RZ, RZ, 0x4 ;  /* 0x00000004ff057424 */ /* 0x000fe200078e00ff */
[----:B------:R-:W-:Y:S01]  /*0f30*/  LOP3.LUT R18, R22, 0xffff, RZ, 0xc0, !PT ;  /* 0x0000ffff16127812 */ /* 0x000fe200078ec0ff */
[----:B------:R-:W-:Y:S01]  /*0f40*/  IMAD.WIDE R16, R6, R17, UR8 ;  /* 0x0000000806107e25 */ /* 0x000fe2000f8e0211 */
[----:B------:R-:W-:-:S02]  /*0f50*/  LEA.HI R25, R2, R25, RZ, 0x11 ;  /* 0x0000001902197211 */ /* 0x000fc400078f88ff */
[C---:B------:R-:W-:Y:S01]  /*0f60*/  PRMT R7, R27.reuse, 0x7632, R7 ;  /* 0x000076321b077816 */ /* 0x040fe20000000007 */
[----:B------:R-:W-:Y:S01]  /*0f70*/  IMAD.WIDE R4, R6, R5, UR10 ;  /* 0x0000000a06047e25 */ /* 0x000fe2000f8e0205 */
[----:B------:R-:W-:Y:S02]  /*0f80*/  LOP3.LUT R20, R27, 0xffff, RZ, 0xc0, !PT ;  /* 0x0000ffff1b147812 */ /* 0x000fe400078ec0ff */
[----:B------:R-:W-:Y:S01]  /*0f90*/  LEA.HI R29, R18, R29, RZ, 0x11 ;  /* 0x0000001d121d7211 */ /* 0x000fe200078f88ff */
[----:B------:R-:W-:Y:S01]  /*0fa0*/  IMAD.WIDE R2, R6, R3, UR6 ;  /* 0x0000000606027e25 */ /* 0x000fe2000f8e0203 */
[----:B------:R-:W-:Y:S01]  /*0fb0*/  LEA.HI R7, R20, R7, RZ, 0x11 ;  /* 0x0000000714077211 */ /* 0x000fe200078f88ff */
[----:B------:R-:W-:Y:S06]  /*0fc0*/  @!P0 BRA `(.L_x_19) ;  /* 0x0000000000408947 */ /* 0x000fec0003800000 */
[----:B------:R-:W-:Y:S01]  /*0fd0*/  LOP3.LUT R22, R29, 0xffff, RZ, 0xc0, !PT ;  /* 0x0000ffff1d167812 */ /* 0x000fe200078ec0ff */
[----:B------:R-:W-:Y:S01]  /*0fe0*/  IMAD.WIDE.U32 R18, R18, 0x10000, RZ ;  /* 0x0001000012127825 */ /* 0x000fe200078e00ff */
[----:B------:R-:W-:Y:S02]  /*0ff0*/  PRMT R27, R23, 0x5410, R20 ;  /* 0x00005410171b7816 */ /* 0x000fe40000000014 */
[----:B------:R-:W-:Y:S01]  /*1000*/  PRMT R7, R0, 0x5410, R7 ;  /* 0x0000541000077816 */ /* 0x000fe20000000007 */
[----:B------:R-:W-:Y:S01]  /*1010*/  IMAD.WIDE.U32 R22, R22, 0x10000, RZ ;  /* 0x0001000016167825 */ /* 0x000fe200078e00ff */
[----:B------:R-:W-:Y:S02]  /*1020*/  LOP3.LUT R19, R27, R19, RZ, 0xfc, !PT ;  /* 0x000000131b137212 */ /* 0x000fe400078efcff */
[----:B------:R-:W-:Y:S01]  /*1030*/  LOP3.LUT R18, R18, 0xffff, R21, 0xf8, !PT ;  /* 0x0000ffff12127812 */ /* 0x000fe200078ef815 */
[----:B------:R-:W-:Y:S01]  /*1040*/  IMAD.MOV.U32 R29, RZ, RZ, 0x2 ;  /* 0x00000002ff1d7424 */ /* 0x000fe200078e00ff */
[----:B------:R-:W-:-:S02]  /*1050*/  LOP3.LUT R23, R7, R23, RZ, 0xfc, !PT ;  /* 0x0000001707177212 */ /* 0x000fc400078efcff */
[----:B------:R-:W-:Y:S01]  /*1060*/  LOP3.LUT R22, R22, 0xffff, R25, 0xf8, !PT ;  /* 0x0000ffff16167812 */ /* 0x000fe200078ef819 */
[----:B------:R-:W-:Y:S01]  /*1070*/  IMAD.WIDE R20, R6, R29, UR18 ;  /* 0x0000001206147e25 */ /* 0x000fe2000f8e021d */
[----:B------:R0:W-:Y:S04]  /*1080*/  STG.E.64 desc[UR20][R2.64], R18 ;  /* 0x0000001202007986 */ /* 0x0001e8000c101b14 */
[----:B------:R0:W-:Y:S04]  /*1090*/  STG.E.128 desc[UR20][R16.64], R8 ;  /* 0x0000000810007986 */ /* 0x0001e8000c101d14 */
[----:B------:R0:W-:Y:S04]  /*10a0*/  STG.E.128 desc[UR20][R4.64], R12 ;  /* 0x0000000c04007986 */ /* 0x0001e8000c101d14 */
[----:B------:R0:W-:Y:S01]  /*10b0*/  STG.E.64 desc[UR20][R20.64], R22 ;  /* 0x0000001614007986 */ /* 0x0001e2000c101b14 */
[----:B------:R-:W-:Y:S05]  /*10c0*/  BRA `(.L_x_20) ;  /* 0x0000000000787947 */ /* 0x000fea0003800000 */
.L_x_19:
[C---:B------:R-:W-:Y:S01]  /*10d0*/  IADD3 R18, PT, PT, R6.reuse, 0x1, RZ ;  /* 0x0000000106127810 */ /* 0x040fe20007ffe0ff */
[C---:B------:R-:W-:Y:S01]  /*10e0*/  VIADD R19, R6.reuse, 0x3 ;  /* 0x0000000306137836 */ /* 0x040fe20000000000 */
[----:B------:R-:W-:Y:S01]  /*10f0*/  ISETP.GE.AND P4, PT, R6, UR17, PT ;  /* 0x0000001106007c0c */ /* 0x000fe2000bf86270 */
[----:B------:R-:W-:Y:S01]  /*1100*/  IMAD.MOV.U32 R20, RZ, RZ, 0x2 ;  /* 0x00000002ff147424 */ /* 0x000fe200078e00ff */
[----:B------:R-:W-:Y:S01]  /*1110*/  ISETP.GE.AND P1, PT, R18, UR17, PT ;  /* 0x0000001112007c0c */ /* 0x000fe2000bf26270 */
[----:B------:R-:W-:Y:S01]  /*1120*/  IMAD.MOV.U32 R26, RZ, RZ, 0x2 ;  /* 0x00000002ff1a7424 */ /* 0x000fe200078e00ff */
[----:B------:R-:W-:Y:S02]  /*1130*/  IADD3 R18, PT, PT, R6, 0x2, RZ ;  /* 0x0000000206127810 */ /* 0x000fe40007ffe0ff */
[----:B------:R-:W-:Y:S02]  /*1140*/  ISETP.GE.AND P3, PT, R19, UR17, PT ;  /* 0x0000001113007c0c */ /* 0x000fe4000bf66270 */
[----:B------:R-:W-:-:S02]  /*1150*/  ISETP.GE.AND P2, PT, R18, UR17, PT ;  /* 0x0000001112007c0c */ /* 0x000fc4000bf46270 */
[----:B------:R-:W-:-:S03]  /*1160*/  MOV R24, 0x2 ;  /* 0x0000000200187802 */ /* 0x000fc60000000f00 */
        /* <DEDUP_REMOVED lines=20> */
.L_x_20:
[----:B0-2---:R-:W0:Y:S02]  /*12b0*/  LDC R3, c[0x0][0x360] ;  /* 0x0000d800ff037b82 */ /* 0x005e240000000800 */
[----:B0-----:R-:W-:-:S04]  /*12c0*/  LEA R6, R3, R6, 0x2 ;  /* 0x0000000603067211 */ /* 0x001fc800078e10ff */
[----:B------:R-:W-:-:S13]  /*12d0*/  ISETP.GE.AND P1, PT, R6, UR17, PT ;  /* 0x0000001106007c0c */ /* 0x000fda000bf26270 */
[----:B------:R-:W-:Y:S05]  /*12e0*/  @!P1 BRA `(.L_x_21) ;  /* 0xfffffff000549947 */ /* 0x000fea000383ffff */
[----:B------:R-:W-:Y:S05]  /*12f0*/  BSYNC.RECONVERGENT B0 ;  /* 0x0000000000007941 */ /* 0x000fea0003800200 */
.L_x_16:
[----:B------:R-:W-:Y:S05]  /*1300*/  EXIT ;  /* 0x000000000000794d */ /* 0x000fea0003800000 */
.L_x_15:
[----:B------:R-:W0:Y:S01]  /*1310*/  LDC R7, c[0x0][0x360] ;  /* 0x0000d800ff077b82 */ /* 0x000e220000000800 */
[----:B------:R-:W-:Y:S01]  /*1320*/  BSSY.RECONVERGENT B0, `(.L_x_22) ;  /* 0x00000f7000007945 */ /* 0x000fe20003800200 */
[----:B------:R-:W1:Y:S01]  /*1330*/  LDCU UR15, c[0x0][0xf44] ;  /* 0x0001e880ff0f77ac */ /* 0x000e620008000800 */
[----:B------:R-:W2:Y:S01]  /*1340*/  LDCU.64 UR22, c[0x0][0xf28] ;  /* 0x0001e500ff1677ac */ /* 0x000ea20008000a00 */
[----:B------:R-:W3:Y:S02]  /*1350*/  LDCU.128 UR24, c[0x0][0xf30] ;  /* 0x0001e600ff1877ac */ /* 0x000ee40008000c00 */
.L_x_28:
[----:B---3--:R-:W-:Y:S02]  /*1360*/  HFMA2 R27, -RZ, RZ, 0, 2.384185791015625e-07 ;  /* 0x00000004ff1b7431 */ /* 0x008fe400000001ff */
[----:B--2---:R-:W-:Y:S02]  /*1370*/  IMAD.MOV.U32 R29, RZ, RZ, 0x2 ;  /* 0x00000002ff1d7424 */ /* 0x004fe400078e00ff */
[----:B-1----:R-:W-:Y:S02]  /*1380*/  IMAD.MOV.U32 R17, RZ, RZ, 0x4 ;  /* 0x00000004ff117424 */ /* 0x002fe400078e00ff */
[----:B------:R-:W-:-:S04]  /*1390*/  IMAD.WIDE R28, R6, R29, UR6 ;  /* 0x00000006061c7e25 */ /* 0x000fc8000f8e021d */
[----:B------:R-:W-:-:S04]  /*13a0*/  IMAD.WIDE R16, R6, R17, UR10 ;  /* 0x0000000a06107e25 */ /* 0x000fc8000f8e0211 */
[----:B------:R-:W-:Y:S01]  /*13b0*/  IMAD.WIDE R26, R6, R27, UR8 ;  /* 0x00000008061a7e25 */ /* 0x000fe2000f8e021b */
[----:B------:R-:W-:Y:S06]  /*13c0*/  @P0 BRA `(.L_x_23) ;  /* 0x0000000400000947 */ /* 0x000fec0003800000 */
[C---:B------:R-:W-:Y:S01]  /*13d0*/  IADD3 R0, PT, PT, R6.reuse, 0x1, RZ ;  /* 0x0000000106007810 */ /* 0x040fe20007ffe0ff */
[C---:B------:R-:W-:Y:S01]  /*13e0*/  VIADD R2, R6.reuse, 0x3 ;  /* 0x0000000306027836 */ /* 0x040fe20000000000 */
[----:B------:R-:W-:Y:S01]  /*13f0*/  ISETP.GE.AND P1, PT, R6, UR17, PT ;  /* 0x0000001106007c0c */ /* 0x000fe2000bf26270 */
[----:B------:R-:W-:Y:S01]  /*1400*/  IMAD.MOV.U32 R9, RZ, RZ, 0x2 ;  /* 0x00000002ff097424 */ /* 0x000fe200078e00ff */
[----:B------:R-:W-:Y:S02]  /*1410*/  ISETP.GE.AND P2, PT, R0, UR17, PT ;  /* 0x0000001100007c0c */ /* 0x000fe4000bf46270 */
[----:B------:R-:W-:Y:S02]  /*1420*/  IADD3 R0, PT, PT, R6, 0x2, RZ ;  /* 0x0000000206007810 */ /* 0x000fe40007ffe0ff */
[----:B------:R-:W-:Y:S02]  /*1430*/  ISETP.GE.AND P4, PT, R2, UR17, PT ;  /* 0x0000001102007c0c */ /* 0x000fe4000bf86270 */
[----:B------:R-:W-:Y:S01]  /*1440*/  ISETP.GE.AND P3, PT, R0, UR17, PT ;  /* 0x0000001100007c0c */ /* 0x000fe2000bf66270 */
[----:B------:R-:W-:Y:S01]  /*1450*/  IMAD.MOV.U32 R21, RZ, RZ, 0x2 ;  /* 0x00000002ff157424 */ /* 0x000fe200078e00ff */
[----:B------:R-:W-:-:S03]  /*1460*/  MOV R19, 0x2 ;  /* 0x0000000200137802 */ /* 0x000fc60000000f00 */
[----:B------:R-:W-:Y:S01]  /*1470*/  @P1 PRMT R22, RZ, 0x7610, R22 ;  /* 0x00007610ff161816 */ /* 0x000fe20000000016 */
[C---:B------:R-:W-:Y:S01]  /*1480*/  @!P1 IMAD.WIDE R8, R6.reuse, R9, UR4 ;  /* 0x0000000406089e25 */ /* 0x040fe2000f8e0209 */
[----:B------:R-:W-:Y:S02]  /*1490*/  @P2 PRMT R2, RZ, 0x7610, R2 ;  /* 0x00007610ff022816 */ /* 0x000fe40000000002 */
[----:B------:R-:W-:Y:S01]  /*14a0*/  MOV R11, 0x2 ;  /* 0x00000002000b7802 */ /* 0x000fe20000000f00 */
        /* <DEDUP_REMOVED lines=11> */
[----:B------:R-:W-:Y:S01]  /*1560*/  @P3 MOV R10, RZ ;  /* 0x000000ff000a3202 */ /* 0x000fe20000000f00 */
[----:B----4-:R-:W-:Y:S01]  /*1570*/  @P2 IMAD.MOV.U32 R9, RZ, RZ, RZ ;  /* 0x000000ffff092224 */ /* 0x010fe200078e00ff */
[----:B------:R-:W-:Y:S01]  /*1580*/  @P1 MOV R8, RZ ;  /* 0x000000ff00081202 */ /* 0x000fe20000000f00 */
[----:B------:R4:W5:Y:S01]  /*1590*/  @!P3 LDG.E.U16 R0, desc[UR20][R18.64+0x4] ;  /* 0x000004141200b981 */ /* 0x000962000c1e1500 */
[----:B------:R-:W-:Y:S01]  /*15a0*/  @P4 PRMT R24, RZ, 0x7610, R24 ;  /* 0x00007610ff184816 */ /* 0x000fe20000000018 */
[C---:B-1----:R-:W-:Y:S01]  /*15b0*/  IMAD.WIDE R20, R6.reuse, R11, UR12 ;  /* 0x0000000c06147e25 */ /* 0x042fe2000f8e020b */
[----:B------:R-:W-:Y:S01]  /*15c0*/  @P4 PRMT R5, RZ, 0x7610, R5 ;  /* 0x00007610ff054816 */ /* 0x000fe20000000005 */
[----:B------:R-:W5:Y:S01]  /*15d0*/  @!P1 LDG.E.U16 R23, desc[UR20][R28.64] ;  /* 0x000000141c179981 */ /* 0x000f62000c1e1500 */
[----:B------:R-:W-:Y:S01]  /*15e0*/  @P4 MOV R11, RZ ;  /* 0x000000ff000b4202 */ /* 0x000fe20000000f00 */
[----:B------:R-:W-:-:S02]  /*15f0*/  IMAD.WIDE R12, R6, R13, UR6 ;  /* 0x00000006060c7e25 */ /* 0x000fc4000f8e020d */
[----:B------:R-:W5:Y:S02]  /*1600*/  @!P2 LDG.E.U16 R4, desc[UR20][R28.64+0x2] ;  /* 0x000002141c04a981 */ /* 0x000f64000c1e1500 */
[C---:B------:R-:W-:Y:S02]  /*1610*/  @!P4 IMAD.WIDE R14, R6.reuse, R15, UR4 ;  /* 0x00000004060ece25 */ /* 0x040fe4000f8e020f */
[----:B------:R1:W5:Y:S02]  /*1620*/  @!P3 LDG.E.U16 R3, desc[UR20][R28.64+0x4] ;  /* 0x000004141c03b981 */ /* 0x000364000c1e1500 */
[----:B----4-:R-:W-:Y:S02]  /*1630*/  IMAD.WIDE R18, R6, R25, UR8 ;  /* 0x0000000806127e25 */ /* 0x010fe4000f8e0219 */
[----:B------:R-:W5:Y:S01]  /*1640*/  @!P1 LDG.E R8, desc[UR20][R26.64] ;  /* 0x000000141a089981 */ /* 0x000f62000c1e1900 */
[----:B------:R-:W-:-:S03]  /*1650*/  @P1 PRMT R25, RZ, 0x7610, R25 ;  /* 0x00007610ff191816 */ /* 0x000fc60000000019 */
[----:B------:R-:W5:Y:S01]  /*1660*/  @!P2 LDG.E R9, desc[UR20][R26.64+0x4] ;  /* 0x000004141a09a981 */ /* 0x000f62000c1e1900 */
[----:B-1----:R-:W-:-:S03]  /*1670*/  IMAD.MOV.U32 R29, RZ, RZ, 0x4 ;  /* 0x00000004ff1d7424 */ /* 0x002fc600078e00ff */
[----:B------:R1:W5:Y:S01]  /*1680*/  @!P3 LDG.E R10, desc[UR20][R26.64+0x8] ;  /* 0x000008141a0ab981 */ /* 0x000362000c1e1900 */
[----:B------:R-:W-:-:S03]  /*1690*/  @P4 PRMT R28, RZ, 0x7610, R28 ;  /* 0x00007610ff1c4816 */ /* 0x000fc6000000001c */
[----:B------:R4:W5:Y:S04]  /*16a0*/  @!P4 LDG.E.U16 R24, desc[UR20][R14.64+0x6] ;  /* 0x000006140e18c981 */ /* 0x000968000c1e1500 */
[----:B------:R2:W5:Y:S01]  /*16b0*/  @!P4 LDG.E.U16 R5, desc[UR20][R12.64+0x6] ;  /* 0x000006140c05c981 */ /* 0x000562000c1e1500 */
[----:B-1----:R-:W-:Y:S01]  /*16c0*/  IMAD.WIDE R26, R6, R29, UR10 ;  /* 0x0000000a061a7e25 */ /* 0x002fe2000f8e021d */
[----:B------:R-:W-:Y:S02]  /*16d0*/  @P3 PRMT R29, RZ, 0x7610, R29 ;  /* 0x00007610ff1d3816 */ /* 0x000fe4000000001d */
[----:B------:R1:W5:Y:S01]  /*16e0*/  @!P4 LDG.E R11, desc[UR20][R18.64+0xc] ;  /* 0x00000c14120bc981 */ /* 0x000362000c1e1900 */
[----:B----4-:R-:W-:Y:S01]  /*16f0*/  @P3 IMAD.MOV.U32 R14, RZ, RZ, RZ ;  /* 0x000000ffff0e3224 */ /* 0x010fe200078e00ff */
[----:B------:R-:W-:-:S02]  /*1700*/  @P4 MOV R15, RZ ;  /* 0x000000ff000f4202 */ /* 0x000fc40000000f00 */
[----:B------:R4:W5:Y:S01]  /*1710*/  @!P1 LDG.E.U16 R25, desc[UR20][R20.64] ;  /* 0x0000001414199981 */ /* 0x000962000c1e1500 */
[----:B--2---:R-:W-:Y:S02]  /*1720*/  @P1 MOV R12, RZ ;  /* 0x000000ff000c1202 */ /* 0x004fe40000000f00 */
[----:B------:R-:W-:Y:S01]  /*1730*/  @P2 MOV R13, RZ ;  /* 0x000000ff000d2202 */ /* 0x000fe20000000f00 */
        /* <DEDUP_REMOVED lines=9> */
.L_x_23:
[----:B------:R-:W-:Y:S01]  /*17d0*/  IMAD.MOV.U32 R23, RZ, RZ, 0x2 ;  /* 0x00000002ff177424 */ /* 0x000fe200078e00ff */
[----:B------:R-:W-:Y:S02]  /*17e0*/  MOV R3, 0x2 ;  /* 0x0000000200037802 */ /* 0x000fe40000000f00 */
[----:B------:R-:W-:Y:S01]  /*17f0*/  MOV R29, 0x2 ;  /* 0x00000002001d7802 */ /* 0x000fe20000000f00 */
        /* <DEDUP_REMOVED lines=22> */
.L_x_24:
[----:B----45:R-:W-:Y:S01]  /*1960*/  PRMT R17, R23, 0x9910, RZ ;  /* 0x0000991017117816 */ /* 0x030fe200000000ff */
[----:B------:R-:W-:Y:S01]  /*1970*/  HADD2.F32 R25, -RZ, R25.H0_H0 ;  /* 0x20000019ff197230 */ /* 0x000fe20000004100 */
[----:B------:R-:W-:Y:S01]  /*1980*/  PRMT R19, R4, 0x9910, RZ ;  /* 0x0000991004137816 */ /* 0x000fe200000000ff */
[----:B------:R-:W-:Y:S01]  /*1990*/  HADD2.F32 R29, -RZ, R29.H0_H0 ;  /* 0x2000001dff1d7230 */ /* 0x000fe20000004100 */
[----:B------:R-:W-:Y:S01]  /*19a0*/  LEA.HI.SX32 R22, R17, R22, 0x11 ;  /* 0x0000001611167211 */ /* 0x000fe200078f8aff */
[----:B------:R-:W-:Y:S01]  /*19b0*/  HADD2.F32 R28, -RZ, R28.H0_H0 ;  /* 0x2000001cff1c7230 */ /* 0x000fe20000004100 */
[----:B------:R-:W-:Y:S01]  /*19c0*/  PRMT R16, R3, 0x9910, RZ ;  /* 0x0000991003107816 */ /* 0x000fe200000000ff */
[----:B------:R-:W-:Y:S01]  /*19d0*/  BSSY.RECONVERGENT B1, `(.L_x_25) ;  /* 0x0000088000017945 */ /* 0x000fe20003800200 */
[----:B------:R-:W-:Y:S02]  /*19e0*/  PRMT R23, R23, 0x5410, R22 ;  /* 0x0000541017177816 */ /* 0x000fe40000000016 */
[----:B------:R-:W-:-:S02]  /*19f0*/  LEA.HI.SX32 R17, R19, R2, 0x11 ;  /* 0x0000000213117211 */ /* 0x000fc400078f8aff */
[----:B------:R-:W-:Y:S01]  /*1a00*/  MOV R19, R16 ;  /* 0x0000001000137202 */ /* 0x000fe20000000f00 */
[----:B-1----:R-:W-:Y:S01]  /*1a10*/  FMUL.FTZ R2, R23, UR15 ;  /* 0x0000000f17027c20 */ /* 0x002fe20008410000 */
[----:B------:R-:W-:Y:S01]  /*1a20*/  PRMT R4, R4, 0x5410, R17 ;  /* 0x0000541004047816 */ /* 0x000fe20000000011 */
[----:B------:R-:W-:Y:S01]  /*1a30*/  HADD2.F32 R17, -RZ, R18.H0_H0 ;  /* 0x20000012ff117230 */ /* 0x000fe20000004100 */
        /* <DEDUP_REMOVED lines=8> */
[----:B---3--:R-:W1:Y:S01]  /*1ac0*/  MUFU.RCP R2, UR25 ;  /* 0x0000001900027d08 */ /* 0x008e620008001000 */
[----:B------:R-:W-:Y:S01]  /*1ad0*/  FFMA.FTZ R19, R18, -UR23, R18 ;  /* 0x8000001712137c23 */ /* 0x000fe20008010012 */
[----:B------:R-:W-:Y:S01]  /*1ae0*/  PRMT R5, R5, 0x5410, R24 ;  /* 0x0000541005057816 */ /* 0x000fe20000000018 */
[----:B------:R-:W-:Y:S01]  /*1af0*/  FMUL.FTZ R20, R3, UR15 ;  /* 0x0000000f03147c20 */ /* 0x000fe20008410000 */
[----:B------:R-:W-:Y:S01]  /*1b00*/  FMUL.FTZ R18, R17, R17 ;  /* 0x0000001111127220 */ /* 0x000fe20000410000 */
[----:B------:R-:W-:-:S02]  /*1b10*/  FFMA.FTZ R12, R12, UR23, R19 ;  /* 0x000000170c0c7c23 */ /* 0x000fc40008010013 */
[----:B------:R-:W-:Y:S01]  /*1b20*/  FFMA.FTZ R19, R29, UR14, R20 ;  /* 0x0000000e1d137c23 */ /* 0x000fe20008010014 */
[----:B------:R-:W-:Y:S01]  /*1b30*/  FFMA.FTZ R18, R18, -UR23, R18 ;  /* 0x8000001712127c23 */ /* 0x000fe20008010012 */
[----:B------:R-:W-:Y:S01]  /*1b40*/  FMUL.FTZ R25, R5, UR15 ;  /* 0x0000000f05197c20 */ /* 0x000fe20008410000 */
[----:B------:R-:W2:Y:S01]  /*1b50*/  MUFU.RCP R16, UR24 ;  /* 0x0000001800107d08 */ /* 0x000ea20008001000 */
[----:B------:R-:W-:Y:S01]  /*1b60*/  FMUL.FTZ R21, R19, R19 ;  /* 0x0000001313157220 */ /* 0x000fe20000410000 */
[----:B------:R-:W-:Y:S01]  /*1b70*/  FFMA.FTZ R13, R13, UR23, R18 ;  /* 0x000000170d0d7c23 */ /* 0x000fe20008010012 */
[----:B------:R-:W-:Y:S01]  /*1b80*/  FFMA.FTZ R18, R28, UR14, R25 ;  /* 0x0000000e1c127c23 */ /* 0x000fe20008010019 */
[----:B------:R-:W-:Y:S01]  /*1b90*/  FFMA.FTZ R25, R0, -UR22, R0 ;  /* 0x8000001600197c23 */ /* 0x000fe20008010000 */
[----:B------:R-:W-:Y:S01]  /*1ba0*/  FFMA.FTZ R21, R21, -UR23, R21 ;  /* 0x8000001715157c23 */ /* 0x000fe20008010015 */
[----:B------:R-:W-:Y:S01]  /*1bb0*/  FFMA.FTZ R19, R19, -UR22, R19 ;  /* 0x8000001613137c23 */ /* 0x000fe20008010013 */
[----:B------:R-:W-:Y:S01]  /*1bc0*/  FMUL.FTZ R22, R18, R18 ;  /* 0x0000001212167220 */ /* 0x000fe20000410000 */
[-C--:B-1----:R-:W-:Y:S01]  /*1bd0*/  FMUL.FTZ R20, R12, R2.reuse ;  /* 0x000000020c147220 */ /* 0x082fe20000410000 */
[----:B------:R-:W-:Y:S01]  /*1be0*/  FFMA.FTZ R14, R14, UR23, R21 ;  /* 0x000000170e0e7c23 */ /* 0x000fe20008010015 */
[-C--:B------:R-:W-:Y:S01]  /*1bf0*/  FMUL.FTZ R24, R13, R2.reuse ;  /* 0x000000020d187220 */ /* 0x080fe20000410000 */
[----:B------:R-:W-:Y:S01]  /*1c00*/  FFMA.FTZ R22, R22, -UR23, R22 ;  /* 0x8000001716167c23 */ /* 0x000fe20008010016 */
[----:B------:R-:W-:Y:S01]  /*1c10*/  FFMA.FTZ R10, R10, UR22, R19 ;  /* 0x000000160a0a7c23 */ /* 0x000fe20008010013 */
[----:B------:R-:W-:Y:S01]  /*1c20*/  FMUL.FTZ R26, R14, R2 ;  /* 0x000000020e1a7220 */ /* 0x000fe20000410000 */
[----:B------:R-:W1:Y:S01]  /*1c30*/  MUFU.SQRT R20, R20 ;  /* 0x0000001400147308 */ /* 0x000e620000002000 */
[----:B------:R-:W-:Y:S01]  /*1c40*/  FFMA.FTZ R15, R15, UR23, R22 ;  /* 0x000000170f0f7c23 */ /* 0x000fe20008010016 */
[----:B------:R-:W-:Y:S01]  /*1c50*/  FFMA.FTZ R18, R18, -UR22, R18 ;  /* 0x8000001612127c23 */ /* 0x000fe20008010012 */
[----:B------:R-:W-:-:S02]  /*1c60*/  FFMA.FTZ R8, R8, UR22, R25 ;  /* 0x0000001608087c23 */ /* 0x000fc40008010019 */
[----:B------:R-:W-:Y:S01]  /*1c70*/  FMUL.FTZ R22, R15, R2 ;  /* 0x000000020f167220 */ /* 0x000fe20000410000 */
[----:B------:R-:W-:Y:S02]  /*1c80*/  FFMA.FTZ R11, R11, UR22, R18 ;  /* 0x000000160b0b7c23 */ /* 0x000fe40008010012 */
[----:B------:R-:W3:Y:S02]  /*1c90*/  MUFU.SQRT R26, R26 ;  /* 0x0000001a001a7308 */ /* 0x000ee40000002000 */
[----:B--2---:R-:W-:-:S06]  /*1ca0*/  FMUL.FTZ R19, R11, R16 ;  /* 0x000000100b137220 */ /* 0x004fcc0000410000 */
[----:B------:R-:W2:Y:S01]  /*1cb0*/  MUFU.SQRT R24, R24 ;  /* 0x0000001800187308 */ /* 0x000ea20000002000 */
[----:B-1----:R-:W-:-:S07]  /*1cc0*/  FADD.FTZ R21, R20, UR26 ;  /* 0x0000001a14157e21 */ /* 0x002fce0008010000 */
[----:B------:R-:W1:Y:S01]  /*1cd0*/  MUFU.SQRT R22, R22 ;  /* 0x0000001600167308 */ /* 0x000e620000002000 */
[----:B---3--:R-:W-:-:S07]  /*1ce0*/  FADD.FTZ R20, R26, UR26 ;  /* 0x0000001a1a147e21 */ /* 0x008fce0008010000 */
[----:B------:R-:W3:Y:S01]  /*1cf0*/  MUFU.RCP R20, R20 ;  /* 0x0000001400147308 */ /* 0x000ee20000001000 */
[----:B--2---:R-:W-:Y:S01]  /*1d00*/  FADD.FTZ R2, R24, UR26 ;  /* 0x0000001a18027e21 */ /* 0x004fe20008010000 */
[----:B------:R-:W-:Y:S01]  /*1d10*/  FFMA.FTZ R24, R17, -UR22, R17 ;  /* 0x8000001611187c23 */ /* 0x000fe20008010011 */
[----:B------:R-:W-:-:S03]  /*1d20*/  FMUL.FTZ R17, R10, R16 ;  /* 0x000000100a117220 */ /* 0x000fc60000410000 */
[----:B------:R-:W-:Y:S02]  /*1d30*/  FFMA.FTZ R9, R9, UR22, R24 ;  /* 0x0000001609097c23 */ /* 0x000fe40008010018 */
[----:B------:R-:W2:Y:S01]  /*1d40*/  MUFU.RCP R21, R21 ;  /* 0x0000001500157308 */ /* 0x000ea20000001000 */
[----:B-1----:R-:W-:Y:S01]  /*1d50*/  FADD.FTZ R0, R22, UR26 ;  /* 0x0000001a16007e21 */ /* 0x002fe20008010000 */
[----:B------:R-:W-:-:S06]  /*1d60*/  FMUL.FTZ R22, R8, R16 ;  /* 0x0000001008167220 */ /* 0x000fcc0000410000 */
[----:B------:R-:W1:Y:S01]  /*1d70*/  MUFU.RCP R2, R2 ;  /* 0x0000000200027308 */ /* 0x000e620000001000 */
[----:B---3--:R-:W-:Y:S01]  /*1d80*/  FMUL.FTZ R20, R17, R20 ;  /* 0x0000001411147220 */ /* 0x008fe20000410000 */
[----:B------:R-:W-:-:S03]  /*1d90*/  FMUL.FTZ R17, R9, R16 ;  /* 0x0000001009117220 */ /* 0x000fc60000410000 */
[----:B------:R-:W-:-:S03]  /*1da0*/  FFMA.FTZ R25, -R20, UR27, R3 ;  /* 0x0000001b14197c23 */ /* 0x000fc60008010103 */
[----:B------:R-:W3:Y:S01]  /*1db0*/  MUFU.RCP R0, R0 ;  /* 0x0000000000007308 */ /* 0x000ee20000001000 */
[----:B--2---:R-:W-:Y:S01]  /*1dc0*/  FMUL.FTZ R22, R22, R21 ;  /* 0x0000001516167220 */ /* 0x004fe20000410000 */
[----:B------:R-:W-:Y:S01]  /*1dd0*/  HFMA2 R21, -RZ, RZ, 0, 2.384185791015625e-07 ;  /* 0x00000004ff157431 */ /* 0x000fe200000001ff */
[----:B------:R-:W-:Y:S02]  /*1de0*/  LOP3.LUT R3, R25, 0xffff, RZ, 0xc0, !PT ;  /* 0x0000ffff19037812 */ /* 0x000fe400078ec0ff */
[----:B------:R-:W-:Y:S01]  /*1df0*/  FFMA.FTZ R28, -R22, UR27, R23 ;  /* 0x0000001b161c7c23 */ /* 0x000fe20008010117 */
[----:B------:R-:W-:Y:S01]  /*1e00*/  MOV R23, 0x2 ;  /* 0x0000000200177802 */ /* 0x000fe20000000f00 */
[----:B-1----:R-:W-:Y:S01]  /*1e10*/  FMUL.FTZ R17, R17, R2 ;  /* 0x0000000211117220 */ /* 0x002fe20000410000 */
[----:B------:R-:W-:Y:S02]  /*1e20*/  PRMT R2, R25, 0x7632, R2 ;  /* 0x0000763219027816 */ /* 0x000fe40000000002 */
[C---:B------:R-:W-:Y:S01]  /*1e30*/  LOP3.LUT R16, R28.reuse, 0xffff, RZ, 0xc0, !PT ;  /* 0x0000ffff1c107812 */ /* 0x040fe200078ec0ff */
[----:B------:R-:W-:Y:S01]  /*1e40*/  FFMA.FTZ R27, -R17, UR27, R4 ;  /* 0x0000001b111b7c23 */ /* 0x000fe20008010104 */
[----:B---3--:R-:W-:Y:S01]  /*1e50*/  FMUL.FTZ R0, R19, R0 ;  /* 0x0000000013007220 */ /* 0x008fe20000410000 */
[----:B------:R-:W-:-:S03]  /*1e60*/  PRMT R19, R28, 0x7632, R19 ;  /* 0x000076321c137816 */ /* 0x000fc60000000013 */
[----:B------:R-:W-:Y:S01]  /*1e70*/  LOP3.LUT R20, R27, 0xffff, RZ, 0xc0, !PT ;  /* 0x0000ffff1b147812 */ /* 0x000fe200078ec0ff */
[--C-:B------:R-:W-:Y:S01]  /*1e80*/  FFMA.FTZ R29, -R0, UR27, R5.reuse ;  /* 0x0000001b001d7c23 */ /* 0x100fe20008010105 */
[----:B------:R-:W-:Y:S01]  /*1e90*/  LEA.HI R0, R3, R2, RZ, 0x11 ;  /* 0x0000000203007211 */ /* 0x000fe200078f88ff */
[----:B------:R-:W-:Y:S01]  /*1ea0*/  IMAD.MOV.U32 R3, RZ, RZ, 0x4 ;  /* 0x00000004ff037424 */ /* 0x000fe200078e00ff */
[----:B------:R-:W-:Y:S02]  /*1eb0*/  PRMT R5, R27, 0x7632, R5 ;  /* 0x000076321b057816 */ /* 0x000fe40000000005 */
[C---:B------:R-:W-:Y:S01]  /*1ec0*/  PRMT R17, R29.reuse, 0x7632, R17 ;  /* 0x000076321d117816 */ /* 0x040fe20000000011 */
[----:B------:R-:W-:Y:S01]  /*1ed0*/  IMAD.WIDE R2, R6, R3, UR8 ;  /* 0x0000000806027e25 */ /* 0x000fe2000f8e0203 */
[----:B------:R-:W-:Y:S02]  /*1ee0*/  LOP3.LUT R18, R29, 0xffff, RZ, 0xc0, !PT ;  /* 0x0000ffff1d127812 */ /* 0x000fe400078ec0ff */
[----:B------:R-:W-:-:S02]  /*1ef0*/  LEA.HI R19, R16, R19, RZ, 0x11 ;  /* 0x0000001310137211 */ /* 0x000fc400078f88ff */
[----:B------:R-:W-:Y:S01]  /*1f00*/  LEA.HI R24, R20, R5, RZ, 0x11 ;  /* 0x0000000514187211 */ /* 0x000fe200078f88ff */
[----:B------:R-:W-:Y:S01]  /*1f10*/  IMAD.WIDE R4, R6, R21, UR10 ;  /* 0x0000000a06047e25 */ /* 0x000fe2000f8e0215 */
[----:B------:R-:W-:-:S03]  /*1f20*/  LEA.HI R26, R18, R17, RZ, 0x11 ;  /* 0x00000011121a7211 */ /* 0x000fc600078f88ff */
        /* <DEDUP_REMOVED lines=8> */
[----:B------:R-:W-:Y:S02]  /*1fb0*/  ISETP.GE.AND P2, PT, R20, UR17, PT ;  /* 0x0000001114007c0c */ /* 0x000fe4000bf46270 */
[----:B------:R-:W-:-:S03]  /*1fc0*/  MOV R20, 0x2 ;  /* 0x0000000200147802 */ /* 0x000fc60000000f00 */
        /* <DEDUP_REMOVED lines=25> */
.L_x_26:
        /* <DEDUP_REMOVED lines=15> */
.L_x_27:
[----:B------:R-:W-:Y:S05]  /*2250*/  BSYNC.RECONVERGENT B1 ;  /* 0x0000000000017941 */ /* 0x000fea0003800200 */
.L_x_25:
[----:B0-----:R-:W-:-:S04]  /*2260*/  LEA R6, R7, R6, 0x2 ;  /* 0x0000000607067211 */ /* 0x001fc800078e10ff */
[----:B------:R-:W-:-:S13]  /*2270*/  ISETP.GE.AND P1, PT, R6, UR17, PT ;  /* 0x0000001106007c0c */ /* 0x000fda000bf26270 */
[----:B------:R-:W-:Y:S05]  /*2280*/  @!P1 BRA `(.L_x_28) ;  /* 0xfffffff000349947 */ /* 0x000fea000383ffff */
[----:B------:R-:W-:Y:S05]  /*2290*/  BSYNC.RECONVERGENT B0 ;  /* 0x0000000000007941 */ /* 0x000fea0003800200 */
.L_x_22:
[----:B------:R-:W-:Y:S05]  /*22a0*/  EXIT ;  /* 0x000000000000794d */ /* 0x000fea0003800000 */
.L_x_29:
        /* <DEDUP_REMOVED lines=13> */
.L_x_1088:


//--------------------- .text._Z25multi_tensor_apply_kernelI18TensorListMetadataILi6EE34DistAdamWithParamRemaindersFunctorIfEJPfffffff10adamMode_tfEEvlPViT_T0_DpT1_ --------------------------
	.section	.text._Z25multi_tensor_apply_kernelI18TensorListMetadataILi6EE34DistAdamWithParamRemaindersFunctorIfEJPfffffff10adamMode_tfEEvlPViT_T0_DpT1_,"ax",@progbits
	.align	128
        .global         _Z25multi_tensor_apply_kernelI18TensorListMetadataILi6EE34DistAdamWithParamRemaindersFunctorIfEJPfffffff10adamMode_tfEEvlPViT_T0_DpT1_
        .type           _Z25multi_tensor_apply_kernelI18TensorListMetadataILi6EE34DistAdamWithParamRemaindersFunctorIfEJPfffffff10adamMode_tfEEvlPViT_T0_DpT1_,@function
        .size           _Z25multi_tensor_apply_kernelI18TensorListMetadataILi6EE34DistAdamWithParamRemaindersFunctorIfEJPfffffff10adamMode_tfEEvlPViT_T0_DpT1_,(.L_x_1089 - _Z25multi_tensor_apply_kernelI18TensorListMetadataILi6EE34DistAdamWithParamRemaindersFunctorIfEJPfffffff10adamMode_tfEEvlPViT_T0_DpT1_)
        .other          _Z25multi_tensor_apply_kernelI18TensorListMetadataILi6EE34DistAdamWithParamRemaindersFunctorIfEJPfffffff10adamMode_tfEEvlPViT_T0_DpT1_,@"STO_CUDA_ENTRY STV_DEFAULT"
_Z25multi_tensor_apply_kernelI18TensorListMetadataILi6EE34DistAdamWithParamRemaindersFunctorIfEJPfffffff10adamMode_tfEEvlPViT_T0_DpT1_:
.text._Z25multi_tensor_apply_kernelI18TensorListMetadataILi6EE34DistAdamWithParamRemaindersFunctorIfEJPfffffff10adamMode_tfEEvlPViT_T0_DpT1_:
[----:B------:R-:W-:Y:S01]  /*0000*/  LDC R1, c[0x0][0x37c] ;  /* 0x0000df00ff017b82 */ /* 0x000fe20000000800 */
[----:B------:R-:W0:Y:S01]  /*0010*/  S2R R2, SR_CTAID.X ;  /* 0x0000000000027919 */ /* 0x000e220000002500 */
[----:B------:R-:W-:Y:S01]  /*0020*/  HFMA2 R5, -RZ, RZ, 0, 9.5367431640625e-07 ;  /* 0x00000010ff057431 */ /* 0x000fe200000001ff */
[----:B------:R-:W1:Y:S05]  /*0030*/  LDCU UR11, c[0x0][0x380] ;  /* 0x00007000ff0b77ac */ /* 0x000e6a0008000800 */
[----:B0-----:R-:W0:Y:S01]  /*0040*/  LDC.U8 R0, c[0x0][R2+0x8d0] ;  /* 0x0002340002007b82 */ /* 0x001e220000000000 */
[----:B------:R-:W-:-:S04]  /*0050*/  VIADD R3, R2, 0x10 ;  /* 0x0000001002037836 */ /* 0x000fc80000000000 */
        /* <DEDUP_REMOVED lines=19> */
[----:B------:R-:W-:Y:S01]  /*0190*/  ULOP3.LUT UP2, URZ, UR6, 0x7, URZ, 0xc0, !UPT ;  /* 0x0000000706ff7892 */ /* 0x000fe2000f84c0ff */
[----:B------:R-:W0:Y:S01]  /*01a0*/  S2R R0, SR_TID.X ;  /* 0x0000000000007919 */ /* 0x000e220000002100 */
[----:B----4-:R-:W-:Y:S01]  /*01b0*/  UIMAD.WIDE UR10, UR16, 0x4, UR10 ;  /* 0x00000004100a78a5 */ /* 0x010fe2000f8e020a */
[----:B------:R-:W-:Y:S01]  /*01c0*/  R2UR UR17, R3 ;  /* 0x00000000031172ca */ /* 0x000fe200000e0000 */
[----:B------:R-:W-:Y:S01]  /*01d0*/  IMAD.U32 R2, RZ, RZ, UR8 ;  /* 0x00000008ff027e24 */ /* 0x000fe2000f8e00ff */
[----:B------:R-:W-:Y:S01]  /*01e0*/  PLOP3.LUT P2, PT, PT, PT, UP1, 0x80, 0x8 ;  /* 0x000000000008781c */ /* 0x000fe20003f4f018 */
[----:B-----5:R-:W-:Y:S01]  /*01f0*/  UIMAD.WIDE UR12, UR16, 0x4, UR12 ;  /* 0x00000004100c78a5 */ /* 0x020fe2000f8e020c */
[----:B------:R-:W-:Y:S01]  /*0200*/  PLOP3.LUT P4, PT, PT, PT, UP2, 0x80, 0x8 ;  /* 0x000000000008781c */ /* 0x000fe20003f8f028 */
[----:B------:R-:W1:Y:S01]  /*0210*/  LDCU.64 UR14, c[0x0][UR14+0x740] ;  /* 0x0000e8000e0e77ac */ /* 0x000e620008000a00 */
        /* <DEDUP_REMOVED lines=8> */
[----:B------:R-:W-:Y:S02]  /*02a0*/  PLOP3.LUT P0, PT, P1, P2, P0, 0xfe, 0x0 ;  /* 0x000000000000781c */ /* 0x000fe40000f05f06 */
[----:B0-----:R-:W-:Y:S02]  /*02b0*/  SHF.L.U32 R0, R0, 0x2, RZ ;  /* 0x0000000200007819 */ /* 0x001fe400000006ff */
[----:B------:R-:W-:-:S13]  /*02c0*/  PLOP3.LUT P0, PT, P0, P3, PT, 0xf8, 0x8f ;  /* 0x00000000008f781c */ /* 0x000fda0000707f70 */
[----:B------:R-:W-:Y:S01]  /*02d0*/  VOTEU.ANY UP0, P0 ;  /* 0x0000000000ff7886 */ /* 0x000fe20000000100 */
[----:B------:R-:W-:Y:S02]  /*02e0*/  ISETP.GE.AND P0, PT, R0, UR17, PT ;  /* 0x0000001100007c0c */ /* 0x000fe4000bf06270 */
[----:B------:R-:W-:Y:S02]  /*02f0*/  PLOP3.LUT P2, PT, PT, PT, UP0, 0x80, 0x8 ;  /* 0x000000000008781c */ /* 0x000fe40003f4f008 */
[----:B-1----:R-:W-:-:S06]  /*0300*/  @!UP0 ULEA UR18, UR16, UR14, 0x1 ;  /* 0x0000000e10128291 */ /* 0x002fcc000f8e08ff */
[----:B------:R-:W-:-:S03]  /*0310*/  IMAD.U32 R4, RZ, RZ, UR18 ;  /* 0x00000012ff047e24 */ /* 0x000fc6000f8e00ff */
[----:B------:R-:W-:Y:S05]  /*0320*/  @P0 EXIT ;  /* 0x000000000000094d */ /* 0x000fea0003800000 */
[----:B------:R-:W0:Y:S01]  /*0330*/  LDC.64 R2, c[0x0][0xf20] ;  /* 0x0003c800ff027b82 */ /* 0x000e220000000a00 */
[----:B------:R-:W0:Y:S01]  /*0340*/  LDCU.64 UR28, c[0x0][0x358] ;  /* 0x00006b00ff1c77ac */ /* 0x000e220008000a00 */
[----:B------:R-:W1:Y:S01]  /*0350*/  LDCU UR31, c[0x0][0xf40] ;  /* 0x0001e800ff1f77ac */ /* 0x000e620008000800 */
[----:B------:R-:W-:Y:S01]  /*0360*/  USHF.R.S32.HI UR19, URZ, 0x1f, UR16 ;  /* 0x0000001fff137899 */ /* 0x000fe20008011410 */
[----:B------:R-:W2:Y:S01]  /*0370*/  LDCU UR30, c[0x0][0x360] ;  /* 0x00006c00ff1e77ac */ /* 0x000ea20008000800 */
[----:B------:R-:W3:Y:S01]  /*0380*/  LDCU UR34, c[0x0][0xf44] ;  /* 0x0001e880ff2277ac */ /* 0x000ee20008000800 */
[----:B------:R-:W4:Y:S01]  /*0390*/  LDCU UR35, c[0x0][0xf44] ;  /* 0x0001e880ff2377ac */ /* 0x000f220008000800 */
[----:B------:R-:W0:Y:S02]  /*03a0*/  LDCU.64 UR32, c[0x0][0xf28] ;  /* 0x0001e500ff2077ac */ /* 0x000e240008000a00 */
[----:B0-----:R-:W5:Y:S01]  /*03b0*/  LDG.E R2, desc[UR28][R2.64] ;  /* 0x0000001c02027981 */ /* 0x001f62000c1e1900 */
[----:B------:R-:W-:Y:S01]  /*03c0*/  @!P2 LOP3.LUT P1, RZ, R4, 0x7, RZ, 0xc0, !PT ;  /* 0x0000000704ffa812 */ /* 0x000fe2000782c0ff */
[----:B------:R-:W-:Y:S01]  /*03d0*/  ULEA UR18, UP0, UR16, UR14, 0x1 ;  /* 0x0000000e10127291 */ /* 0x000fe2000f8008ff */
[----:B------:R-:W-:Y:S01]  /*03e0*/  PLOP3.LUT P0, PT, PT, PT, PT, 0x8, 0x80 ;  /* 0x000000000080781c */ /* 0x000fe20003f0e170 */
[----:B------:R-:W0:Y:S01]  /*03f0*/  LDCU.64 UR36, c[0x0][0xf28] ;  /* 0x0001e500ff2477ac */ /* 0x000e220008000a00 */
[----:B------:R-:W-:Y:S01]  /*0400*/  @!P2 PLOP3.LUT P0, PT, P1, PT, PT, 0x8, 0x80 ;  /* 0x000000000080a81c */ /* 0x000fe20000f0e170 */
[----:B------:R-:W-:-:S02]  /*0410*/  ULEA.HI.X UR19, UR16, UR15, UR19, 0x1, UP0 ;  /* 0x0000000f10137291 */ /* 0x000fc400080f0c13 */
[----:B-1----:R-:W-:Y:S01]  /*0420*/  UISETP.NE.AND UP0, UPT, UR31, URZ, UPT ;  /* 0x000000ff1f00728c */ /* 0x002fe2000bf05270 */
[----:B------:R-:W1:Y:S01]  /*0430*/  LDCU.128 UR20, c[0x0][0xf30] ;  /* 0x0001e600ff1477ac */ /* 0x000e620008000c00 */
[----:B------:R-:W0:Y:S01]  /*0440*/  LDCU.128 UR24, c[0x0][0xf30] ;  /* 0x0001e600ff1877ac */ /* 0x000e220008000c00 */
[----:B-----5:R-:W-:-:S06]  /*0450*/  R2UR UR14, R2 ;  /* 0x00000000020e72ca */ /* 0x020fcc00000e0000 */
[----:B01234-:R-:W-:Y:S09]  /*0460*/  BRA.U !UP0, `(.L_x_30) ;  /* 0x0000000d08847547 */ /* 0x01fff2000b800000 */
[----:B------:R-:W-:Y:S01]  /*0470*/  BSSY.RECONVERGENT B0, `(.L_x_31) ;  /* 0x00000df000007945 */ /* 0x000fe20003800200 */
.L_x_36:
[----:B------:R-:W-:Y:S05]  /*0480*/  @!P0 BRA `(.L_x_32) ;  /* 0x0000000000648947 */ /* 0x000fea0003800000 */
[----:B------:R-:W-:Y:S02]  /*0490*/  HFMA2 R21, -RZ, RZ, 0, 1.1920928955078125e-07 ;  /* 0x00000002ff157431 */ /* 0x000fe400000001ff */
[----:B------:R-:W-:Y:S02]  /*04a0*/  IMAD.MOV.U32 R3, RZ, RZ, 0x2 ;  /* 0x00000002ff037424 */ /* 0x000fe400078e00ff */
[----:B------:R-:W-:Y:S02]  /*04b0*/  HFMA2 R19, -RZ, RZ, 0, 2.384185791015625e-07 ;  /* 0x00000004ff137431 */ /* 0x000fe400000001ff */
[----:B------:R-:W-:-:S04]  /*04c0*/  IMAD.WIDE R2, R0, R3, UR6 ;  /* 0x0000000600027e25 */ /* 0x000fc8000f8e0203 */
[C---:B------:R-:W-:Y:S01]  /*04d0*/  IMAD.WIDE R20, R0.reuse, R21, UR4 ;  /* 0x0000000400147e25 */ /* 0x040fe2000f8e0215 */
[----:B------:R-:W-:Y:S01]  /*04e0*/  MOV R13, 0x4 ;  /* 0x00000004000d7802 */ /* 0x000fe20000000f00 */
[----:B------:R-:W2:Y:S02]  /*04f0*/  LDG.E.64 R24, desc[UR28][R2.64] ;  /* 0x0000001c02187981 */ /* 0x000ea4000c1e1b00 */
[----:B------:R-:W-:Y:S02]  /*0500*/  IMAD.MOV.U32 R17, RZ, RZ, 0x4 ;  /* 0x00000004ff117424 */ /* 0x000fe400078e00ff */
[----:B------:R-:W3:Y:S01]  /*0510*/  LDG.E.64 R20, desc[UR28][R20.64] ;  /* 0x0000001c14147981 */ /* 0x000ee2000c1e1b00 */
[----:B------:R-:W-:-:S04]  /*0520*/  IMAD.WIDE R12, R0, R13, UR12 ;  /* 0x0000000c000c7e25 */ /* 0x000fc8000f8e020d */
[C---:B------:R-:W-:Y:S02]  /*0530*/  IMAD.WIDE R16, R0.reuse, R17, UR8 ;  /* 0x0000000800107e25 */ /* 0x040fe4000f8e0211 */
[----:B------:R-:W5:Y:S02]  /*0540*/  LDG.E.128 R12, desc[UR28][R12.64] ;  /* 0x0000001c0c0c7981 */ /* 0x000f64000c1e1d00 */
[----:B------:R-:W-:Y:S02]  /*0550*/  IMAD.WIDE R18, R0, R19, UR10 ;  /* 0x0000000a00127e25 */ /* 0x000fe4000f8e0213 */
[----:B------:R0:W5:Y:S04]  /*0560*/  LDG.E.128 R4, desc[UR28][R16.64] ;  /* 0x0000001c10047981 */ /* 0x000168000c1e1d00 */
[----:B------:R0:W5:Y:S01]  /*0570*/  LDG.E.128 R8, desc[UR28][R18.64] ;  /* 0x0000001c12087981 */ /* 0x000162000c1e1d00 */
[----:B--2---:R-:W-:-:S02]  /*0580*/  SHF.R.U32.HI R27, RZ, 0x10, R25 ;  /* 0x00000010ff1b7819 */ /* 0x004fc40000011619 */
[--C-:B---3--:R-:W-:Y:S02]  /*0590*/  SHF.R.U64 R22, R20, 0x10, R21.reuse ;  /* 0x0000001014167819 */ /* 0x108fe40000001215 */
[----:B------:R-:W-:Y:S02]  /*05a0*/  SHF.R.U32.HI R26, RZ, 0x10, R21 ;  /* 0x00000010ff1a7819 */ /* 0x000fe40000011615 */
[----:B------:R-:W-:Y:S02]  /*05b0*/  PRMT R23, R21, 0x7610, R23 ;  /* 0x0000761015177816 */ /* 0x000fe40000000017 */
[----:B------:R-:W-:Y:S02]  /*05c0*/  SHF.R.U64 R21, R24, 0x10, R25 ;  /* 0x0000001018157819 */ /* 0x000fe40000001219 */
[----:B------:R-:W-:Y:S02]  /*05d0*/  PRMT R28, R22, 0x7610, R28 ;  /* 0x00007610161c7816 */ /* 0x000fe4000000001c */
[----:B------:R-:W-:-:S02]  /*05e0*/  PRMT R22, R26, 0x7610, R22 ;  /* 0x000076101a167816 */ /* 0x000fc40000000016 */
[----:B------:R-:W-:Y:S02]  /*05f0*/  PRMT R26, R21, 0x7610, R26 ;  /* 0x00007610151a7816 */ /* 0x000fe4000000001a */
[----:B------:R-:W-:Y:S01]  /*0600*/  PRMT R21, R27, 0x7610, R21 ;  /* 0x000076101b157816 */ /* 0x000fe20000000015 */
[----:B0-----:R-:W-:Y:S06]  /*0610*/  BRA `(.L_x_33) ;  /* 0x0000000000fc7947 */ /* 0x001fec0003800000 */
.L_x_32:
[C---:B------:R-:W-:Y:S01]  /*0620*/  VIADD R2, R0.reuse, 0x1 ;  /* 0x0000000100027836 */ /* 0x040fe20000000000 */
[C---:B------:R-:W-:Y:S01]  /*0630*/  IADD3 R3, PT, PT, R0.reuse, 0x2, RZ ;  /* 0x0000000200037810 */ /* 0x040fe20007ffe0ff */
[----:B------:R-:W-:Y:S01]  /*0640*/  IMAD.MOV.U32 R7, RZ, RZ, 0x2 ;  /* 0x00000002ff077424 */ /* 0x000fe200078e00ff */
[----:B------:R-:W-:Y:S02]  /*0650*/  ISETP.GE.AND P1, PT, R0, UR17, PT ;  /* 0x0000001100007c0c */ /* 0x000fe4000bf26270 */
[----:B------:R-:W-:Y:S02]  /*0660*/  ISETP.GE.AND P2, PT, R2, UR17, PT ;  /* 0x0000001102007c0c */ /* 0x000fe4000bf46270 */
[----:B------:R-:W-:Y:S01]  /*0670*/  ISETP.GE.AND P3, PT, R3, UR17, PT ;  /* 0x0000001103007c0c */ /* 0x000fe2000bf66270 */
[----:B------:R-:W-:Y:S01]  /*0680*/  IMAD.MOV.U32 R3, RZ, RZ, 0x2 ;  /* 0x00000002ff037424 */ /* 0x000fe200078e00ff */
[----:B------:R-:W-:Y:S02]  /*0690*/  MOV R5, 0x2 ;  /* 0x0000000200057802 */ /* 0x000fe40000000f00 */
[----:B------:R-:W-:-:S02]  /*06a0*/  IADD3 R8, PT, PT, R0, 0x3, RZ ;  /* 0x0000000300087810 */ /* 0x000fc40007ffe0ff */
[----:B------:R-:W-:Y:S02]  /*06b0*/  PRMT R28, RZ, 0x7610, R28 ;  /* 0x00007610ff1c7816 */ /* 0x000fe4000000001c */
[----:B------:R-:W-:Y:S01]  /*06c0*/  ISETP.GE.AND P4, PT, R8, UR17, PT ;  /* 0x0000001108007c0c */ /* 0x000fe2000bf86270 */
[----:B------:R-:W-:Y:S01]  /*06d0*/  IMAD.MOV.U32 R9, RZ, RZ, 0x4 ;  /* 0x00000004ff097424 */ /* 0x000fe200078e00ff */
[----:B------:R-:W-:Y:S01]  /*06e0*/  PRMT R20, RZ, 0x7610, R20 ;  /* 0x00007610ff147816 */ /* 0x000fe20000000014 */
[----:B------:R-:W-:-:S04]  /*06f0*/  @!P2 IMAD.WIDE R4, R0, R5, UR4 ;  /* 0x000000040004ae25 */ /* 0x000fc8000f8e0205 */
[----:B------:R-:W-:Y:S01]  /*0700*/  HFMA2 R11, -RZ, RZ, 0, 2.384185791015625e-07 ;  /* 0x00000004ff0b7431 */ /* 0x000fe200000001ff */
[----:B------:R-:W-:Y:S01]  /*0710*/  PRMT R23, RZ, 0x7610, R23 ;  /* 0x00007610ff177816 */ /* 0x000fe20000000017 */
[----:B------:R-:W-:Y:S01]  /*0720*/  IMAD.MOV.U32 R17, RZ, RZ, 0x4 ;  /* 0x00000004ff117424 */ /* 0x000fe200078e00ff */
[----:B------:R0:W5:Y:S01]  /*0730*/  @!P2 LDG.E.U16 R28, desc[UR28][R4.64+0x2] ;  /* 0x0000021c041ca981 */ /* 0x000162000c1e1500 */
[----:B------:R-:W-:Y:S01]  /*0740*/  @!P1 IMAD.WIDE R2, R0, R3, UR4 ;  /* 0x0000000400029e25 */ /* 0x000fe2000f8e0203 */
[----:B------:R-:W-:-:S03]  /*0750*/  MOV R19, 0x2 ;  /* 0x0000000200137802 */ /* 0x000fc60000000f00 */
[C---:B------:R-:W-:Y:S01]  /*0760*/  @!P3 IMAD.WIDE R6, R0.reuse, R7, UR4 ;  /* 0x000000040006be25 */ /* 0x040fe2000f8e0207 */
[----:B------:R1:W5:Y:S03]  /*0770*/  @!P1 LDG.E.U16 R20, desc[UR28][R2.64] ;  /* 0x0000001c02149981 */ /* 0x000366000c1e1500 */
[C---:B0-----:R-:W-:Y:S01]  /*0780*/  @!P1 IMAD.WIDE R4, R0.reuse, R9, UR12 ;  /* 0x0000000c00049e25 */ /* 0x041fe2000f8e0209 */
[----:B------:R0:W5:Y:S03]  /*0790*/  @!P3 LDG.E.U16 R23, desc[UR28][R6.64+0x4] ;  /* 0x0000041c0617b981 */ /* 0x000166000c1e1500 */
[----:B------:R-:W-:-:S04]  /*07a0*/  @!P3 IMAD.WIDE R8, R0, R17, UR12 ;  /* 0x0000000c0008be25 */ /* 0x000fc8000f8e0211 */
[----:B------:R-:W-:Y:S01]  /*07b0*/  HFMA2 R17, -RZ, RZ, 0, 1.1920928955078125e-07 ;  /* 0x00000002ff117431 */ /* 0x000fe200000001ff */
[----:B------:R-:W-:Y:S01]  /*07c0*/  PRMT R22, RZ, 0x7610, R22 ;  /* 0x00007610ff167816 */ /* 0x000fe20000000016 */
[----:B------:R-:W-:Y:S01]  /*07d0*/  IMAD.MOV.U32 R21, RZ, RZ, 0x4 ;  /* 0x00000004ff157424 */ /* 0x000fe200078e00ff */
[----:B------:R-:W-:Y:S02]  /*07e0*/  CS2R R12, SRZ ;  /* 0x00000000000c7805 */ /* 0x000fe4000001ff00 */
[----:B------:R-:W-:Y:S01]  /*07f0*/  CS2R R14, SRZ ;  /* 0x00000000000e7805 */ /* 0x000fe2000001ff00 */
[----:B-1----:R-:W-:Y:S01]  /*0800*/  @!P4 IMAD.WIDE R2, R0, R19, UR4 ;  /* 0x000000040002ce25 */ /* 0x002fe2000f8e0213 */
[----:B------:R-:W-:-:S03]  /*0810*/  MOV R27, 0x4 ;  /* 0x00000004001b7802 */ /* 0x000fc60000000f00 */
[C---:B0-----:R-:W-:Y:S01]  /*0820*/  @!P2 IMAD.WIDE R6, R0.reuse, R11, UR12 ;  /* 0x0000000c0006ae25 */ /* 0x041fe2000f8e020b */
[----:B------:R0:W5:Y:S03]  /*0830*/  @!P4 LDG.E.U16 R22, desc[UR28][R2.64+0x6] ;  /* 0x0000061c0216c981 */ /* 0x000166000c1e1500 */
[C---:B------:R-:W-:Y:S01]  /*0840*/  @!P4 IMAD.WIDE R10, R0.reuse, R21, UR12 ;  /* 0x0000000c000ace25 */ /* 0x040fe2000f8e0215 */
[----:B------:R1:W5:Y:S03]  /*0850*/  @!P1 LDG.E R12, desc[UR28][R4.64] ;  /* 0x0000001c040c9981 */ /* 0x000366000c1e1900 */
[----:B------:R-:W-:Y:S01]  /*0860*/  IMAD.MOV.U32 R19, RZ, RZ, 0x4 ;  /* 0x00000004ff137424 */ /* 0x000fe200078e00ff */
[----:B------:R2:W5:Y:S01]  /*0870*/  @!P2 LDG.E R13, desc[UR28][R6.64+0x4] ;  /* 0x0000041c060da981 */ /* 0x000562000c1e1900 */
[----:B------:R-:W-:Y:S01]  /*0880*/  PRMT R24, RZ, 0x7610, R24 ;  /* 0x00007610ff187816 */ /* 0x000fe20000000018 */
[----:B0-----:R-:W-:Y:S01]  /*0890*/  IMAD.WIDE R2, R0, R17, UR6 ;  /* 0x0000000600027e25 */ /* 0x001fe2000f8e0211 */
[----:B------:R-:W-:Y:S01]  /*08a0*/  PRMT R26, RZ, 0x7610, R26 ;  /* 0x00007610ff1a7816 */ /* 0x000fe2000000001a */
[----:B------:R0:W5:Y:S01]  /*08b0*/  @!P3 LDG.E R14, desc[UR28][R8.64+0x8] ;  /* 0x0000081c080eb981 */ /* 0x000162000c1e1900 */
[----:B------:R-:W-:-:S02]  /*08c0*/  PRMT R25, RZ, 0x7610, R25 ;  /* 0x00007610ff197816 */ /* 0x000fc40000000019 */
[----:B-1----:R-:W-:Y:S02]  /*08d0*/  CS2R R4, SRZ ;  /* 0x0000000000047805 */ /* 0x002fe4000001ff00 */
[----:B------:R-:W-:Y:S01]  /*08e0*/  PRMT R21, RZ, 0x7610, R21 ;  /* 0x00007610ff157816 */ /* 0x000fe20000000015 */
[----:B------:R1:W5:Y:S01]  /*08f0*/  @!P4 LDG.E R15, desc[UR28][R10.64+0xc] ;  /* 0x00000c1c0a0fc981 */ /* 0x000362000c1e1900 */
[C---:B------:R-:W-:Y:S01]  /*0900*/  IMAD.WIDE R16, R0.reuse, R19, UR8 ;  /* 0x0000000800107e25 */ /* 0x040fe2000f8e0213 */
[----:B--2---:R-:W-:Y:S02]  /*0910*/  CS2R R6, SRZ ;  /* 0x0000000000067805 */ /* 0x004fe4000001ff00 */
[----:B------:R2:W5:Y:S01]  /*0920*/  @!P1 LDG.E.U16 R24, desc[UR28][R2.64] ;  /* 0x0000001c02189981 */ /* 0x000562000c1e1500 */
[----:B------:R-:W-:Y:S01]  /*0930*/  IMAD.WIDE R18, R0, R27, UR10 ;  /* 0x0000000a00127e25 */ /* 0x000fe2000f8e021b */
[----:B0-----:R-:W-:Y:S02]  /*0940*/  CS2R R8, SRZ ;  /* 0x0000000000087805 */ /* 0x001fe4000001ff00 */
[----:B------:R2:W5:Y:S01]  /*0950*/  @!P2 LDG.E.U16 R26, desc[UR28][R2.64+0x2] ;  /* 0x0000021c021aa981 */ /* 0x000562000c1e1500 */
[----:B-1----:R-:W-:-:S03]  /*0960*/  CS2R R10, SRZ ;  /* 0x00000000000a7805 */ /* 0x002fc6000001ff00 */
[----:B------:R2:W5:Y:S04]  /*0970*/  @!P3 LDG.E.U16 R25, desc[UR28][R2.64+0x4] ;  /* 0x0000041c0219b981 */ /* 0x000568000c1e1500 */
[----:B------:R2:W5:Y:S04]  /*0980*/  @!P4 LDG.E.U16 R21, desc[UR28][R2.64+0x6] ;  /* 0x0000061c0215c981 */ /* 0x000568000c1e1500 */
[----:B------:R2:W5:Y:S04]  /*0990*/  @!P1 LDG.E R4, desc[UR28][R16.64] ;  /* 0x0000001c10049981 */ /* 0x000568000c1e1900 */
[----:B------:R2:W5:Y:S04]  /*09a0*/  @!P2 LDG.E R5, desc[UR28][R16.64+0x4] ;  /* 0x0000041c1005a981 */ /* 0x000568000c1e1900 */
[----:B------:R2:W5:Y:S04]  /*09b0*/  @!P1 LDG.E R8, desc[UR28][R18.64] ;  /* 0x0000001c12089981 */ /* 0x000568000c1e1900 */
[----:B------:R2:W5:Y:S04]  /*09c0*/  @!P2 LDG.E R9, desc[UR28][R18.64+0x4] ;  /* 0x0000041c1209a981 */ /* 0x000568000c1e1900 */
[----:B------:R2:W5:Y:S04]  /*09d0*/  @!P3 LDG.E R6, desc[UR28][R16.64+0x8] ;  /* 0x0000081c1006b981 */ /* 0x000568000c1e1900 */
[----:B------:R2:W5:Y:S04]  /*09e0*/  @!P3 LDG.E R10, desc[UR28][R18.64+0x8] ;  /* 0x0000081c120ab981 */ /* 0x000568000c1e1900 */
[----:B------:R2:W5:Y:S04]  /*09f0*/  @!P4 LDG.E R7, desc[UR28][R16.64+0xc] ;  /* 0x00000c1c1007c981 */ /* 0x000568000c1e1900 */
[----:B------:R2:W5:Y:S02]  /*0a00*/  @!P4 LDG.E R11, desc[UR28][R18.64+0xc] ;  /* 0x00000c1c120bc981 */ /* 0x000564000c1e1900 */
.L_x_33:
[----:B-----5:R-:W-:Y:S01]  /*0a10*/  PRMT R27, R24, 0x9910, RZ ;  /* 0x00009910181b7816 */ /* 0x020fe200000000ff */
[----:B------:R-:W-:Y:S01]  /*0a20*/  FMUL.FTZ R14, R14, UR14 ;  /* 0x0000000e0e0e7c20 */ /* 0x000fe20008410000 */
[----:B------:R-:W-:Y:S02]  /*0a30*/  FMUL.FTZ R15, R15, UR14 ;  /* 0x0000000e0f0f7c20 */ /* 0x000fe40008410000 */
[----:B------:R-:W-:-:S04]  /*0a40*/  LEA.HI.SX32 R27, R27, R20, 0x11 ;  /* 0x000000141b1b7211 */ /* 0x000fc800078f8aff */
[----:B------:R-:W-:Y:S02]  /*0a50*/  PRMT R24, R24, 0x5410, R27 ;  /* 0x0000541018187816 */ /* 0x000fe4000000001b */
[----:B------:R-:W-:-:S04]  /*0a60*/  PRMT R27, R26, 0x9910, RZ ;  /* 0x000099101a1b7816 */ /* 0x000fc800000000ff */
[----:B------:R-:W-:Y:S02]  /*0a70*/  LEA.HI.SX32 R27, R27, R28, 0x11 ;  /* 0x0000001c1b1b7211 */ /* 0x000fe400078f8aff */
[----:B------:R-:W-:Y:S02]  /*0a80*/  PRMT R28, R25, 0x9910, RZ ;  /* 0x00009910191c7816 */ /* 0x000fe400000000ff */
[----:B------:R-:W-:Y:S01]  /*0a90*/  PRMT R20, R26, 0x5410, R27 ;  /* 0x000054101a147816 */ /* 0x000fe2000000001b */
[----:B------:R-:W-:Y:S01]  /*0aa0*/  FMUL.FTZ R26, R12, UR14 ;  /* 0x0000000e0c1a7c20 */ /* 0x000fe20008410000 */
[----:B------:R-:W-:Y:S02]  /*0ab0*/  LEA.HI.SX32 R28, R28, R23, 0x11 ;  /* 0x000000171c1c7211 */ /* 0x000fe400078f8aff */
[----:B------:R-:W-:Y:S01]  /*0ac0*/  PRMT R23, R21, 0x9910, RZ ;  /* 0x0000991015177816 */ /* 0x000fe200000000ff */
[----:B------:R-:W-:-:S03]  /*0ad0*/  FFMA.FTZ R27, R26, -UR32, R26 ;  /* 0x800000201a1b7c23 */ /* 0x000fc6000801001a */
[----:B------:R-:W-:Y:S01]  /*0ae0*/  LEA.HI.SX32 R12, R23, R22, 0x11 ;  /* 0x00000016170c7211 */ /* 0x000fe200078f8aff */
[----:B------:R-:W-:Y:S01]  /*0af0*/  FMUL.FTZ R22, R26, R26 ;  /* 0x0000001a1a167220 */ /* 0x000fe20000410000 */
[----:B------:R-:W-:Y:S01]  /*0b00*/  FMUL.FTZ R26, R13, UR14 ;  /* 0x0000000e0d1a7c20 */ /* 0x000fe20008410000 */
[----:B------:R-:W-:Y:S01]  /*0b10*/  FFMA.FTZ R4, R4, UR32, R27 ;  /* 0x0000002004047c23 */ /* 0x000fe2000801001b */
[----:B------:R-:W-:Y:S01]  /*0b20*/  PRMT R12, R21, 0x5410, R12 ;  /* 0x00005410150c7816 */ /* 0x000fe2000000000c */
[----:B------:R-:W-:Y:S01]  /*0b30*/  FFMA.FTZ R23, R22, -UR33, R22 ;  /* 0x8000002116177c23 */ /* 0x000fe20008010016 */
[----:B------:R-:W-:Y:S01]  /*0b40*/  PRMT R22, R25, 0x5410, R28 ;  /* 0x0000541019167816 */ /* 0x000fe2000000001c */
[C---:B------:R-:W-:Y:S01]  /*0b50*/  FFMA.FTZ R13, R26.reuse, -UR32, R26 ;  /* 0x800000201a0d7c23 */ /* 0x040fe2000801001a */
[----:B------:R-:W-:Y:S01]  /*0b60*/  FMUL.FTZ R26, R26, R26 ;  /* 0x0000001a1a1a7220 */ /* 0x000fe20000410000 */
[----:B------:R-:W-:Y:S02]  /*0b70*/  FFMA.FTZ R8, R8, UR33, R23 ;  /* 0x0000002108087c23 */ /* 0x000fe40008010017 */
[----:B------:R-:W0:Y:S01]  /*0b80*/  MUFU.RCP R23, UR21 ;  /* 0x0000001500177d08 */ /* 0x000e220008001000 */
[----:B------:R-:W-:Y:S01]  /*0b90*/  FFMA.FTZ R5, R5, UR32, R13 ;  /* 0x0000002005057c23 */ /* 0x000fe2000801000d */
[----:B------:R-:W-:-:S04]  /*0ba0*/  FFMA.FTZ R26, R26, -UR33, R26 ;  /* 0x800000211a1a7c23 */ /* 0x000fc8000801001a */
[----:B------:R-:W-:Y:S02]  /*0bb0*/  FFMA.FTZ R9, R9, UR33, R26 ;  /* 0x0000002109097c23 */ /* 0x000fe4000801001a */
[----:B------:R-:W1:Y:S01]  /*0bc0*/  MUFU.RCP R13, UR20 ;  /* 0x00000014000d7d08 */ /* 0x000e620008001000 */
[----:B0-----:R-:W-:-:S07]  /*0bd0*/  FMUL.FTZ R28, R8, R23 ;  /* 0x00000017081c7220 */ /* 0x001fce0000410000 */
[----:B------:R-:W0:Y:S01]  /*0be0*/  MUFU.SQRT R25, R28 ;  /* 0x0000001c00197308 */ /* 0x000e220000002000 */
[----:B-1----:R-:W-:Y:S01]  /*0bf0*/  FMUL.FTZ R26, R4, R13 ;  /* 0x0000000d041a7220 */ /* 0x002fe20000410000 */
[----:B0-----:R-:W-:-:S06]  /*0c00*/  FADD.FTZ R25, R25, UR22 ;  /* 0x0000001619197e21 */ /* 0x001fcc0008010000 */
[----:B------:R-:W0:Y:S02]  /*0c10*/  MUFU.RCP R25, R25 ;  /* 0x0000001900197308 */ /* 0x000e240000001000 */
[----:B0-----:R-:W-:Y:S01]  /*0c20*/  FMUL.FTZ R29, R26, R25 ;  /* 0x000000191a1d7220 */ /* 0x001fe20000410000 */
[----:B------:R-:W-:-:S03]  /*0c30*/  FMUL.FTZ R26, R9, R23 ;  /* 0x00000017091a7220 */ /* 0x000fc60000410000 */
[----:B------:R-:W-:-:S03]  /*0c40*/  FFMA.FTZ R29, R24, UR34, R29 ;  /* 0x00000022181d7c23 */ /* 0x000fc6000801001d */
[----:B------:R-:W0:Y:S01]  /*0c50*/  MUFU.SQRT R26, R26 ;  /* 0x0000001a001a7308 */ /* 0x000e220000002000 */
[----:B------:R-:W-:Y:S01]  /*0c60*/  FFMA.FTZ R25, -R29, UR23, R24 ;  /* 0x000000171d197c23 */ /* 0x000fe20008010118 */
[----:B------:R-:W-:Y:S01]  /*0c70*/  FMUL.FTZ R24, R5, R13 ;  /* 0x0000000d05187220 */ /* 0x000fe20000410000 */
[----:B0-----:R-:W-:-:S05]  /*0c80*/  FADD.FTZ R28, R26, UR22 ;  /* 0x000000161a1c7e21 */ /* 0x001fca0008010000 */
[----:B------:R-:W0:Y:S02]  /*0c90*/  MUFU.RCP R27, R28 ;  /* 0x0000001c001b7308 */ /* 0x000e240000001000 */
[----:B0-----:R-:W-:Y:S01]  /*0ca0*/  FMUL.FTZ R27, R24, R27 ;  /* 0x0000001b181b7220 */ /* 0x001fe20000410000 */
[----:B------:R-:W-:-:S03]  /*0cb0*/  FMUL.FTZ R24, R14, R14 ;  /* 0x0000000e0e187220 */ /* 0x000fc60000410000 */
[----:B------:R-:W-:Y:S01]  /*0cc0*/  FFMA.FTZ R27, R20, UR34, R27 ;  /* 0x00000022141b7c23 */ /* 0x000fe2000801001b */
[----:B------:R-:W-:-:S03]  /*0cd0*/  FFMA.FTZ R29, R24, -UR33, R24 ;  /* 0x80000021181d7c23 */ /* 0x000fc60008010018 */
[----:B------:R-:W-:Y:S01]  /*0ce0*/  FFMA.FTZ R20, -R27, UR23, R20 ;  /* 0x000000171b147c23 */ /* 0x000fe20008010114 */
[----:B------:R-:W-:Y:S01]  /*0cf0*/  FFMA.FTZ R10, R10, UR33, R29 ;  /* 0x000000210a0a7c23 */ /* 0x000fe2000801001d */
[----:B------:R-:W-:Y:S01]  /*0d00*/  FFMA.FTZ R29, R14, -UR32, R14 ;  /* 0x800000200e1d7c23 */ /* 0x000fe2000801000e */
[----:B------:R-:W-:Y:S02]  /*0d10*/  FMUL.FTZ R14, R15, R15 ;  /* 0x0000000f0f0e7220 */ /* 0x000fe40000410000 */
[----:B------:R-:W-:Y:S01]  /*0d20*/  FMUL.FTZ R26, R10, R23 ;  /* 0x000000170a1a7220 */ /* 0x000fe20000410000 */
[----:B------:R-:W-:Y:S01]  /*0d30*/  FFMA.FTZ R6, R6, UR32, R29 ;  /* 0x0000002006067c23 */ /* 0x000fe2000801001d */
[----:B------:R-:W-:-:S03]  /*0d40*/  FFMA.FTZ R14, R14, -UR33, R14 ;  /* 0x800000210e0e7c23 */ /* 0x000fc6000801000e */
[----:B------:R-:W-:Y:S01]  /*0d50*/  FMUL.FTZ R29, R6, R13 ;  /* 0x0000000d061d7220 */ /* 0x000fe20000410000 */
[----:B------:R-:W0:Y:S01]  /*0d60*/  MUFU.SQRT R26, R26 ;  /* 0x0000001a001a7308 */ /* 0x000e220000002000 */
[----:B------:R-:W-:-:S04]  /*0d70*/  FFMA.FTZ R11, R11, UR33, R14 ;  /* 0x000000210b0b7c23 */ /* 0x000fc8000801000e */
[----:B------:R-:W-:-:S06]  /*0d80*/  FMUL.FTZ R23, R11, R23 ;  /* 0x000000170b177220 */ /* 0x000fcc0000410000 */
[----:B------:R-:W1:Y:S01]  /*0d90*/  MUFU.SQRT R23, R23 ;  /* 0x0000001700177308 */ /* 0x000e620000002000 */
[----:B0-----:R-:W-:-:S07]  /*0da0*/  FADD.FTZ R24, R26, UR22 ;  /* 0x000000161a187e21 */ /* 0x001fce0008010000 */
[----:B------:R-:W0:Y:S01]  /*0db0*/  MUFU.RCP R24, R24 ;  /* 0x0000001800187308 */ /* 0x000e220000001000 */
[----:B-1----:R-:W-:Y:S01]  /*0dc0*/  FADD.FTZ R14, R23, UR22 ;  /* 0x00000016170e7e21 */ /* 0x002fe20008010000 */
[----:B------:R-:W-:-:S06]  /*0dd0*/  PRMT R23, R25, 0x7632, R23 ;  /* 0x0000763219177816 */ /* 0x000fcc0000000017 */
[----:B------:R-:W1:Y:S01]  /*0de0*/  MUFU.RCP R14, R14 ;  /* 0x0000000e000e7308 */ /* 0x000e620000001000 */
[----:B0-----:R-:W-:Y:S01]  /*0df0*/  FMUL.FTZ R29, R29, R24 ;  /* 0x000000181d1d7220 */ /* 0x001fe20000410000 */
[----:B------:R-:W-:-:S03]  /*0e00*/  FFMA.FTZ R24, R15, -UR32, R15 ;  /* 0x800000200f187c23 */ /* 0x000fc6000801000f */
[----:B------:R-:W-:Y:S01]  /*0e10*/  FFMA.FTZ R29, R22, UR34, R29 ;  /* 0x00000022161d7c23 */ /* 0x000fe2000801001d */
[----:B------:R-:W-:-:S03]  /*0e20*/  FFMA.FTZ R7, R7, UR32, R24 ;  /* 0x0000002007077c23 */ /* 0x000fc60008010018 */
[----:B------:R-:W-:Y:S01]  /*0e30*/  FFMA.FTZ R21, -R29, UR23, R22 ;  /* 0x000000171d157c23 */ /* 0x000fe20008010116 */
[----:B------:R-:W-:Y:S01]  /*0e40*/  FMUL.FTZ R13, R7, R13 ;  /* 0x0000000d070d7220 */ /* 0x000fe20000410000 */
[----:B------:R-:W-:Y:S02]  /*0e50*/  LOP3.LUT R22, R25, 0xffff, RZ, 0xc0, !PT ;  /* 0x0000ffff19167812 */ /* 0x000fe400078ec0ff */
[----:B------:R-:W-:Y:S01]  /*0e60*/  PRMT R29, R20, 0x7632, R29 ;  /* 0x00007632141d7816 */ /* 0x000fe2000000001d */
[----:B-1----:R-:W-:Y:S01]  /*0e70*/  FMUL.FTZ R13, R13, R14 ;  /* 0x0000000e0d0d7220 */ /* 0x002fe20000410000 */
[C---:B------:R-:W-:Y:S02]  /*0e80*/  PRMT R14, R21.reuse, 0x7632, R14 ;  /* 0x00007632150e7816 */ /* 0x040fe4000000000e */
[----:B------:R-:W-:Y:S01]  /*0e90*/  LOP3.LUT R15, R21, 0xffff, RZ, 0xc0, !PT ;  /* 0x0000ffff150f7812 */ /* 0x000fe200078ec0ff */
[----:B------:R-:W-:Y:S01]  /*0ea0*/  FFMA.FTZ R13, R12, UR34, R13 ;  /* 0x000000220c0d7c23 */ /* 0x000fe2000801000d */
[----:B------:R-:W-:-:S02]  /*0eb0*/  LEA.HI R23, R22, R23, RZ, 0x11 ;  /* 0x0000001716177211 */ /* 0x000fc400078f88ff */
[----:B------:R-:W-:Y:S01]  /*0ec0*/  LEA.HI R14, R15, R14, RZ, 0x11 ;  /* 0x0000000e0f0e7211 */ /* 0x000fe200078f88ff */
[----:B------:R-:W-:Y:S01]  /*0ed0*/  FFMA.FTZ R27, -R13, UR23, R12 ;  /* 0x000000170d1b7c23 */ /* 0x000fe2000801010c */
[----:B------:R-:W-:-:S04]  /*0ee0*/  LOP3.LUT R12, R20, 0xffff, RZ, 0xc0, !PT ;  /* 0x0000ffff140c7812 */ /* 0x000fc800078ec0ff */
[C---:B------:R-:W-:Y:S02]  /*0ef0*/  PRMT R15, R27.reuse, 0x7632, R15 ;  /* 0x000076321b0f7816 */ /* 0x040fe4000000000f */
[----:B------:R-:W-:Y:S02]  /*0f00*/  LOP3.LUT R22, R27, 0xffff, RZ, 0xc0, !PT ;  /* 0x0000ffff1b167812 */ /* 0x000fe400078ec0ff */
[----:B------:R-:W-:Y:S02]  /*0f10*/  LEA.HI R29, R12, R29, RZ, 0x11 ;  /* 0x0000001d0c1d7211 */ /* 0x000fe400078f88ff */
        /* <DEDUP_REMOVED lines=18> */
.L_x_34:
[C---:B------:R-:W-:Y:S01]  /*1040*/  IADD3 R12, PT, PT, R0.reuse, 0x1, RZ ;  /* 0x00000001000c7810 */ /* 0x040fe20007ffe0ff */
[C---:B------:R-:W-:Y:S01]  /*1050*/  VIADD R13, R0.reuse, 0x3 ;  /* 0x00000003000d7836 */ /* 0x040fe20000000000 */
[----:B------:R-:W-:Y:S01]  /*1060*/  ISETP.GE.AND P1, PT, R0, UR17, PT ;  /* 0x0000001100007c0c */ /* 0x000fe2000bf26270 */
[----:B------:R-:W-:Y:S01]  /*1070*/  HFMA2 R24, -RZ, RZ, 0, 1.1920928955078125e-07 ;  /* 0x00000002ff187431 */ /* 0x000fe200000001ff */
[----:B------:R-:W-:Y:S01]  /*1080*/  ISETP.GE.AND P2, PT, R12, UR17, PT ;  /* 0x000000110c007c0c */ /* 0x000fe2000bf46270 */
[----:B------:R-:W-:Y:S01]  /*1090*/  IMAD.MOV.U32 R22, RZ, RZ, 0x2 ;  /* 0x00000002ff167424 */ /* 0x000fe200078e00ff */
[----:B------:R-:W-:Y:S01]  /*10a0*/  IADD3 R12, PT, PT, R0, 0x2, RZ ;  /* 0x00000002000c7810 */ /* 0x000fe20007ffe0ff */
[----:B------:R-:W-:Y:S01]  /*10b0*/  IMAD.MOV.U32 R26, RZ, RZ, 0x2 ;  /* 0x00000002ff1a7424 */ /* 0x000fe200078e00ff */
[----:B------:R-:W-:Y:S02]  /*10c0*/  ISETP.GE.AND P4, PT, R13, UR17, PT ;  /* 0x000000110d007c0c */ /* 0x000fe4000bf86270 */
[----:B------:R-:W-:-:S05]  /*10d0*/  ISETP.GE.AND P3, PT, R12, UR17, PT ;  /* 0x000000110c007c0c */ /* 0x000fca000bf66270 */
[C---:B------:R-:W-:Y:S01]  /*10e0*/  @!P1 IMAD.WIDE R12, R0.reuse, R22, UR18 ;  /* 0x00000012000c9e25 */ /* 0x040fe2000f8e0216 */
        /* <DEDUP_REMOVED lines=19> */
.L_x_35:
[----:B0-23--:R-:W-:-:S05]  /*1220*/  MOV R3, UR30 ;  /* 0x0000001e00037c02 */ /* 0x00dfca0008000f00 */
[----:B------:R-:W-:-:S05]  /*1230*/  IMAD R0, R3, 0x4, R0 ;  /* 0x0000000403007824 */ /* 0x000fca00078e0200 */
[----:B------:R-:W-:-:S13]  /*1240*/  ISETP.GE.AND P1, PT, R0, UR17, PT ;  /* 0x0000001100007c0c */ /* 0x000fda000bf26270 */
[----:B------:R-:W-:Y:S05]  /*1250*/  @!P1 BRA `(.L_x_36) ;  /* 0xfffffff000889947 */ /* 0x000fea000383ffff */
[----:B------:R-:W-:Y:S05]  /*1260*/  BSYNC.RECONVERGENT B0 ;  /* 0x0000000000007941 */ /* 0x000fea0003800200 */
.L_x_31:
[----:B------:R-:W-:Y:S05]  /*1270*/  EXIT ;  /* 0x000000000000794d */ /* 0x000fea0003800000 */
.L_x_30:
[----:B------:R-:W-:Y:S01]  /*1280*/  BSSY.RECONVERGENT B0, `(.L_x_37) ;  /* 0x00000f0000007945 */ /* 0x000fe20003800200 */
.L_x_44:
[----:B------:R-:W-:Y:S04]  /*1290*/  BSSY.RECONVERGENT B1, `(.L_x_38) ;  /* 0x000005b000017945 */ /* 0x000fe80003800200 */
[----:B------:R-:W-:Y:S05]  /*12a0*/  @P0 BRA `(.L_x_39) ;  /* 0x0000000400080947 */ /* 0x000fea0003800000 */
[C---:B------:R-:W-:Y:S01]  /*12b0*/  ISETP.GE.AND P1, PT, R0.reuse, UR17, PT ;  /* 0x0000001100007c0c */ /* 0x040fe2000bf26270 */
[C---:B------:R-:W-:Y:S01]  /*12c0*/  VIADD R4, R0.reuse, 0x1 ;  /* 0x0000000100047836 */ /* 0x040fe20000000000 */
[----:B------:R-:W-:Y:S01]  /*12d0*/  IADD3 R5, PT, PT, R0, 0x2, RZ ;  /* 0x0000000200057810 */ /* 0x000fe20007ffe0ff */
[----:B------:R-:W-:Y:S01]  /*12e0*/  HFMA2 R7, -RZ, RZ, 0, 1.1920928955078125e-07 ;  /* 0x00000002ff077431 */ /* 0x000fe200000001ff */
[----:B------:R-:W-:Y:S02]  /*12f0*/  MOV R3, 0x2 ;  /* 0x0000000200037802 */ /* 0x000fe40000000f00 */
[----:B------:R-:W-:Y:S02]  /*1300*/  ISETP.GE.AND P2, PT, R4, UR17, PT ;  /* 0x0000001104007c0c */ /* 0x000fe4000bf46270 */
[----:B------:R-:W-:Y:S02]  /*1310*/  ISETP.GE.AND P3, PT, R5, UR17, PT ;  /* 0x0000001105007c0c */ /* 0x000fe4000bf66270 */
[----:B------:R-:W-:Y:S01]  /*1320*/  PRMT R29, RZ, 0x7610, R29 ;  /* 0x00007610ff1d7816 */ /* 0x000fe2000000001d */
[----:B------:R-:W-:Y:S01]  /*1330*/  IMAD.MOV.U32 R11, RZ, RZ, 0x2 ;  /* 0x00000002ff0b7424 */ /* 0x000fe200078e00ff */
[----:B------:R-:W-:Y:S01]  /*1340*/  MOV R15, 0x2 ;  /* 0x00000002000f7802 */ /* 0x000fe20000000f00 */
[----:B------:R-:W-:-:S04]  /*1350*/  @!P1 IMAD.WIDE R2, R0, R3, UR4 ;  /* 0x0000000400029e25 */ /* 0x000fc8000f8e0203 */
[----:B------:R-:W-:Y:S01]  /*1360*/  HFMA2 R19, -RZ, RZ, 0, 2.384185791015625e-07 ;  /* 0x00000004ff137431 */ /* 0x000fe200000001ff */
[----:B------:R-:W-:Y:S01]  /*1370*/  PRMT R27, RZ, 0x7610, R27 ;  /* 0x00007610ff1b7816 */ /* 0x000fe2000000001b */
[----:B------:R-:W-:Y:S01]  /*1380*/  IMAD.MOV.U32 R5, RZ, RZ, 0x2 ;  /* 0x00000002ff057424 */ /* 0x000fe200078e00ff */
[----:B------:R-:W-:Y:S01]  /*1390*/  PRMT R24, RZ, 0x7610, R24 ;  /* 0x00007610ff187816 */ /* 0x000fe20000000018 */
[----:B------:R-:W-:Y:S01]  /*13a0*/  IMAD.MOV.U32 R17, RZ, RZ, 0x2 ;  /* 0x00000002ff117424 */ /* 0x000fe200078e00ff */
[----:B------:R-:W-:Y:S01]  /*13b0*/  PRMT R26, RZ, 0x7610, R26 ;  /* 0x00007610ff1a7816 */ /* 0x000fe2000000001a */
[----:B------:R0:W5:Y:S01]  /*13c0*/  @!P1 LDG.E.U16 R29, desc[UR28][R2.64] ;  /* 0x0000001c021d9981 */ /* 0x000162000c1e1500 */
[----:B------:R-:W-:Y:S01]  /*13d0*/  PRMT R28, RZ, 0x7610, R28 ;  /* 0x00007610ff1c7816 */ /* 0x000fe2000000001c */
[----:B------:R-:W-:Y:S01]  /*13e0*/  @!P2 IMAD.WIDE R6, R0, R7, UR4 ;  /* 0x000000040006ae25 */ /* 0x000fe2000f8e0207 */
[----:B------:R-:W-:-:S03]  /*13f0*/  PRMT R25, RZ, 0x7610, R25 ;  /* 0x00007610ff197816 */ /* 0x000fc60000000019 */
[C---:B------:R-:W-:Y:S01]  /*1400*/  @!P2 IMAD.WIDE R10, R0.reuse, R11, UR6 ;  /* 0x00000006000aae25 */ /* 0x040fe2000f8e020b */
[----:B------:R-:W-:Y:S01]  /*1410*/  MOV R23, 0x4 ;  /* 0x0000000400177802 */ /* 0x000fe20000000f00 */
[----:B------:R1:W5:Y:S02]  /*1420*/  @!P2 LDG.E.U16 R27, desc[UR28][R6.64+0x2] ;  /* 0x0000021c061ba981 */ /* 0x000364000c1e1500 */
[C---:B------:R-:W-:Y:S01]  /*1430*/  @!P3 IMAD.WIDE R14, R0.reuse, R15, UR4 ;  /* 0x00000004000ebe25 */ /* 0x040fe2000f8e020f */
[----:B------:R-:W-:Y:S01]  /*1440*/  CS2R R8, SRZ ;  /* 0x0000000000087805 */ /* 0x000fe2000001ff00 */
[----:B------:R2:W5:Y:S02]  /*1450*/  @!P2 LDG.E.U16 R24, desc[UR28][R10.64+0x2] ;  /* 0x0000021c0a18a981 */ /* 0x000564000c1e1500 */
[----:B0-----:R-:W-:-:S04]  /*1460*/  @!P1 IMAD.WIDE R2, R0, R5, UR6 ;  /* 0x0000000600029e25 */ /* 0x001fc8000f8e0205 */
[----:B------:R-:W-:Y:S01]  /*1470*/  @!P3 IMAD.WIDE R16, R0, R17, UR6 ;  /* 0x000000060010be25 */ /* 0x000fe2000f8e0211 */
[----:B------:R0:W5:Y:S03]  /*1480*/  @!P3 LDG.E.U16 R26, desc[UR28][R14.64+0x4] ;  /* 0x0000041c0e1ab981 */ /* 0x000166000c1e1500 */
[----:B------:R-:W-:Y:S01]  /*1490*/  IMAD.MOV.U32 R21, RZ, RZ, 0x4 ;  /* 0x00000004ff157424 */ /* 0x000fe200078e00ff */
[----:B------:R3:W5:Y:S01]  /*14a0*/  @!P1 LDG.E.U16 R28, desc[UR28][R2.64] ;  /* 0x0000001c021c9981 */ /* 0x000762000c1e1500 */
[----:B------:R-:W-:Y:S02]  /*14b0*/  CS2R R4, SRZ ;  /* 0x0000000000047805 */ /* 0x000fe4000001ff00 */
[----:B------:R-:W-:Y:S01]  /*14c0*/  CS2R R12, SRZ ;  /* 0x00000000000c7805 */ /* 0x000fe2000001ff00 */
[----:B-1----:R-:W-:Y:S01]  /*14d0*/  IMAD.MOV.U32 R6, RZ, RZ, RZ ;  /* 0x000000ffff067224 */ /* 0x002fe200078e00ff */
[----:B------:R1:W5:Y:S01]  /*14e0*/  @!P3 LDG.E.U16 R25, desc[UR28][R16.64+0x4] ;  /* 0x0000041c1019b981 */ /* 0x000362000c1e1500 */
[----:B--2---:R-:W-:-:S02]  /*14f0*/  CS2R R10, SRZ ;  /* 0x00000000000a7805 */ /* 0x004fc4000001ff00 */
[----:B0-----:R-:W-:Y:S01]  /*1500*/  CS2R R14, SRZ ;  /* 0x00000000000e7805 */ /* 0x001fe2000001ff00 */
[----:B------:R-:W-:-:S04]  /*1510*/  IMAD.WIDE R22, R0, R23, UR12 ;  /* 0x0000000c00167e25 */ /* 0x000fc8000f8e0217 */
[C---:B---3--:R-:W-:Y:S01]  /*1520*/  IMAD.WIDE R2, R0.reuse, R19, UR8 ;  /* 0x0000000800027e25 */ /* 0x048fe2000f8e0213 */
[----:B------:R0:W5:Y:S03]  /*1530*/  @!P2 LDG.E R13, desc[UR28][R22.64+0x4] ;  /* 0x0000041c160da981 */ /* 0x000166000c1e1900 */
[C---:B-1----:R-:W-:Y:S01]  /*1540*/  IMAD.WIDE R16, R0.reuse, R21, UR10 ;  /* 0x0000000a00107e25 */ /* 0x042fe2000f8e0215 */
[----:B------:R0:W5:Y:S04]  /*1550*/  @!P2 LDG.E R5, desc[UR28][R2.64+0x4] ;  /* 0x0000041c0205a981 */ /* 0x000168000c1e1900 */
[----:B------:R0:W5:Y:S04]  /*1560*/  @!P2 LDG.E R9, desc[UR28][R16.64+0x4] ;  /* 0x0000041c1009a981 */ /* 0x000168000c1e1900 */
[----:B------:R0:W5:Y:S04]  /*1570*/  @!P3 LDG.E R6, desc[UR28][R2.64+0x8] ;  /* 0x0000081c0206b981 */ /* 0x000168000c1e1900 */
[----:B------:R0:W5:Y:S04]  /*1580*/  @!P3 LDG.E R10, desc[UR28][R16.64+0x8] ;  /* 0x0000081c100ab981 */ /* 0x000168000c1e1900 */
[----:B------:R0:W5:Y:S01]  /*1590*/  @!P3 LDG.E R14, desc[UR28][R22.64+0x8] ;  /* 0x0000081c160eb981 */ /* 0x000162000c1e1900 */
[----:B------:R-:W-:-:S03]  /*15a0*/  IADD3 R7, PT, PT, R0, 0x3, RZ ;  /* 0x0000000300077810 */ /* 0x000fc60007ffe0ff */
[----:B------:R0:W5:Y:S04]  /*15b0*/  @!P1 LDG.E R4, desc[UR28][R2.64] ;  /* 0x0000001c02049981 */ /* 0x000168000c1e1900 */
[----:B------:R0:W5:Y:S04]  /*15c0*/  @!P1 LDG.E R8, desc[UR28][R16.64] ;  /* 0x0000001c10089981 */ /* 0x000168000c1e1900 */
[----:B------:R0:W5:Y:S01]  /*15d0*/  @!P1 LDG.E R12, desc[UR28][R22.64] ;  /* 0x0000001c160c9981 */ /* 0x000162000c1e1900 */
[----:B------:R-:W-:Y:S01]  /*15e0*/  ISETP.GE.AND P1, PT, R7, UR17, PT ;  /* 0x0000001107007c0c */ /* 0x000fe2000bf26270 */
[----:B------:R-:W-:Y:S01]  /*15f0*/  IMAD.MOV.U32 R7, RZ, RZ, RZ ;  /* 0x000000ffff077224 */ /* 0x000fe200078e00ff */
[----:B------:R-:W-:-:S02]  /*1600*/  PRMT R18, RZ, 0x7610, R18 ;  /* 0x00007610ff127816 */ /* 0x000fc40000000012 */
[----:B------:R-:W-:-:S09]  /*1610*/  PRMT R20, RZ, 0x7610, R20 ;  /* 0x00007610ff147816 */ /* 0x000fd20000000014 */
[----:B0-----:R-:W-:Y:S05]  /*1620*/  @P1 BRA `(.L_x_40) ;  /* 0x0000000000841947 */ /* 0x001fea0003800000 */
[----:B------:R-:W-:Y:S01]  /*1630*/  MOV R19, 0x2 ;  /* 0x0000000200137802 */ /* 0x000fe20000000f00 */
[----:B------:R-:W-:Y:S01]  /*1640*/  IMAD.MOV.U32 R21, RZ, RZ, 0x2 ;  /* 0x00000002ff157424 */ /* 0x000fe200078e00ff */
[----:B------:R0:W5:Y:S03]  /*1650*/  LDG.E R15, desc[UR28][R22.64+0xc] ;  /* 0x00000c1c160f7981 */ /* 0x000166000c1e1900 */
[C---:B------:R-:W-:Y:S01]  /*1660*/  IMAD.WIDE R18, R0.reuse, R19, UR4 ;  /* 0x0000000400127e25 */ /* 0x040fe2000f8e0213 */
[----:B------:R0:W5:Y:S03]  /*1670*/  LDG.E R7, desc[UR28][R2.64+0xc] ;  /* 0x00000c1c02077981 */ /* 0x000166000c1e1900 */
[----:B------:R-:W-:Y:S01]  /*1680*/  IMAD.WIDE R20, R0, R21, UR6 ;  /* 0x0000000600147e25 */ /* 0x000fe2000f8e0215 */
[----:B------:R0:W5:Y:S04]  /*1690*/  LDG.E R11, desc[UR28][R16.64+0xc] ;  /* 0x00000c1c100b7981 */ /* 0x000168000c1e1900 */
[----:B------:R0:W5:Y:S04]  /*16a0*/  LDG.E.U16 R18, desc[UR28][R18.64+0x6] ;  /* 0x0000061c12127981 */ /* 0x000168000c1e1500 */
[----:B------:R0:W5:Y:S01]  /*16b0*/  LDG.E.U16 R20, desc[UR28][R20.64+0x6] ;  /* 0x0000061c14147981 */ /* 0x000162000c1e1500 */
[----:B------:R-:W-:Y:S05]  /*16c0*/  BRA `(.L_x_40) ;  /* 0x00000000005c7947 */ /* 0x000fea0003800000 */
.L_x_39:
        /* <DEDUP_REMOVED lines=15> */
[----:B---3--:R-:W-:-:S02]  /*17c0*/  SHF.R.U64 R27, R18, 0x10, R19 ;  /* 0x00000010121b7819 */ /* 0x008fc40000001213 */
[----:B------:R-:W-:Y:S02]  /*17d0*/  PRMT R29, R18, 0x7610, R29 ;  /* 0x00007610121d7816 */ /* 0x000fe4000000001d */
[----:B------:R-:W-:Y:S02]  /*17e0*/  SHF.R.U32.HI R18, RZ, 0x10, R19 ;  /* 0x00000010ff127819 */ /* 0x000fe40000011613 */
[----:B------:R-:W-:Y:S02]  /*17f0*/  PRMT R26, R19, 0x7610, R26 ;  /* 0x00007610131a7816 */ /* 0x000fe4000000001a */
[C-C-:B--2---:R-:W-:Y:S02]  /*1800*/  SHF.R.U64 R19, R24.reuse, 0x10, R25.reuse ;  /* 0x0000001018137819 */ /* 0x144fe40000001219 */
[----:B------:R-:W-:Y:S02]  /*1810*/  PRMT R28, R24, 0x7610, R28 ;  /* 0x00007610181c7816 */ /* 0x000fe4000000001c */
[----:B------:R-:W-:-:S02]  /*1820*/  SHF.R.U32.HI R20, RZ, 0x10, R25 ;  /* 0x00000010ff147819 */ /* 0x000fc40000011619 */
[----:B0-----:R-:W-:-:S07]  /*1830*/  PRMT R24, R19, 0x7610, R24 ;  /* 0x0000761013187816 */ /* 0x001fce0000000018 */
.L_x_40:
[----:B------:R-:W-:Y:S05]  /*1840*/  BSYNC.RECONVERGENT B1 ;  /* 0x0000000000017941 */ /* 0x000fea0003800200 */
.L_x_38:
[----:B0----5:R-:W-:Y:S01]  /*1850*/  PRMT R22, R28, 0x9910, RZ ;  /* 0x000099101c167816 */ /* 0x021fe200000000ff */
[----:B------:R-:W-:Y:S01]  /*1860*/  BSSY.RECONVERGENT B1, `(.L_x_41) ;  /* 0x000008d000017945 */ /* 0x000fe20003800200 */
[----:B------:R-:W-:Y:S02]  /*1870*/  PRMT R21, R20, 0x9910, RZ ;  /* 0x0000991014157816 */ /* 0x000fe400000000ff */
[----:B------:R-:W-:Y:S02]  /*1880*/  LEA.HI.SX32 R29, R22, R29, 0x11 ;  /* 0x0000001d161d7211 */ /* 0x000fe400078f8aff */
[----:B------:R-:W-:Y:S02]  /*1890*/  PRMT R22, R24, 0x9910, RZ ;  /* 0x0000991018167816 */ /* 0x000fe400000000ff */
[----:B------:R-:W-:Y:S02]  /*18a0*/  PRMT R19, R25, 0x9910, RZ ;  /* 0x0000991019137816 */ /* 0x000fe400000000ff */
[----:B------:R-:W-:-:S02]  /*18b0*/  LEA.HI.SX32 R27, R22, R27, 0x11 ;  /* 0x0000001b161b7211 */ /* 0x000fc400078f8aff */
[----:B------:R-:W-:Y:S02]  /*18c0*/  LEA.HI.SX32 R21, R21, R18, 0x11 ;  /* 0x0000001215157211 */ /* 0x000fe400078f8aff */
[----:B------:R-:W-:Y:S02]  /*18d0*/  PRMT R24, R24, 0x5410, R27 ;  /* 0x0000541018187816 */ /* 0x000fe4000000001b */
[----:B------:R-:W-:Y:S02]  /*18e0*/  PRMT R18, R28, 0x5410, R29 ;  /* 0x000054101c127816 */ /* 0x000fe4000000001d */
[----:B------:R-:W-:Y:S01]  /*18f0*/  LEA.HI.SX32 R26, R19, R26, 0x11 ;  /* 0x0000001a131a7211 */ /* 0x000fe200078f8aff */
[----:B------:R-:W-:Y:S01]  /*1900*/  FMUL.FTZ R22, R24, UR35 ;  /* 0x0000002318167c20 */ /* 0x000fe20008410000 */
[----:B------:R-:W0:Y:S01]  /*1910*/  MUFU.RCP R19, UR25 ;  /* 0x0000001900137d08 */ /* 0x000e220008001000 */
[----:B------:R-:W-:Y:S01]  /*1920*/  FMUL.FTZ R23, R18, UR35 ;  /* 0x0000002312177c20 */ /* 0x000fe20008410000 */
[----:B------:R-:W-:Y:S01]  /*1930*/  PRMT R25, R25, 0x5410, R26 ;  /* 0x0000541019197816 */ /* 0x000fe2000000001a */
[----:B------:R-:W-:Y:S01]  /*1940*/  FFMA.FTZ R13, R13, UR14, R22 ;  /* 0x0000000e0d0d7c23 */ /* 0x000fe20008010016 */
[----:B------:R-:W-:Y:S01]  /*1950*/  PRMT R20, R20, 0x5410, R21 ;  /* 0x0000541014147816 */ /* 0x000fe20000000015 */
[----:B------:R-:W-:-:S02]  /*1960*/  FFMA.FTZ R12, R12, UR14, R23 ;  /* 0x0000000e0c0c7c23 */ /* 0x000fc40008010017 */
[----:B------:R-:W-:Y:S01]  /*1970*/  FMUL.FTZ R23, R25, UR35 ;  /* 0x0000002319177c20 */ /* 0x000fe20008410000 */
[----:B------:R-:W-:Y:S01]  /*1980*/  FMUL.FTZ R22, R13, R13 ;  /* 0x0000000d0d167220 */ /* 0x000fe20000410000 */
[----:B------:R-:W-:Y:S01]  /*1990*/  FMUL.FTZ R21, R12, R12 ;  /* 0x0000000c0c157220 */ /* 0x000fe20000410000 */
[----:B------:R-:W-:Y:S01]  /*19a0*/  FMUL.FTZ R26, R20, UR35 ;  /* 0x00000023141a7c20 */ /* 0x000fe20008410000 */
[----:B------:R-:W-:Y:S01]  /*19b0*/  FFMA.FTZ R14, R14, UR14, R23 ;  /* 0x0000000e0e0e7c23 */ /* 0x000fe20008010017 */
[----:B------:R-:W-:Y:S01]  /*19c0*/  FFMA.FTZ R22, R22, -UR37, R22 ;  /* 0x8000002516167c23 */ /* 0x000fe20008010016 */
[----:B------:R-:W-:Y:S01]  /*19d0*/  FFMA.FTZ R21, R21, -UR37, R21 ;  /* 0x8000002515157c23 */ /* 0x000fe20008010015 */
[----:B------:R-:W-:Y:S01]  /*19e0*/  FFMA.FTZ R15, R15, UR14, R26 ;  /* 0x0000000e0f0f7c23 */ /* 0x000fe2000801001a */
[----:B------:R-:W-:Y:S01]  /*19f0*/  FMUL.FTZ R23, R14, R14 ;  /* 0x0000000e0e177220 */ /* 0x000fe20000410000 */
[----:B------:R-:W-:Y:S01]  /*1a00*/  FFMA.FTZ R9, R9, UR37, R22 ;  /* 0x0000002509097c23 */ /* 0x000fe20008010016 */
[----:B------:R-:W-:Y:S01]  /*1a10*/  FFMA.FTZ R8, R8, UR37, R21 ;  /* 0x0000002508087c23 */ /* 0x000fe20008010015 */
[----:B------:R-:W-:Y:S01]  /*1a20*/  FMUL.FTZ R22, R15, R15 ;  /* 0x0000000f0f167220 */ /* 0x000fe20000410000 */
[----:B------:R-:W-:Y:S01]  /*1a30*/  FFMA.FTZ R23, R23, -UR37, R23 ;  /* 0x8000002517177c23 */ /* 0x000fe20008010017 */
[-C--:B0-----:R-:W-:Y:S01]  /*1a40*/  FMUL.FTZ R26, R9, R19.reuse ;  /* 0x00000013091a7220 */ /* 0x081fe20000410000 */
[----:B------:R-:W-:Y:S01]  /*1a50*/  FMUL.FTZ R21, R8, R19 ;  /* 0x0000001308157220 */ /* 0x000fe20000410000 */
[----:B------:R-:W-:Y:S01]  /*1a60*/  FFMA.FTZ R22, R22, -UR37, R22 ;  /* 0x8000002516167c23 */ /* 0x000fe20008010016 */
[----:B------:R-:W-:Y:S01]  /*1a70*/  FFMA.FTZ R10, R10, UR37, R23 ;  /* 0x000000250a0a7c23 */ /* 0x000fe20008010017 */
[----:B------:R-:W-:-:S02]  /*1a80*/  FFMA.FTZ R27, R12, -UR36, R12 ;  /* 0x800000240c1b7c23 */ /* 0x000fc4000801000c */
[----:B------:R-:W-:Y:S01]  /*1a90*/  FFMA.FTZ R11, R11, UR37, R22 ;  /* 0x000000250b0b7c23 */ /* 0x000fe20008010016 */
[----:B------:R-:W0:Y:S01]  /*1aa0*/  MUFU.SQRT R21, R21 ;  /* 0x0000001500157308 */ /* 0x000e220000002000 */
[-C--:B------:R-:W-:Y:S01]  /*1ab0*/  FMUL.FTZ R22, R10, R19.reuse ;  /* 0x000000130a167220 */ /* 0x080fe20000410000 */
[----:B------:R-:W-:Y:S01]  /*1ac0*/  FFMA.FTZ R4, R4, UR36, R27 ;  /* 0x0000002404047c23 */ /* 0x000fe2000801001b */
[----:B------:R-:W-:-:S05]  /*1ad0*/  FMUL.FTZ R23, R11, R19 ;  /* 0x000000130b177220 */ /* 0x000fca0000410000 */
[----:B------:R-:W1:Y:S08]  /*1ae0*/  MUFU.SQRT R26, R26 ;  /* 0x0000001a001a7308 */ /* 0x000e700000002000 */
[----:B------:R-:W2:Y:S01]  /*1af0*/  MUFU.SQRT R22, R22 ;  /* 0x0000001600167308 */ /* 0x000ea20000002000 */
[----:B0-----:R-:W-:-:S07]  /*1b00*/  FADD.FTZ R19, R21, UR26 ;  /* 0x0000001a15137e21 */ /* 0x001fce0008010000 */
[----:B------:R-:W0:Y:S01]  /*1b10*/  MUFU.SQRT R23, R23 ;  /* 0x0000001700177308 */ /* 0x000e220000002000 */
[----:B-1----:R-:W-:Y:S01]  /*1b20*/  FADD.FTZ R21, R26, UR26 ;  /* 0x0000001a1a157e21 */ /* 0x002fe20008010000 */
[----:B------:R-:W-:-:S04]  /*1b30*/  FFMA.FTZ R26, R13, -UR36, R13 ;  /* 0x800000240d1a7c23 */ /* 0x000fc8000801000d */
[----:B------:R-:W-:Y:S01]  /*1b40*/  FFMA.FTZ R5, R5, UR36, R26 ;  /* 0x0000002405057c23 */ /* 0x000fe2000801001a */
[----:B------:R-:W-:Y:S01]  /*1b50*/  FFMA.FTZ R26, R15, -UR36, R15 ;  /* 0x800000240f1a7c23 */ /* 0x000fe2000801000f */
[----:B------:R-:W1:Y:S01]  /*1b60*/  MUFU.RCP R12, UR24 ;  /* 0x00000018000c7d08 */ /* 0x000e620008001000 */
[----:B--2---:R-:W-:Y:S02]  /*1b70*/  FADD.FTZ R27, R22, UR26 ;  /* 0x0000001a161b7e21 */ /* 0x004fe40008010000 */
[----:B------:R-:W-:-:S05]  /*1b80*/  FFMA.FTZ R7, R7, UR36, R26 ;  /* 0x0000002407077c23 */ /* 0x000fca000801001a */
[----:B------:R-:W2:Y:S01]  /*1b90*/  MUFU.RCP R19, R19 ;  /* 0x0000001300137308 */ /* 0x000ea20000001000 */
[----:B0-----:R-:W-:Y:S01]  /*1ba0*/  FADD.FTZ R28, R23, UR26 ;  /* 0x0000001a171c7e21 */ /* 0x001fe20008010000 */
[----:B------:R-:W-:-:S04]  /*1bb0*/  FFMA.FTZ R23, R14, -UR36, R14 ;  /* 0x800000240e177c23 */ /* 0x000fc8000801000e */
[----:B------:R-:W-:Y:S02]  /*1bc0*/  FFMA.FTZ R6, R6, UR36, R23 ;  /* 0x0000002406067c23 */ /* 0x000fe40008010017 */
[----:B------:R-:W0:Y:S01]  /*1bd0*/  MUFU.RCP R22, R27 ;  /* 0x0000001b00167308 */ /* 0x000e220000001000 */
[-C--:B-1----:R-:W-:Y:S01]  /*1be0*/  FMUL.FTZ R14, R4, R12.reuse ;  /* 0x0000000c040e7220 */ /* 0x082fe20000410000 */
[----:B------:R-:W-:-:S06]  /*1bf0*/  FMUL.FTZ R15, R6, R12 ;  /* 0x0000000c060f7220 */ /* 0x000fcc0000410000 */
[----:B------:R-:W1:Y:S01]  /*1c00*/  MUFU.RCP R21, R21 ;  /* 0x0000001500157308 */ /* 0x000e620000001000 */
[----:B--2---:R-:W-:Y:S01]  /*1c10*/  FMUL.FTZ R19, R14, R19 ;  /* 0x000000130e137220 */ /* 0x004fe20000410000 */
[-C--:B------:R-:W-:Y:S01]  /*1c20*/  FMUL.FTZ R14, R5, R12.reuse ;  /* 0x0000000c050e7220 */ /* 0x080fe20000410000 */
[----:B------:R-:W-:Y:S02]  /*1c30*/  FMUL.FTZ R12, R7, R12 ;  /* 0x0000000c070c7220 */ /* 0x000fe40000410000 */
[----:B------:R-:W-:-:S03]  /*1c40*/  FFMA.FTZ R29, -R19, UR27, R18 ;  /* 0x0000001b131d7c23 */ /* 0x000fc60008010112 */
[----:B------:R-:W2:Y:S01]  /*1c50*/  MUFU.RCP R13, R28 ;  /* 0x0000001c000d7308 */ /* 0x000ea20000001000 */
[----:B0-----:R-:W-:Y:S01]  /*1c60*/  FMUL.FTZ R22, R15, R22 ;  /* 0x000000160f167220 */ /* 0x001fe20000410000 */
[C---:B------:R-:W-:Y:S02]  /*1c70*/  PRMT R27, R29.reuse, 0x7632, R27 ;  /* 0x000076321d1b7816 */ /* 0x040fe4000000001b */
[----:B------:R-:W-:Y:S01]  /*1c80*/  LOP3.LUT R18, R29, 0xffff, RZ, 0xc0, !PT ;  /* 0x0000ffff1d127812 */ /* 0x000fe200078ec0ff */
[----:B------:R-:W-:-:S03]  /*1c90*/  FFMA.FTZ R25, -R22, UR27, R25 ;  /* 0x0000001b16197c23 */ /* 0x000fc60008010119 */
[----:B------:R-:W-:Y:S01]  /*1ca0*/  LEA.HI R27, R18, R27, RZ, 0x11 ;  /* 0x0000001b121b7211 */ /* 0x000fe200078f88ff */
[----:B-1----:R-:W-:-:S04]  /*1cb0*/  FMUL.FTZ R21, R14, R21 ;  /* 0x000000150e157220 */ /* 0x002fc80000410000 */
[----:B------:R-:W-:Y:S01]  /*1cc0*/  FFMA.FTZ R24, -R21, UR27, R24 ;  /* 0x0000001b15187c23 */ /* 0x000fe20008010118 */
[----:B------:R-:W-:Y:S01]  /*1cd0*/  PRMT R21, R25, 0x7632, R21 ;  /* 0x0000763219157816 */ /* 0x000fe20000000015 */
[----:B--2---:R-:W-:-:S03]  /*1ce0*/  FMUL.FTZ R13, R12, R13 ;  /* 0x0000000d0c0d7220 */ /* 0x004fc60000410000 */
[C---:B------:R-:W-:Y:S02]  /*1cf0*/  PRMT R23, R24.reuse, 0x7632, R23 ;  /* 0x0000763218177816 */ /* 0x040fe40000000017 */
[----:B------:R-:W-:Y:S01]  /*1d00*/  LOP3.LUT R12, R24, 0xffff, RZ, 0xc0, !PT ;  /* 0x0000ffff180c7812 */ /* 0x000fe200078ec0ff */
[----:B------:R-:W-:Y:S01]  /*1d10*/  FFMA.FTZ R22, -R13, UR27, R20 ;  /* 0x0000001b0d167c23 */ /* 0x000fe20008010114 */
[----:B------:R-:W-:Y:S02]  /*1d20*/  LOP3.LUT R20, R25, 0xffff, RZ, 0xc0, !PT ;  /* 0x0000ffff19147812 */ /* 0x000fe400078ec0ff */
[----:B------:R-:W-:Y:S02]  /*1d30*/  LEA.HI R23, R12, R23, RZ, 0x11 ;  /* 0x000000170c177211 */ /* 0x000fe400078f88ff */
[C---:B------:R-:W-:Y:S02]  /*1d40*/  PRMT R13, R22.reuse, 0x7632, R13 ;  /* 0x00007632160d7816 */ /* 0x040fe4000000000d */
[----:B------:R-:W-:-:S02]  /*1d50*/  LOP3.LUT R14, R22, 0xffff, RZ, 0xc0, !PT ;  /* 0x0000ffff160e7812 */ /* 0x000fc400078ec0ff */
[----:B------:R-:W-:Y:S02]  /*1d60*/  LEA.HI R21, R20, R21, RZ, 0x11 ;  /* 0x0000001514157211 */ /* 0x000fe400078f88ff */
[----:B------:R-:W-:Y:S01]  /*1d70*/  LEA.HI R20, R14, R13, RZ, 0x11 ;  /* 0x0000000d0e147211 */ /* 0x000fe200078f88ff */
[----:B------:R-:W-:Y:S06]  /*1d80*/  @P0 BRA `(.L_x_42) ;  /* 0x0000000000a40947 */ /* 0x000fec0003800000 */
[C---:B------:R-:W-:Y:S01]  /*1d90*/  ISETP.GE.AND P1, PT, R0.reuse, UR17, PT ;  /* 0x0000001100007c0c */ /* 0x040fe2000bf26270 */
[----:B------:R-:W-:Y:S01]  /*1da0*/  VIADD R12, R0, 0x1 ;  /* 0x00000001000c7836 */ /* 0x000fe20000000000 */
[----:B------:R-:W-:Y:S01]  /*1db0*/  MOV R19, 0x2 ;  /* 0x0000000200137802 */ /* 0x000fe20000000f00 */
[----:B------:R-:W-:Y:S02]  /*1dc0*/  HFMA2 R15, -RZ, RZ, 0, 1.1920928955078125e-07 ;  /* 0x00000002ff0f7431 */ /* 0x000fe400000001ff */
[----:B------:R-:W-:Y:S01]  /*1dd0*/  IMAD.MOV.U32 R13, RZ, RZ, 0x2 ;  /* 0x00000002ff0d7424 */ /* 0x000fe200078e00ff */
[----:B------:R-:W-:Y:S01]  /*1de0*/  MOV R26, 0x2 ;  /* 0x00000002001a7802 */ /* 0x000fe20000000f00 */
[----:B------:R-:W-:Y:S01]  /*1df0*/  IMAD.MOV.U32 R28, RZ, RZ, 0x2 ;  /* 0x00000002ff1c7424 */ /* 0x000fe200078e00ff */
[----:B------:R-:W-:Y:S02]  /*1e00*/  ISETP.GE.AND P2, PT, R12, UR17, PT ;  /* 0x000000110c007c0c */ /* 0x000fe4000bf46270 */
[----:B------:R-:W-:-:S03]  /*1e10*/  IADD3 R12, PT, PT, R0, 0x2, RZ ;  /* 0x00000002000c7810 */ /* 0x000fc60007ffe0ff */
[----:B------:R-:W-:Y:S01]  /*1e20*/  @!P1 IMAD.WIDE R18, R0, R19, UR6 ;  /* 0x0000000600129e25 */ /* 0x000fe2000f8e0213 */
[----:B------:R-:W-:-:S03]  /*1e30*/  ISETP.GE.AND P3, PT, R12, UR17, PT ;  /* 0x000000110c007c0c */ /* 0x000fc6000bf66270 */
[C---:B------:R-:W-:Y:S01]  /*1e40*/  @!P1 IMAD.WIDE R12, R0.reuse, R13, UR18 ;  /* 0x00000012000c9e25 */ /* 0x040fe2000f8e020d */
[----:B------:R0:W-:Y:S03]  /*1e50*/  @!P1 STG.E.U16 desc[UR28][R18.64], R29 ;  /* 0x0000001d12009986 */ /* 0x0001e6000c10151c */
[----:B------:R-:W-:Y:S01]  /*1e60*/  @!P2 IMAD.WIDE R14, R0, R15, UR6 ;  /* 0x00000006000eae25 */ /* 0x000fe2000f8e020f */
[----:B------:R1:W-:Y:S04]  /*1e70*/  @!P1 STG.E desc[UR28][R2.64], R4 ;  /* 0x0000000402009986 */ /* 0x0003e8000c10191c */
[----:B------:R-:W-:Y:S01]  /*1e80*/  @!P1 STG.E desc[UR28][R16.64], R8 ;  /* 0x0000000810009986 */ /* 0x000fe2000c10191c */
[----:B0-----:R-:W-:-:S03]  /*1e90*/  HFMA2 R29, -RZ, RZ, 0, 1.1920928955078125e-07 ;  /* 0x00000002ff1d7431 */ /* 0x001fc600000001ff */
[----:B------:R0:W-:Y:S01]  /*1ea0*/  @!P1 STG.E.U16 desc[UR28][R12.64], R27 ;  /* 0x0000001b0c009986 */ /* 0x0001e2000c10151c */
[C---:B------:R-:W-:Y:S01]  /*1eb0*/  @!P3 IMAD.WIDE R18, R0.reuse, R28, UR6 ;  /* 0x000000060012be25 */ /* 0x040fe2000f8e021c */
[----:B-1----:R-:W-:Y:S02]  /*1ec0*/  IADD3 R4, PT, PT, R0, 0x3, RZ ;  /* 0x0000000300047810 */ /* 0x002fe40007ffe0ff */
[----:B------:R1:W-:Y:S02]  /*1ed0*/  @!P2 STG.E.U16 desc[UR28][R14.64+0x2], R24 ;  /* 0x000002180e00a986 */ /* 0x0003e4000c10151c */
[----:B------:R-:W-:Y:S02]  /*1ee0*/  ISETP.GE.AND P1, PT, R4, UR17, PT ;  /* 0x0000001104007c0c */ /* 0x000fe4000bf26270 */
[----:B------:R1:W-:Y:S01]  /*1ef0*/  @!P2 STG.E desc[UR28][R2.64+0x4], R5 ;  /* 0x000004050200a986 */ /* 0x0003e2000c10191c */
[----:B------:R-:W-:-:S03]  /*1f00*/  @!P3 IMAD.WIDE R28, R0, R29, UR18 ;  /* 0x00000012001cbe25 */ /* 0x000fc6000f8e021d */
[----:B------:R1:W-:Y:S01]  /*1f10*/  @!P2 STG.E desc[UR28][R16.64+0x4], R9 ;  /* 0x000004091000a986 */ /* 0x0003e2000c10191c */
[----:B0-----:R-:W-:-:S05]  /*1f20*/  @!P2 IMAD.WIDE R12, R0, R26, UR18 ;  /* 0x00000012000cae25 */ /* 0x001fca000f8e021a */
[----:B------:R1:W-:Y:S04]  /*1f30*/  @!P2 STG.E.U16 desc[UR28][R12.64+0x2], R23 ;  /* 0x000002170c00a986 */ /* 0x0003e8000c10151c */
[----:B------:R1:W-:Y:S04]  /*1f40*/  @!P3 STG.E.U16 desc[UR28][R18.64+0x4], R25 ;  /* 0x000004191200b986 */ /* 0x0003e8000c10151c */
[----:B------:R1:W-:Y:S04]  /*1f50*/  @!P3 STG.E desc[UR28][R2.64+0x8], R6 ;  /* 0x000008060200b986 */ /* 0x0003e8000c10191c */
[----:B------:R1:W-:Y:S04]  /*1f60*/  @!P3 STG.E desc[UR28][R16.64+0x8], R10 ;  /* 0x0000080a1000b986 */ /* 0x0003e8000c10191c */
[----:B------:R1:W-:Y:S01]  /*1f70*/  @!P3 STG.E.U16 desc[UR28][R28.64+0x4], R21 ;  /* 0x000004151c00b986 */ /* 0x0003e2000c10151c */
[----:B------:R-:W-:Y:S05]  /*1f80*/  @P1 BRA `(.L_x_43) ;  /* 0x0000000000681947 */ /* 0x000fea0003800000 */
[----:B-1----:R-:W-:Y:S01]  /*1f90*/  IMAD.MOV.U32 R5, RZ, RZ, 0x2 ;  /* 0x00000002ff057424 */ /* 0x002fe200078e00ff */
[----:B------:R-:W-:-:S03]  /*1fa0*/  MOV R9, 0x2 ;  /* 0x0000000200097802 */ /* 0x000fc60000000f00 */
[----:B------:R-:W-:-:S04]  /*1fb0*/  IMAD.WIDE R4, R0, R5, UR6 ;  /* 0x0000000600047e25 */ /* 0x000fc8000f8e0205 */
[----:B------:R-:W-:Y:S01]  /*1fc0*/  IMAD.WIDE R8, R0, R9, UR18 ;  /* 0x0000001200087e25 */ /* 0x000fe2000f8e0209 */
[----:B------:R0:W-:Y:S04]  /*1fd0*/  STG.E.U16 desc[UR28][R4.64+0x6], R22 ;  /* 0x0000061604007986 */ /* 0x0001e8000c10151c */
[----:B------:R0:W-:Y:S04]  /*1fe0*/  STG.E desc[UR28][R2.64+0xc], R7 ;  /* 0x00000c0702007986 */ /* 0x0001e8000c10191c */
[----:B------:R0:W-:Y:S04]  /*1ff0*/  STG.E desc[UR28][R16.64+0xc], R11 ;  /* 0x00000c0b10007986 */ /* 0x0001e8000c10191c */
[----:B------:R0:W-:Y:S01]  /*2000*/  STG.E.U16 desc[UR28][R8.64+0x6], R20 ;  /* 0x0000061408007986 */ /* 0x0001e2000c10151c */
[----:B------:R-:W-:Y:S05]  /*2010*/  BRA `(.L_x_43) ;  /* 0x0000000000447947 */ /* 0x000fea0003800000 */
.L_x_42:
[----:B------:R-:W-:Y:S01]  /*2020*/  LOP3.LUT R15, R23, 0xffff, RZ, 0xc0, !PT ;  /* 0x0000ffff170f7812 */ /* 0x000fe200078ec0ff */
[----:B------:R-:W-:Y:S01]  /*2030*/  IMAD.WIDE.U32 R12, R12, 0x10000, RZ ;  /* 0x000100000c0c7825 */ /* 0x000fe200078e00ff */
[----:B------:R-:W-:Y:S02]  /*2040*/  MOV R19, 0x2 ;  /* 0x0000000200137802 */ /* 0x000fe40000000f00 */
[----:B------:R-:W-:Y:S01]  /*2050*/  PRMT R25, R25, 0x5410, R14 ;  /* 0x0000541019197816 */ /* 0x000fe2000000000e */
[----:B------:R-:W-:Y:S01]  /*2060*/  IMAD.WIDE.U32 R14, R15, 0x10000, RZ ;  /* 0x000100000f0e7825 */ /* 0x000fe200078e00ff */
[----:B------:R-:W-:Y:S02]  /*2070*/  PRMT R21, R21, 0x5410, R20 ;  /* 0x0000541015157816 */ /* 0x000fe40000000014 */
[----:B------:R-:W-:Y:S01]  /*2080*/  LOP3.LUT R13, R25, R13, RZ, 0xfc, !PT ;  /* 0x0000000d190d7212 */ /* 0x000fe200078efcff */
[----:B------:R-:W-:Y:S01]  /*2090*/  IMAD.MOV.U32 R23, RZ, RZ, 0x2 ;  /* 0x00000002ff177424 */ /* 0x000fe200078e00ff */
[----:B------:R-:W-:Y:S01]  /*20a0*/  LOP3.LUT R12, R12, 0xffff, R29, 0xf8, !PT ;  /* 0x0000ffff0c0c7812 */ /* 0x000fe200078ef81d */
[----:B------:R-:W-:Y:S01]  /*20b0*/  IMAD.WIDE R18, R0, R19, UR6 ;  /* 0x0000000600127e25 */ /* 0x000fe2000f8e0213 */
[----:B------:R-:W-:-:S02]  /*20c0*/  LOP3.LUT R15, R21, R15, RZ, 0xfc, !PT ;  /* 0x0000000f150f7212 */ /* 0x000fc400078efcff */
[----:B------:R-:W-:Y:S01]  /*20d0*/  LOP3.LUT R14, R14, 0xffff, R27, 0xf8, !PT ;  /* 0x0000ffff0e0e7812 */ /* 0x000fe200078ef81b */
[----:B------:R-:W-:Y:S01]  /*20e0*/  IMAD.WIDE R20, R0, R23, UR18 ;  /* 0x0000001200147e25 */ /* 0x000fe2000f8e0217 */
[----:B------:R2:W-:Y:S04]  /*20f0*/  STG.E.64 desc[UR28][R18.64], R12 ;  /* 0x0000000c12007986 */ /* 0x0005e8000c101b1c */
[----:B------:R2:W-:Y:S04]  /*2100*/  STG.E.128 desc[UR28][R2.64], R4 ;  /* 0x0000000402007986 */ /* 0x0005e8000c101d1c */
[----:B------:R2:W-:Y:S04]  /*2110*/  STG.E.128 desc[UR28][R16.64], R8 ;  /* 0x0000000810007986 */ /* 0x0005e8000c101d1c */
[----:B------:R2:W-:Y:S02]  /*2120*/  STG.E.64 desc[UR28][R20.64], R14 ;  /* 0x0000000e14007986 */ /* 0x0005e4000c101b1c */
.L_x_43:
[----:B------:R-:W-:Y:S05]  /*2130*/  BSYNC.RECONVERGENT B1 ;  /* 0x0000000000017941 */ /* 0x000fea0003800200 */
.L_x_41:
[----:B012---:R-:W-:-:S04]  /*2140*/  MOV R3, UR30 ;  /* 0x0000001e00037c02 */ /* 0x007fc80008000f00 */
[----:B------:R-:W-:-:S04]  /*2150*/  LEA R0, R3, R0, 0x2 ;  /* 0x0000000003007211 */ /* 0x000fc800078e10ff */
[----:B------:R-:W-:-:S13]  /*2160*/  ISETP.GE.AND P1, PT, R0, UR17, PT ;  /* 0x0000001100007c0c */ /* 0x000fda000bf26270 */
[----:B------:R-:W-:Y:S05]  /*2170*/  @!P1 BRA `(.L_x_44) ;  /* 0xfffffff000449947 */ /* 0x000fea000383ffff */
[----:B------:R-:W-:Y:S05]  /*2180*/  BSYNC.RECONVERGENT B0 ;  /* 0x0000000000007941 */ /* 0x000fea0003800200 */
.L_x_37:
[----:B------:R-:W-:Y:S05]  /*2190*/  EXIT ;  /* 0x000000000000794d */ /* 0x000fea0003800000 */
.L_x_45:
        /* <DEDUP_REMOVED lines=14> */
.L_x_1089:


//--------------------- .text._Z25multi_tensor_apply_kernelI18TensorListMetadataILi5EE25DistAdamCapturableFunctorIN3c108BFloat16ES4_S4_EJPfffPiifS6_10adamMode_tfEEvlPViT_T0_DpT1_ --------------------------
	.section	.text._Z25multi_tensor_apply_kernelI18TensorListMetadataILi5EE25DistAdamCapturableFunctorIN3c108BFloat16ES4_S4_EJPfffPiifS6_10adamMode_tfEEvlPViT_T0_DpT1_,"ax",@progbits
	.align	128
        .global         _Z25multi_tensor_apply_kernelI18TensorListMetadataILi5EE25DistAdamCapturableFunctorIN3c108BFloat16ES4_S4_EJPfffPiifS6_10adamMode_tfEEvlPViT_T0_DpT1_
        .type           _Z25multi_tensor_apply_kernelI18TensorListMetadataILi5EE25DistAdamCapturableFunctorIN3c108BFloat16ES4_S4_EJPfffPiifS6_10adamMode_tfEEvlPViT_T0_DpT1_,@function
        .size           _Z25multi_tensor_apply_kernelI18TensorListMetadataILi5EE25DistAdamCapturableFunctorIN3c108BFloat16ES4_S4_EJPfffPiifS6_10adamMode_tfEEvlPViT_T0_DpT1_,(.L_x_1060 - _Z25multi_tensor_apply_kernelI18TensorListMetadataILi5EE25DistAdamCapturableFunctorIN3c108BFloat16ES4_S4_EJPfffPiifS6_10adamMode_tfEEvlPViT_T0_DpT1_)
        .other          _Z25multi_tensor_apply_kernelI18TensorListMetadataILi5EE25DistAdamCapturableFunctorIN3c108BFloat16ES4_S4_EJPfffPiifS6_10adamMode_tfEEvlPViT_T0_DpT1_,@"STO_CUDA_ENTRY STV_DEFAULT"
_Z25multi_tensor_apply_kernelI18TensorListMetadataILi5EE25DistAdamCapturableFunctorIN3c108BFloat16ES4_S4_EJPfffPiifS6_10adamMode_tfEEvlPViT_T0_DpT1_:
.text._Z25multi_tensor_apply_kernelI18TensorListMetadataILi5EE25DistAdamCapturableFunctorIN3c108BFloat16ES4_S4_EJPfffPiifS6_10adamMode_tfEEvlPViT_T0_DpT1_:
[----:B------:R-:W0:Y:S01]  /*0000*/  LDC R1, c[0x0][0x37c] ;  /* 0x0000df00ff017b82 */ /* 0x000e220000000800 */
[----:B------:R-:W1:Y:S02]  /*0010*/  LDCU.64 UR4, c[0x0][0x388] ;  /* 0x00007100ff0477ac */ /* 0x000e640008000a00 */
[----:B-1----:R-:W-:-:S04]  /*0020*/  UISETP.NE.U32.AND UP0, UPT, UR4, URZ, UPT ;  /* 0x000000ff0400728c */ /* 0x002fc8000bf05070 */
[----:B------:R-:W-:-:S09]  /*0030*/  UISETP.NE.AND.EX UP0, UPT, UR5, URZ, UPT, UP0 ;  /* 0x000000ff0500728c */ /* 0x000fd2000bf05300 */
[----:B------:R-:W-:Y:S05]  /*0040*/  BRA.U UP0, `(.L_x_46) ;  /* 0x0000000100407547 */ /* 0x000fea000b800000 */
[----:B------:R-:W-:Y:S01]  /*0050*/  MOV R0, 0x1e0 ;  /* 0x000001e000007802 */ /* 0x000fe20000000f00 */
[----:B------:R-:W1:Y:S01]  /*0060*/  LDCU.64 UR4, c[0x4][0x1b8] ;  /* 0x01003700ff0477ac */ /* 0x000e620008000a00 */
[----:B------:R-:W-:Y:S02]  /*0070*/  IMAD.MOV.U32 R8, RZ, RZ, 0xda ;  /* 0x000000daff087424 */ /* 0x000fe400078e00ff */
[----:B------:R2:W3:Y:S01]  /*0080*/  LDC.64 R2, c[0x4][R0] ;  /* 0x0100000000027b82 */ /* 0x0004e20000000a00 */
[----:B------:R-:W4:Y:S01]  /*0090*/  LDCU.64 UR6, c[0x4][0x1c0] ;  /* 0x01003800ff0677ac */ /* 0x000f220008000a00 */
[----:B------:R-:W-:Y:S02]  /*00a0*/  IMAD.MOV.U32 R12, RZ, RZ, 0x1 ;  /* 0x00000001ff0c7424 */ /* 0x000fe400078e00ff */
[----:B------:R-:W-:Y:S01]  /*00b0*/  IMAD.MOV.U32 R13, RZ, RZ, RZ ;  /* 0x000000ffff0d7224 */ /* 0x000fe200078e00ff */
[----:B------:R-:W5:Y:S01]  /*00c0*/  LDCU.64 UR8, c[0x4][0xd0] ;  /* 0x01001a00ff0877ac */ /* 0x000f620008000a00 */
[----:B-1----:R-:W-:-:S02]  /*00d0*/  IMAD.U32 R4, RZ, RZ, UR4 ;  /* 0x00000004ff047e24 */ /* 0x002fc4000f8e00ff */
[----:B------:R-:W-:Y:S02]  /*00e0*/  IMAD.U32 R5, RZ, RZ, UR5 ;  /* 0x00000005ff057e24 */ /* 0x000fe4000f8e00ff */
[----:B----4-:R-:W-:Y:S02]  /*00f0*/  IMAD.U32 R6, RZ, RZ, UR6 ;  /* 0x00000006ff067e24 */ /* 0x010fe4000f8e00ff */
[----:B------:R-:W-:Y:S02]  /*0100*/  IMAD.U32 R7, RZ, RZ, UR7 ;  /* 0x00000007ff077e24 */ /* 0x000fe4000f8e00ff */
[----:B-----5:R-:W-:Y:S02]  /*0110*/  IMAD.U32 R10, RZ, RZ, UR8 ;  /* 0x00000008ff0a7e24 */ /* 0x020fe4000f8e00ff */
[----:B--2---:R-:W-:-:S07]  /*0120*/  IMAD.U32 R11, RZ, RZ, UR9 ;  /* 0x00000009ff0b7e24 */ /* 0x004fce000f8e00ff */
[----:B------:R-:W-:-:S07]  /*0130*/  LEPC R20, `(.L_x_46) ;  /* 0x000000001014794e */ /* 0x000fce0000000000 */
[----:B0--3--:R-:W-:Y:S05]  /*0140*/  CALL.ABS.NOINC R2 ;  /* 0x0000000002007343 */ /* 0x009fea0003c00000 */
.L_x_46:
        /* <DEDUP_REMOVED lines=20> */
.L_x_47:
        /* <DEDUP_REMOVED lines=20> */
.L_x_48:
[----:B------:R-:W1:Y:S01]  /*03d0*/  LDCU.64 UR4, c[0x0][0xfa0] ;  /* 0x0001f400ff0477ac */ /* 0x000e620008000a00 */
[----:B------:R-:W2:Y:S01]  /*03e0*/  LDC.64 R16, c[0x0][0x358] ;  /* 0x0000d600ff107b82 */ /* 0x000ea20000000a00 */
[----:B-1----:R-:W-:-:S04]  /*03f0*/  UISETP.NE.U32.AND UP0, UPT, UR4, URZ, UPT ;  /* 0x000000ff0400728c */ /* 0x002fc8000bf05070 */
[----:B------:R-:W-:-:S09]  /*0400*/  UISETP.NE.AND.EX UP0, UPT, UR5, URZ, UPT, UP0 ;  /* 0x000000ff0500728c */ /* 0x000fd2000bf05300 */
[----:B------:R-:W-:Y:S05]  /*0410*/  BRA.U UP0, `(.L_x_49) ;  /* 0x0000000100407547 */ /* 0x000fea000b800000 */
[----:B------:R-:W-:Y:S01]  /*0420*/  MOV R0, 0x1e0 ;  /* 0x000001e000007802 */ /* 0x000fe20000000f00 */
[----:B------:R-:W1:Y:S01]  /*0430*/  LDCU.64 UR4, c[0x4][0x1d8] ;  /* 0x01003b00ff0477ac */ /* 0x000e620008000a00 */
[----:B------:R-:W-:Y:S02]  /*0440*/  IMAD.MOV.U32 R8, RZ, RZ, 0xdd ;  /* 0x000000ddff087424 */ /* 0x000fe400078e00ff */
[----:B------:R3:W4:Y:S01]  /*0450*/  LDC.64 R2, c[0x4][R0] ;  /* 0x0100000000027b82 */ /* 0x0007220000000a00 */
[----:B------:R-:W5:Y:S01]  /*0460*/  LDCU.64 UR6, c[0x4][0x1c0] ;  /* 0x01003800ff0677ac */ /* 0x000f620008000a00 */
[----:B------:R-:W-:Y:S02]  /*0470*/  IMAD.MOV.U32 R12, RZ, RZ, 0x1 ;  /* 0x00000001ff0c7424 */ /* 0x000fe400078e00ff */
[----:B------:R-:W-:Y:S01]  /*0480*/  IMAD.MOV.U32 R13, RZ, RZ, RZ ;  /* 0x000000ffff0d7224 */ /* 0x000fe200078e00ff */
[----:B------:R-:W0:Y:S01]  /*0490*/  LDCU.64 UR8, c[0x4][0xd0] ;  /* 0x01001a00ff0877ac */ /* 0x000e220008000a00 */
[----:B-1----:R-:W-:-:S02]  /*04a0*/  IMAD.U32 R4, RZ, RZ, UR4 ;  /* 0x00000004ff047e24 */ /* 0x002fc4000f8e00ff */
[----:B------:R-:W-:Y:S02]  /*04b0*/  IMAD.U32 R5, RZ, RZ, UR5 ;  /* 0x00000005ff057e24 */ /* 0x000fe4000f8e00ff */
[----:B-----5:R-:W-:Y:S02]  /*04c0*/  IMAD.U32 R6, RZ, RZ, UR6 ;  /* 0x00000006ff067e24 */ /* 0x020fe4000f8e00ff */
[----:B------:R-:W-:Y:S02]  /*04d0*/  IMAD.U32 R7, RZ, RZ, UR7 ;  /* 0x00000007ff077e24 */ /* 0x000fe4000f8e00ff */
[----:B0-----:R-:W-:Y:S02]  /*04e0*/  IMAD.U32 R10, RZ, RZ, UR8 ;  /* 0x00000008ff0a7e24 */ /* 0x001fe4000f8e00ff */
[----:B---3--:R-:W-:-:S07]  /*04f0*/  IMAD.U32 R11, RZ, RZ, UR9 ;  /* 0x00000009ff0b7e24 */ /* 0x008fce000f8e00ff */
[----:B------:R-:W-:-:S07]  /*0500*/  LEPC R20, `(.L_x_49) ;  /* 0x000000001014794e */ /* 0x000fce0000000000 */
[----:B--2-4-:R-:W-:Y:S05]  /*0510*/  CALL.ABS.NOINC R2 ;  /* 0x0000000002007343 */ /* 0x014fea0003c00000 */
.L_x_49:
[----:B------:R-:W1:Y:S01]  /*0520*/  LDC.64 R2, c[0x0][0x388] ;  /* 0x0000e200ff027b82 */ /* 0x000e620000000a00 */
[----:B--2---:R-:W-:Y:S02]  /*0530*/  R2UR UR4, R16 ;  /* 0x00000000100472ca */ /* 0x004fe400000e0000 */
[----:B------:R-:W-:-:S13]  /*0540*/  R2UR UR5, R17 ;  /* 0x00000000110572ca */ /* 0x000fda00000e0000 */
[----:B-1----:R-:W2:Y:S02]  /*0550*/  LDG.E.STRONG.SYS R2, desc[UR4][R2.64] ;  /* 0x0000000402027981 */ /* 0x002ea4000c1f5900 */
[----:B--2---:R-:W-:-:S13]  /*0560*/  ISETP.NE.AND P0, PT, R2, 0x1, PT ;  /* 0x000000010200780c */ /* 0x004fda0003f05270 */
[----:B------:R-:W-:Y:S05]  /*0570*/  @!P0 EXIT ;  /* 0x000000000000894d */ /* 0x000fea0003800000 */
[----:B------:R-:W1:Y:S01]  /*0580*/  LDCU UR4, c[0x0][0xf98] ;  /* 0x0001f300ff0477ac */ /* 0x000e620008000800 */
[----:B------:R-:W-:Y:S02]  /*0590*/  IMAD.MOV.U32 R6, RZ, RZ, 0x3f800000 ;  /* 0x3f800000ff067424 */ /* 0x000fe400078e00ff */
[----:B------:R-:W-:Y:S01]  /*05a0*/  IMAD.MOV.U32 R5, RZ, RZ, 0x3f800000 ;  /* 0x3f800000ff057424 */ /* 0x000fe200078e00ff */
[----:B-1----:R-:W-:-:S09]  /*05b0*/  UISETP.NE.AND UP0, UPT, UR4, 0x1, UPT ;  /* 0x000000010400788c */ /* 0x002fd2000bf05270 */
[----:B------:R-:W-:Y:S05]  /*05c0*/  BRA.U UP0, `(.L_x_50) ;  /* 0x0000000500f07547 */ /* 0x000fea000b800000 */
[----:B------:R-:W1:Y:S01]  /*05d0*/  LDC.64 R6, c[0x0][0xf90] ;  /* 0x0003e400ff067b82 */ /* 0x000e620000000a00 */
[----:B------:R-:W-:Y:S02]  /*05e0*/  R2UR UR4, R16 ;  /* 0x00000000100472ca */ /* 0x000fe400000e0000 */
[----:B------:R-:W-:-:S05]  /*05f0*/  R2UR UR5, R17 ;  /* 0x00000000110572ca */ /* 0x000fca00000e0000 */
[----:B------:R-:W2:Y:S08]  /*0600*/  LDC R10, c[0x0][0xf88] ;  /* 0x0003e200ff0a7b82 */ /* 0x000eb00000000800 */
[----:B-1----:R1:W3:Y:S01]  /*0610*/  LDG.E R2, desc[UR4][R6.64] ;  /* 0x0000000406027981 */ /* 0x0022e2000c1e1900 */
[----:B--2---:R-:W-:-:S06]  /*0620*/  FMUL.FTZ R10, R10, 1 ;  /* 0x3f8000000a0a7820 */ /* 0x004fcc0000410000 */
[----:B------:R-:W1:Y:S02]  /*0630*/  F2F.F64.F32 R10, R10 ;  /* 0x0000000a000a7310 */ /* 0x000e640000201800 */
[----:B-1----:R-:W-:-:S10]  /*0640*/  DADD R6, -RZ, |R10| ;  /* 0x00000000ff067229 */ /* 0x002fd4000000050a */
[----:B------:R-:W-:Y:S02]  /*0650*/  IMAD.MOV.U32 R34, RZ, RZ, R7 ;  /* 0x000000ffff227224 */ /* 0x000fe400078e0007 */
[----:B------:R-:W-:Y:S01]  /*0660*/  IMAD.MOV.U32 R24, RZ, RZ, R6 ;  /* 0x000000ffff187224 */ /* 0x000fe200078e0006 */
[----:B---3--:R-:W1:Y:S02]  /*0670*/  I2F.F64 R8, R2 ;  /* 0x0000000200087312 */ /* 0x008e640000201c00 */
[----:B-1----:R-:W-:Y:S01]  /*0680*/  SHF.R.U32.HI R0, RZ, 0x14, R9 ;  /* 0x00000014ff007819 */ /* 0x002fe20000011609 */
[----:B------:R-:W-:-:S03]  /*0690*/  IMAD.MOV.U32 R7, RZ, RZ, R8 ;  /* 0x000000ffff077224 */ /* 0x000fc600078e0008 */
[----:B------:R-:W-:-:S05]  /*06a0*/  LOP3.LUT R0, R0, 0x7ff, RZ, 0xc0, !PT ;  /* 0x000007ff00007812 */ /* 0x000fca00078ec0ff */
[----:B------:R-:W-:Y:S01]  /*06b0*/  VIADD R5, R0, 0xfffffc0c ;  /* 0xfffffc0c00057836 */ /* 0x000fe20000000000 */
[----:B------:R-:W-:-:S04]  /*06c0*/  MOV R0, 0x740 ;  /* 0x0000074000007802 */ /* 0x000fc80000000f00 */
[CC--:B------:R-:W-:Y:S02]  /*06d0*/  SHF.L.U32 R3, R8.reuse, R5.reuse, RZ ;  /* 0x0000000508037219 */ /* 0x0c0fe400000006ff */
[--C-:B------:R-:W-:Y:S01]  /*06e0*/  SHF.L.U64.HI R4, R8, R5, R9.reuse ;  /* 0x0000000508047219 */ /* 0x100fe20000010209 */
[----:B------:R-:W-:Y:S01]  /*06f0*/  IMAD.MOV.U32 R5, RZ, RZ, R9 ;  /* 0x000000ffff057224 */ /* 0x000fe200078e0009 */
[----:B------:R-:W-:-:S04]  /*0700*/  ISETP.NE.U32.AND P0, PT, R3, RZ, PT ;  /* 0x000000ff0300720c */ /* 0x000fc80003f05070 */
[----:B------:R-:W-:-:S04]  /*0710*/  ISETP.NE.AND.EX P0, PT, R4, -0x80000000, PT, P0 ;  /* 0x800000000400780c */ /* 0x000fc80003f05300 */
[----:B------:R-:W-:-:S13]  /*0720*/  PLOP3.LUT P0, PT, P0, PT, PT, 0x8, 0x80 ;  /* 0x000000000080781c */ /* 0x000fda000070e170 */
[----:B0-----:R-:W-:Y:S05]  /*0730*/  CALL.REL.NOINC `($_Z25multi_tensor_apply_kernelI18TensorListMetadataILi5EE25DistAdamCapturableFunctorIN3c108BFloat16ES4_S4_EJPfffPiifS6_10adamMode_tfEEvlPViT_T0_DpT1_$__internal_accurate_pow) ;  /* 0x0000002c00687944 */ /* 0x001fea0003c00000 */
[----:B------:R-:W0:Y:S01]  /*0740*/  LDC R18, c[0x0][0xf88] ;  /* 0x0003e200ff127b82 */ /* 0x000e220000000800 */
[----:B------:R-:W-:Y:S01]  /*0750*/  IMAD.MOV.U32 R13, RZ, RZ, R5 ;  /* 0x000000ffff0d7224 */ /* 0x000fe200078e0005 */
[----:B------:R-:W-:Y:S01]  /*0760*/  DADD R6, R10, R8 ;  /* 0x000000000a067229 */ /* 0x000fe20000000008 */
[----:B------:R-:W-:Y:S02]  /*0770*/  ISETP.GE.AND P2, PT, R11, RZ, PT ;  /* 0x000000ff0b00720c */ /* 0x000fe40003f46270 */
[----:B------:R-:W-:Y:S02]  /*0780*/  PLOP3.LUT P1, PT, P0, PT, PT, 0x80, 0x8 ;  /* 0x000000000008781c */ /* 0x000fe4000072f070 */
[----:B------:R-:W-:-:S05]  /*0790*/  DADD R14, -RZ, -R12 ;  /* 0x00000000ff0e7229 */ /* 0x000fca000000090c */
[----:B------:R-:W-:-:S04]  /*07a0*/  LOP3.LUT R6, R7, 0x7ff00000, RZ, 0xc0, !PT ;  /* 0x7ff0000007067812 */ /* 0x000fc800078ec0ff */
[----:B------:R-:W-:Y:S02]  /*07b0*/  ISETP.NE.AND P3, PT, R6, 0x7ff00000, PT ;  /* 0x7ff000000600780c */ /* 0x000fe40003f65270 */
[-C--:B------:R-:W-:Y:S02]  /*07c0*/  FSEL R13, R14, R12.reuse, P0 ;  /* 0x0000000c0e0d7208 */ /* 0x080fe40000000000 */
[-C--:B------:R-:W-:Y:S02]  /*07d0*/  FSEL R14, R15, R5.reuse, P0 ;  /* 0x000000050f0e7208 */ /* 0x080fe40000000000 */
[----:B------:R-:W-:Y:S02]  /*07e0*/  FSEL R12, R13, R12, !P2 ;  /* 0x0000000c0d0c7208 */ /* 0x000fe40005000000 */
[----:B0-----:R-:W-:Y:S02]  /*07f0*/  FSETP.NEU.FTZ.AND P4, PT, R18, RZ, PT ;  /* 0x000000ff1200720b */ /* 0x001fe40003f9d000 */
[----:B------:R-:W-:-:S11]  /*0800*/  FSEL R13, R14, R5, !P2 ;  /* 0x000000050e0d7208 */ /* 0x000fd60005000000 */
[----:B------:R-:W-:Y:S05]  /*0810*/  @P4 BRA `(.L_x_51) ;  /* 0x00000000001c4947 */ /* 0x000fea0003800000 */
[----:B------:R-:W-:Y:S01]  /*0820*/  ISETP.NE.U32.AND P1, PT, R3, RZ, PT ;  /* 0x000000ff0300720c */ /* 0x000fe20003f25070 */
[----:B------:R-:W-:Y:S01]  /*0830*/  IMAD.MOV.U32 R12, RZ, RZ, RZ ;  /* 0x000000ffff0c7224 */ /* 0x000fe200078e00ff */
[----:B------:R-:W-:Y:S02]  /*0840*/  ISETP.GE.AND P4, PT, R9, RZ, PT ;  /* 0x000000ff0900720c */ /* 0x000fe40003f86270 */
[----:B------:R-:W-:-:S13]  /*0850*/  ISETP.NE.AND.EX P1, PT, R4, -0x80000000, PT, P1 ;  /* 0x800000000400780c */ /* 0x000fda0003f25310 */
[----:B------:R-:W-:-:S06]  /*0860*/  DSETP.NEU.AND P1, PT, |R8|, 0.5, !P1 ;  /* 0x3fe000000800742a */ /* 0x000fcc0004f2d200 */
[----:B------:R-:W-:-:S04]  /*0870*/  SEL R13, R11, RZ, P1 ;  /* 0x000000ff0b0d7207 */ /* 0x000fc80000800000 */
[----:B------:R-:W-:-:S07]  /*0880*/  @!P4 LOP3.LUT R13, R13, 0x7ff00000, RZ, 0xfc, !PT ;  /* 0x7ff000000d0dc812 */ /* 0x000fce00078efcff */
.L_x_51:
[----:B------:R-:W-:Y:S05]  /*0890*/  @P3 BRA `(.L_x_52) ;  /* 0x0000000000343947 */ /* 0x000fea0003800000 */
[----:B------:R-:W-:-:S13]  /*08a0*/  FSETP.NAN.FTZ.AND P3, PT, R18, R18, PT ;  /* 0x000000121200720b */ /* 0x000fda0003f78000 */
[----:B------:R-:W-:Y:S01]  /*08b0*/  @P3 DADD R12, R10, R8 ;  /* 0x000000000a0c3229 */ /* 0x000fe20000000008 */
[----:B------:R-:W-:Y:S10]  /*08c0*/  @P3 BRA `(.L_x_52) ;  /* 0x0000000000283947 */ /* 0x000ff40003800000 */
[----:B------:R-:W-:-:S14]  /*08d0*/  DSETP.NEU.AND P3, PT, |R10|, +INF , PT ;  /* 0x7ff000000a00742a */ /* 0x000fdc0003f6d200 */
[----:B------:R-:W-:Y:S05]  /*08e0*/  @P3 BRA `(.L_x_52) ;  /* 0x0000000000203947 */ /* 0x000fea0003800000 */
[C---:B------:R-:W-:Y:S01]  /*08f0*/  ISETP.GE.AND P3, PT, R9.reuse, RZ, PT ;  /* 0x000000ff0900720c */ /* 0x040fe20003f66270 */
[----:B------:R-:W-:Y:S01]  /*0900*/  IMAD.MOV.U32 R12, RZ, RZ, RZ ;  /* 0x000000ffff0c7224 */ /* 0x000fe200078e00ff */
[----:B------:R-:W-:Y:S02]  /*0910*/  LOP3.LUT R0, R9, 0x7fffffff, RZ, 0xc0, !PT ;  /* 0x7fffffff09007812 */ /* 0x000fe400078ec0ff */
[----:B------:R-:W-:Y:S02]  /*0920*/  SEL R13, RZ, 0x7ff00000, !P3 ;  /* 0x7ff00000ff0d7807 */ /* 0x000fe40005800000 */
[----:B------:R-:W-:-:S03]  /*0930*/  ISETP.NE.AND P3, PT, R0, 0x3fe00000, PT ;  /* 0x3fe000000000780c */ /* 0x000fc60003f65270 */
[----:B------:R-:W-:-:S05]  /*0940*/  VIADD R0, R13, 0x80000000 ;  /* 0x800000000d007836 */ /* 0x000fca0000000000 */
[----:B------:R-:W-:-:S04]  /*0950*/  SEL R0, R0, R13, P3 ;  /* 0x0000000d00007207 */ /* 0x000fc80001800000 */
[----:B------:R-:W-:-:S07]  /*0960*/  @!P2 SEL R13, R0, R13, P1 ;  /* 0x0000000d000da207 */ /* 0x000fce0000800000 */
.L_x_52:
[----:B------:R-:W0:Y:S01]  /*0970*/  LDC R10, c[0x0][0xf8c] ;  /* 0x0003e300ff0a7b82 */ /* 0x000e220000000800 */
[----:B------:R-:W-:Y:S01]  /*0980*/  DADD R12, -R12, 1 ;  /* 0x3ff000000c0c7429 */ /* 0x000fe20000000100 */
[----:B------:R-:W-:Y:S01]  /*0990*/  UMOV UR4, 0xf0000000 ;  /* 0xf000000000047882 */ /* 0x000fe20000000000 */
[----:B------:R-:W-:Y:S01]  /*09a0*/  UMOV UR5, 0x380fffff ;  /* 0x380fffff00057882 */ /* 0x000fe20000000000 */
[----:B------:R-:W-:Y:S01]  /*09b0*/  ISETP.NE.AND P3, PT, R2, RZ, PT ;  /* 0x000000ff0200720c */ /* 0x000fe20003f65270 */
[----:B------:R-:W-:Y:S01]  /*09c0*/  IMAD.MOV.U32 R5, RZ, RZ, R9 ;  /* 0x000000ffff057224 */ /* 0x000fe200078e0009 */
[----:B------:R-:W-:Y:S01]  /*09d0*/  ISETP.NE.U32.AND P1, PT, R3, RZ, PT ;  /* 0x000000ff0300720c */ /* 0x000fe20003f25070 */
[----:B------:R-:W1:Y:S02]  /*09e0*/  F2F.F32.F64 R0, R12 ;  /* 0x0000000c00007310 */ /* 0x000e640000301000 */
[----:B------:R-:W-:Y:S01]  /*09f0*/  DSETP.GEU.AND P2, PT, |R12|, UR4, PT ;  /* 0x000000040c007e2a */ /* 0x000fe2000bf4e200 */
[----:B------:R-:W-:-:S13]  /*0a00*/  ISETP.NE.AND.EX P1, PT, R4, -0x80000000, PT, P1 ;  /* 0x800000000400780c */ /* 0x000fda0003f25310 */
[----:B-1----:R-:W-:Y:S01]  /*0a10*/  @!P2 FMUL R0, R0, 1.175494350822287508e-38 ;  /* 0x008000000000a820 */ /* 0x002fe20000400000 */
[----:B0-----:R-:W-:Y:S01]  /*0a20*/  FMUL.FTZ R10, R10, 1 ;  /* 0x3f8000000a0a7820 */ /* 0x001fe20000410000 */
[----:B------:R-:W-:-:S03]  /*0a30*/  FSETP.NEU.FTZ.AND P2, PT, R18, 1, PT ;  /* 0x3f8000001200780b */ /* 0x000fc60003f5d000 */
[----:B------:R-:W-:Y:S02]  /*0a40*/  FSEL R0, R0, RZ, P3 ;  /* 0x000000ff00007208 */ /* 0x000fe40001800000 */
[----:B------:R-:W0:Y:S02]  /*0a50*/  F2F.F64.F32 R10, R10 ;  /* 0x0000000a000a7310 */ /* 0x000e240000201800 */
[----:B0-----:R-:W-:-:S10]  /*0a60*/  DADD R6, -RZ, |R10| ;  /* 0x00000000ff067229 */ /* 0x001fd4000000050a */
[----:B------:R-:W-:Y:S01]  /*0a70*/  IMAD.MOV.U32 R24, RZ, RZ, R6 ;  /* 0x000000ffff187224 */ /* 0x000fe200078e0006 */
[----:B------:R-:W-:Y:S01]  /*0a80*/  FSEL R6, R0, RZ, P2 ;  /* 0x000000ff00067208 */ /* 0x000fe20001000000 */
[----:B------:R-:W-:Y:S01]  /*0a90*/  IMAD.MOV.U32 R34, RZ, RZ, R7 ;  /* 0x000000ffff227224 */ /* 0x000fe200078e0007 */
[----:B------:R-:W-:Y:S01]  /*0aa0*/  MOV R0, 0xad0 ;  /* 0x00000ad000007802 */ /* 0x000fe20000000f00 */
[----:B------:R-:W-:-:S07]  /*0ab0*/  IMAD.MOV.U32 R7, RZ, RZ, R8 ;  /* 0x000000ffff077224 */ /* 0x000fce00078e0008 */
[----:B------:R-:W-:Y:S05]  /*0ac0*/  CALL.REL.NOINC `($_Z25multi_tensor_apply_kernelI18TensorListMetadataILi5EE25DistAdamCapturableFunctorIN3c108BFloat16ES4_S4_EJPfffPiifS6_10adamMode_tfEEvlPViT_T0_DpT1_$__internal_accurate_pow) ;  /* 0x0000002800847944 */ /* 0x000fea0003c00000 */
[----:B------:R-:W0:Y:S01]  /*0ad0*/  LDC R7, c[0x0][0xf8c] ;  /* 0x0003e300ff077b82 */ /* 0x000e220000000800 */
[----:B------:R-:W-:Y:S01]  /*0ae0*/  IMAD.MOV.U32 R13, RZ, RZ, R5 ;  /* 0x000000ffff0d7224 */ /* 0x000fe200078e0005 */
[----:B------:R-:W-:Y:S01]  /*0af0*/  DADD R14, R8, R10 ;  /* 0x00000000080e7229 */ /* 0x000fe2000000000a */
[----:B------:R-:W-:-:S04]  /*0b00*/  ISETP.GE.AND P2, PT, R11, RZ, PT ;  /* 0x000000ff0b00720c */ /* 0x000fc80003f46270 */
[----:B------:R-:W-:-:S05]  /*0b10*/  DADD R18, -RZ, -R12 ;  /* 0x00000000ff127229 */ /* 0x000fca000000090c */
[----:B------:R-:W-:-:S05]  /*0b20*/  LOP3.LUT R14, R15, 0x7ff00000, RZ, 0xc0, !PT ;  /* 0x7ff000000f0e7812 */ /* 0x000fca00078ec0ff */
[-C--:B------:R-:W-:Y:S02]  /*0b30*/  FSEL R13, R18, R12.reuse, !P1 ;  /* 0x0000000c120d7208 */ /* 0x080fe40004800000 */
[-C--:B------:R-:W-:Y:S02]  /*0b40*/  FSEL R18, R19, R5.reuse, !P1 ;  /* 0x0000000513127208 */ /* 0x080fe40004800000 */
[----:B------:R-:W-:Y:S02]  /*0b50*/  FSEL R12, R13, R12, !P2 ;  /* 0x0000000c0d0c7208 */ /* 0x000fe40005000000 */
[----:B------:R-:W-:Y:S02]  /*0b60*/  ISETP.NE.AND P1, PT, R14, 0x7ff00000, PT ;  /* 0x7ff000000e00780c */ /* 0x000fe40003f25270 */
        /* <DEDUP_REMOVED lines=10> */
.L_x_53:
        /* <DEDUP_REMOVED lines=14> */
.L_x_54:
[----:B------:R-:W-:Y:S01]  /*0cf0*/  DADD R12, -R12, 1 ;  /* 0x3ff000000c0c7429 */ /* 0x000fe20000000100 */
[----:B------:R-:W-:Y:S01]  /*0d00*/  UMOV UR4, 0xf0000000 ;  /* 0xf000000000047882 */ /* 0x000fe20000000000 */
[----:B------:R-:W-:Y:S01]  /*0d10*/  UMOV UR5, 0x380fffff ;  /* 0x380fffff00057882 */ /* 0x000fe20000000000 */
[----:B------:R-:W-:-:S03]  /*0d20*/  ISETP.NE.AND P1, PT, R2, RZ, PT ;  /* 0x000000ff0200720c */ /* 0x000fc60003f25270 */
[----:B------:R-:W0:Y:S02]  /*0d30*/  F2F.F32.F64 R0, R12 ;  /* 0x0000000c00007310 */ /* 0x000e240000301000 */
[----:B------:R-:W-:-:S14]  /*0d40*/  DSETP.GEU.AND P0, PT, |R12|, UR4, PT ;  /* 0x000000040c007e2a */ /* 0x000fdc000bf0e200 */
[----:B0-----:R-:W-:Y:S01]  /*0d50*/  @!P0 FMUL R0, R0, 1.175494350822287508e-38 ;  /* 0x0080000000008820 */ /* 0x001fe20000400000 */
[----:B------:R-:W-:-:S04]  /*0d60*/  FSETP.NEU.FTZ.AND P0, PT, R7, 1, PT ;  /* 0x3f8000000700780b */ /* 0x000fc80003f1d000 */
[----:B------:R-:W-:-:S04]  /*0d70*/  FSEL R0, R0, RZ, P1 ;  /* 0x000000ff00007208 */ /* 0x000fc80000800000 */
[----:B------:R-:W-:-:S07]  /*0d80*/  FSEL R5, R0, RZ, P0 ;  /* 0x000000ff00057208 */ /* 0x000fce0000000000 */
.L_x_50:
[----:B------:R-:W1:Y:S01]  /*0d90*/  S2R R3, SR_CTAID.X ;  /* 0x0000000000037919 */ /* 0x000e620000002500 */
[----:B------:R-:W-:Y:S01]  /*0da0*/  IMAD.MOV.U32 R7, RZ, RZ, 0x10 ;  /* 0x00000010ff077424 */ /* 0x000fe200078e00ff */
[----:B------:R-:W2:Y:S01]  /*0db0*/  LDCU UR4, c[0x0][0x380] ;  /* 0x00007000ff0477ac */ /* 0x000ea20008000800 */
[----:B------:R-:W3:Y:S01]  /*0dc0*/  S2R R23, SR_TID.X ;  /* 0x0000000000177919 */ /* 0x000ee20000002100 */
[----:B-1----:R-:W1:Y:S01]  /*0dd0*/  LDC.U8 R0, c[0x0][R3+0x930] ;  /* 0x00024c0003007b82 */ /* 0x002e620000000000 */
[----:B------:R-:W-:Y:S02]  /*0de0*/  VIADD R2, R3, 0x10 ;  /* 0x0000001003027836 */ /* 0x000fe40000000000 */
[----:B---3--:R-:W-:Y:S02]  /*0df0*/  IMAD.SHL.U32 R23, R23, 0x4, RZ ;  /* 0x0000000417177824 */ /* 0x008fe400078e00ff */
[----:B------:R-:W-:-:S06]  /*0e00*/  IMAD R2, R3, 0x3, R2 ;  /* 0x0000000303027824 */ /* 0x000fcc00078e0202 */
[----:B------:R-:W2:Y:S01]  /*0e10*/  LDC R2, c[0x0][R2+0xa60] ;  /* 0x0002980002027b82 */ /* 0x000ea20000000800 */
[----:B-1----:R-:W-:-:S07]  /*0e20*/  IMAD R0, R0, 0x8, R7 ;  /* 0x0000000800007824 */ /* 0x002fce00078e0207 */
[----:B------:R-:W1:Y:S01]  /*0e30*/  LDC R4, c[0x0][R0+0x830] ;  /* 0x00020c0000047b82 */ /* 0x000e620000000800 */
[----:B--2---:R-:W-:-:S05]  /*0e40*/  IMAD R7, R2, UR4, RZ ;  /* 0x0000000402077c24 */ /* 0x004fca000f8e02ff */
[----:B-1----:R-:W-:-:S04]  /*0e50*/  VIADDMNMX R4, R4, -R7, UR4, PT ;  /* 0x0000000404047e46 */ /* 0x002fc8000b800907 */
[----:B------:R-:W-:-:S13]  /*0e60*/  ISETP.GE.AND P0, PT, R23, R4, PT ;  /* 0x000000041700720c */ /* 0x000fda0003f06270 */
[----:B------:R-:W-:Y:S05]  /*0e70*/  @P0 EXIT ;  /* 0x000000000000094d */ /* 0x000fea0003800000 */
[----:B------:R-:W1:Y:S01]  /*0e80*/  LDC.64 R10, c[0x0][R0+0x380] ;  /* 0x0000e000000a7b82 */ /* 0x000e620000000a00 */
[----:B------:R-:W-:Y:S02]  /*0e90*/  R2UR UR4, R16 ;  /* 0x00000000100472ca */ /* 0x000fe400000e0000 */
[----:B------:R-:W-:-:S05]  /*0ea0*/  R2UR UR5, R17 ;  /* 0x00000000110572ca */ /* 0x000fca00000e0000 */
[----:B------:R-:W2:Y:S08]  /*0eb0*/  LDC.64 R12, c[0x0][R0+0x470] ;  /* 0x00011c00000c7b82 */ /* 0x000eb00000000a00 */
[----:B------:R-:W3:Y:S08]  /*0ec0*/  LDC.64 R14, c[0x0][R0+0x560] ;  /* 0x00015800000e7b82 */ /* 0x000ef00000000a00 */
[----:B------:R-:W4:Y:S08]  /*0ed0*/  LDC.64 R18, c[0x0][R0+0x650] ;  /* 0x0001940000127b82 */ /* 0x000f300000000a00 */
[----:B------:R-:W0:Y:S01]  /*0ee0*/  LDC.64 R2, c[0x0][0xf80] ;  /* 0x0003e000ff027b82 */ /* 0x000e220000000a00 */
[----:B-1----:R-:W-:-:S04]  /*0ef0*/  IMAD.WIDE R10, R7, 0x2, R10 ;  /* 0x00000002070a7825 */ /* 0x002fc800078e020a */
[----:B--2---:R-:W-:-:S03]  /*0f00*/  IMAD.WIDE R12, R7, 0x2, R12 ;  /* 0x00000002070c7825 */ /* 0x004fc600078e020c */
[----:B------:R-:W1:Y:S01]  /*0f10*/  LDC.64 R8, c[0x0][R0+0x740] ;  /* 0x0001d00000087b82 */ /* 0x000e620000000a00 */
[C---:B---3--:R-:W-:Y:S01]  /*0f20*/  IMAD.WIDE R14, R7.reuse, 0x2, R14 ;  /* 0x00000002070e7825 */ /* 0x048fe200078e020e */
[----:B------:R-:W-:Y:S02]  /*0f30*/  LOP3.LUT P2, RZ, R4, 0x3, RZ, 0xc0, !PT ;  /* 0x0000000304ff7812 */ /* 0x000fe4000784c0ff */
[----:B------:R-:W-:Y:S02]  /*0f40*/  LOP3.LUT P3, RZ, R10, 0x7, RZ, 0xc0, !PT ;  /* 0x000000070aff7812 */ /* 0x000fe4000786c0ff */
[----:B------:R-:W-:Y:S01]  /*0f50*/  LOP3.LUT P4, RZ, R12, 0x7, RZ, 0xc0, !PT ;  /* 0x000000070cff7812 */ /* 0x000fe2000788c0ff */
[----:B----4-:R-:W-:Y:S01]  /*0f60*/  IMAD.WIDE R18, R7, 0x2, R18 ;  /* 0x0000000207127825 */ /* 0x010fe200078e0212 */
[----:B------:R-:W-:Y:S02]  /*0f70*/  LOP3.LUT P1, RZ, R14, 0x7, RZ, 0xc0, !PT ;  /* 0x000000070eff7812 */ /* 0x000fe4000782c0ff */
[----:B------:R-:W-:-:S02]  /*0f80*/  PLOP3.LUT P2, PT, P4, P2, P3, 0xfe, 0x0 ;  /* 0x000000000000781c */ /* 0x000fc40002745f36 */
[----:B------:R-:W-:Y:S01]  /*0f90*/  LOP3.LUT P0, RZ, R18, 0x7, RZ, 0xc0, !PT ;  /* 0x0000000712ff7812 */ /* 0x000fe2000780c0ff */
[----:B0-----:R0:W5:Y:S01]  /*0fa0*/  LDG.E R3, desc[UR4][R2.64] ;  /* 0x0000000402037981 */ /* 0x001162000c1e1900 */
[----:B------:R-:W2:Y:S02]  /*0fb0*/  LDCU UR4, c[0x0][0xfa8] ;  /* 0x0001f500ff0477ac */ /* 0x000ea40008000800 */
[----:B------:R-:W-:Y:S02]  /*0fc0*/  PLOP3.LUT P0, PT, P0, P2, P1, 0xfe, 0x0 ;  /* 0x000000000000781c */ /* 0x000fe40000705f16 */
[----:B------:R-:W-:Y:S02]  /*0fd0*/  PLOP3.LUT P1, PT, PT, PT, PT, 0x8, 0x80 ;  /* 0x000000000080781c */ /* 0x000fe40003f2e170 */
[----:B-1----:R-:W-:Y:S01]  /*0fe0*/  LEA R20, P3, R7, R8, 0x1 ;  /* 0x0000000807147211 */ /* 0x002fe200078608ff */
[----:B0-----:R-:W-:-:S08]  /*0ff0*/  IMAD.MOV.U32 R2, RZ, RZ, R23 ;  /* 0x000000ffff027224 */ /* 0x001fd000078e0017 */
[----:B------:R-:W-:Y:S01]  /*1000*/  @!P0 IMAD.U32 R0, R7, 0x2, R8 ;  /* 0x0000000207008824 */ /* 0x000fe200078e0008 */
[----:B--2---:R-:W-:-:S04]  /*1010*/  UISETP.NE.AND UP0, UPT, UR4, URZ, UPT ;  /* 0x000000ff0400728c */ /* 0x004fc8000bf05270 */
[----:B------:R-:W-:Y:S02]  /*1020*/  @!P0 LOP3.LUT P2, RZ, R0, 0x7, RZ, 0xc0, !PT ;  /* 0x0000000700ff8812 */ /* 0x000fe4000784c0ff */
[----:B------:R-:W-:Y:S02]  /*1030*/  SHF.R.S32.HI R0, RZ, 0x1f, R7 ;  /* 0x0000001fff007819 */ /* 0x000fe40000011407 */
[----:B------:R-:W-:Y:S02]  /*1040*/  @!P0 PLOP3.LUT P1, PT, P2, PT, PT, 0x8, 0x80 ;  /* 0x000000000080881c */ /* 0x000fe4000172e170 */
[----:B------:R-:W-:Y:S01]  /*1050*/  LEA.HI.X R21, R7, R9, R0, 0x1, P3 ;  /* 0x0000000907157211 */ /* 0x000fe200018f0c00 */
[----:B------:R-:W-:Y:S10]  /*1060*/  BRA.U !UP0, `(.L_x_55) ;  /* 0x0000001108907547 */ /* 0x000ff4000b800000 */
.L_x_60:
[----:B0-2---:R-:W-:-:S04]  /*1070*/  IMAD.WIDE R24, R2, 0x2, R10 ;  /* 0x0000000202187825 */ /* 0x005fc800078e020a */
[----:B------:R-:W-:-:S04]  /*1080*/  IMAD.WIDE R32, R2, 0x2, R12 ;  /* 0x0000000202207825 */ /* 0x000fc800078e020c */
[----:B------:R-:W-:Y:S01]  /*1090*/  IMAD.WIDE R8, R2, 0x2, R14 ;  /* 0x0000000202087825 */ /* 0x000fe200078e020e */
[----:B------:R-:W-:Y:S06]  /*10a0*/  @!P1 BRA `(.L_x_56) ;  /* 0x00000000005c9947 */ /* 0x000fec0003800000 */
[C---:B------:R-:W-:Y:S02]  /*10b0*/  R2UR UR4, R16.reuse ;  /* 0x00000000100472ca */ /* 0x040fe400000e0000 */
[C---:B------:R-:W-:Y:S02]  /*10c0*/  R2UR UR5, R17.reuse ;  /* 0x00000000110572ca */ /* 0x040fe400000e0000 */
[C---:B------:R-:W-:Y:S02]  /*10d0*/  R2UR UR6, R16.reuse ;  /* 0x00000000100672ca */ /* 0x040fe400000e0000 */
[C---:B------:R-:W-:Y:S02]  /*10e0*/  R2UR UR7, R17.reuse ;  /* 0x00000000110772ca */ /* 0x040fe400000e0000 */
[----:B------:R-:W-:Y:S02]  /*10f0*/  R2UR UR8, R16 ;  /* 0x00000000100872ca */ /* 0x000fe400000e0000 */
[----:B------:R-:W-:-:S02]  /*1100*/  R2UR UR9, R17 ;  /* 0x00000000110972ca */ /* 0x000fc400000e0000 */
[----:B------:R-:W-:Y:S02]  /*1110*/  R2UR UR10, R16 ;  /* 0x00000000100a72ca */ /* 0x000fe400000e0000 */
[----:B------:R-:W-:Y:S01]  /*1120*/  R2UR UR11, R17 ;  /* 0x00000000110b72ca */ /* 0x000fe200000e0000 */
[----:B------:R-:W-:Y:S01]  /*1130*/  IMAD.WIDE R26, R2, 0x2, R18 ;  /* 0x00000002021a7825 */ /* 0x000fe200078e0212 */
[----:B------:R-:W2:Y:S04]  /*1140*/  LDG.E.64 R28, desc[UR4][R24.64] ;  /* 0x00000004181c7981 */ /* 0x000ea8000c1e1b00 */
[----:B------:R-:W3:Y:S04]  /*1150*/  LDG.E.64 R22, desc[UR6][R32.64] ;  /* 0x0000000620167981 */ /* 0x000ee8000c1e1b00 */
[----:B------:R-:W4:Y:S04]  /*1160*/  LDG.E.64 R24, desc[UR8][R8.64] ;  /* 0x0000000808187981 */ /* 0x000f28000c1e1b00 */
[----:B------:R-:W4:Y:S01]  /*1170*/  LDG.E.64 R26, desc[UR10][R26.64] ;  /* 0x0000000a1a1a7981 */ /* 0x000f22000c1e1b00 */
[----:B--2---:R-:W-:-:S02]  /*1180*/  SHF.R.U64 R0, R28, 0x10, R29 ;  /* 0x000000101c007819 */ /* 0x004fc4000000121d */
[----:B------:R-:W-:Y:S02]  /*1190*/  PRMT R7, R28, 0x7610, R7 ;  /* 0x000076101c077816 */ /* 0x000fe40000000007 */
[----:B------:R-:W-:Y:S02]  /*11a0*/  SHF.R.U32.HI R28, RZ, 0x10, R29 ;  /* 0x00000010ff1c7819 */ /* 0x000fe4000001161d */
[--C-:B---3--:R-:W-:Y:S02]  /*11b0*/  SHF.R.U64 R30, R22, 0x10, R23.reuse ;  /* 0x00000010161e7819 */ /* 0x108fe40000001217 */
[----:B------:R-:W-:Y:S02]  /*11c0*/  SHF.R.U32.HI R31, RZ, 0x10, R23 ;  /* 0x00000010ff1f7819 */ /* 0x000fe40000011617 */
[--C-:B----4-:R-:W-:Y:S02]  /*11d0*/  SHF.R.U64 R32, R24, 0x10, R25.reuse ;  /* 0x0000001018207819 */ /* 0x110fe40000001219 */
[----:B------:R-:W-:-:S02]  /*11e0*/  SHF.R.U32.HI R33, RZ, 0x10, R25 ;  /* 0x00000010ff217819 */ /* 0x000fc40000011619 */
[--C-:B------:R-:W-:Y:S02]  /*11f0*/  SHF.R.U64 R34, R26, 0x10, R27.reuse ;  /* 0x000000101a227819 */ /* 0x100fe4000000121b */
[----:B------:R-:W-:Y:S01]  /*1200*/  SHF.R.U32.HI R35, RZ, 0x10, R27 ;  /* 0x00000010ff237819 */ /* 0x000fe2000001161b */
[----:B------:R-:W-:Y:S06]  /*1210*/  BRA `(.L_x_57) ;  /* 0x0000000400247947 */ /* 0x000fec0003800000 */
.L_x_56:
[C---:B------:R-:W-:Y:S01]  /*1220*/  VIADD R7, R2.reuse, 0x1 ;  /* 0x0000000102077836 */ /* 0x040fe20000000000 */
[C---:B------:R-:W-:Y:S01]  /*1230*/  ISETP.GE.AND P0, PT, R2.reuse, R4, PT ;  /* 0x000000040200720c */ /* 0x040fe20003f06270 */
[----:B------:R-:W-:-:S03]  /*1240*/  VIADD R23, R2, 0x2 ;  /* 0x0000000202177836 */ /* 0x000fc60000000000 */
[-C--:B------:R-:W-:Y:S01]  /*1250*/  ISETP.GE.AND P2, PT, R7, R4.reuse, PT ;  /* 0x000000040700720c */ /* 0x080fe20003f46270 */
[----:B------:R-:W-:Y:S01]  /*1260*/  VIADD R7, R2, 0x3 ;  /* 0x0000000302077836 */ /* 0x000fe20000000000 */
[----:B------:R-:W-:-:S04]  /*1270*/  ISETP.GE.AND P3, PT, R23, R4, PT ;  /* 0x000000041700720c */ /* 0x000fc80003f66270 */
[----:B------:R-:W-:-:S03]  /*1280*/  ISETP.GE.AND P4, PT, R7, R4, PT ;  /* 0x000000040700720c */ /* 0x000fc60003f86270 */
[C---:B------:R-:W-:Y:S02]  /*1290*/  @!P0 R2UR UR4, R16.reuse ;  /* 0x00000000100482ca */ /* 0x040fe400000e0000 */
[C---:B------:R-:W-:Y:S02]  /*12a0*/  @!P0 R2UR UR5, R17.reuse ;  /* 0x00000000110582ca */ /* 0x040fe400000e0000 */
[----:B------:R-:W-:Y:S01]  /*12b0*/  @!P2 R2UR UR8, R16 ;  /* 0x000000001008a2ca */ /* 0x000fe200000e0000 */
[C---:B------:R-:W-:Y:S01]  /*12c0*/  @!P2 IMAD.WIDE R30, R2.reuse, 0x2, R18 ;  /* 0x00000002021ea825 */ /* 0x040fe200078e0212 */
[----:B------:R-:W-:Y:S02]  /*12d0*/  @!P2 R2UR UR9, R17 ;  /* 0x000000001109a2ca */ /* 0x000fe400000e0000 */
[----:B------:R-:W-:Y:S01]  /*12e0*/  @P2 PRMT R34, RZ, 0x7610, R34 ;  /* 0x00007610ff222816 */ /* 0x000fe20000000022 */
[----:B------:R-:W-:Y:S01]  /*12f0*/  @!P3 IMAD.WIDE R36, R2, 0x2, R18 ;  /* 0x000000020224b825 */ /* 0x000fe200078e0212 */
[----:B------:R-:W-:-:S02]  /*1300*/  @!P3 R2UR UR10, R16 ;  /* 0x00000000100ab2ca */ /* 0x000fc400000e0000 */
[C---:B------:R-:W-:Y:S02]  /*1310*/  @!P3 R2UR UR11, R17.reuse ;  /* 0x00000000110bb2ca */ /* 0x040fe400000e0000 */
[C---:B------:R-:W-:Y:S02]  /*1320*/  @!P4 R2UR UR14, R16.reuse ;  /* 0x00000000100ec2ca */ /* 0x040fe400000e0000 */
[C---:B------:R-:W-:Y:S02]  /*1330*/  @!P2 R2UR UR6, R16.reuse ;  /* 0x000000001006a2ca */ /* 0x040fe400000e0000 */
[C---:B------:R-:W-:Y:S01]  /*1340*/  @!P2 R2UR UR7, R17.reuse ;  /* 0x000000001107a2ca */ /* 0x040fe200000e0000 */
[----:B------:R-:W5:Y:S01]  /*1350*/  @!P2 LDG.E.U16 R34, desc[UR8][R30.64+0x2] ;  /* 0x000002081e22a981 */ /* 0x000f62000c1e1500 */
[C---:B------:R-:W-:Y:S02]  /*1360*/  @!P4 R2UR UR15, R17.reuse ;  /* 0x00000000110fc2ca */ /* 0x040fe400000e0000 */
[----:B------:R-:W-:Y:S01]  /*1370*/  @!P4 R2UR UR8, R16 ;  /* 0x000000001008c2ca */ /* 0x000fe200000e0000 */
[----:B------:R-:W-:Y:S01]  /*1380*/  @!P4 IMAD.WIDE R22, R2, 0x2, R18 ;  /* 0x000000020216c825 */ /* 0x000fe200078e0212 */
[----:B------:R-:W-:Y:S01]  /*1390*/  @!P4 R2UR UR9, R17 ;  /* 0x000000001109c2ca */ /* 0x000fe200000e0000 */
[----:B------:R-:W5:Y:S01]  /*13a0*/  @!P0 LDG.E.U16 R7, desc[UR4][R24.64] ;  /* 0x0000000418078981 */ /* 0x000f62000c1e1500 */
[----:B------:R-:W-:-:S02]  /*13b0*/  @!P3 R2UR UR12, R16 ;  /* 0x00000000100cb2ca */ /* 0x000fc400000e0000 */
[----:B------:R-:W-:Y:S02]  /*13c0*/  @!P3 R2UR UR13, R17 ;  /* 0x00000000110db2ca */ /* 0x000fe400000e0000 */
[----:B------:R-:W-:Y:S02]  /*13d0*/  @P3 PRMT R29, RZ, 0x7610, R29 ;  /* 0x00007610ff1d3816 */ /* 0x000fe4000000001d */
[----:B------:R-:W-:Y:S02]  /*13e0*/  @P4 PRMT R28, RZ, 0x7610, R28 ;  /* 0x00007610ff1c4816 */ /* 0x000fe4000000001c */
[----:B------:R-:W-:Y:S02]  /*13f0*/  @P4 PRMT R35, RZ, 0x7610, R35 ;  /* 0x00007610ff234816 */ /* 0x000fe40000000023 */
[----:B------:R-:W-:Y:S01]  /*1400*/  @P2 PRMT R0, RZ, 0x7610, R0 ;  /* 0x00007610ff002816 */ /* 0x000fe20000000000 */
[----:B------:R-:W5:Y:S01]  /*1410*/  @!P3 LDG.E.U16 R29, desc[UR10][R24.64+0x4] ;  /* 0x0000040a181db981 */ /* 0x000f62000c1e1500 */
[----:B------:R-:W-:-:S02]  /*1420*/  @P3 PRMT R27, RZ, 0x7610, R27 ;  /* 0x00007610ff1b3816 */ /* 0x000fc4000000001b */
[C---:B------:R-:W-:Y:S01]  /*1430*/  @!P2 R2UR UR10, R16.reuse ;  /* 0x00000000100aa2ca */ /* 0x040fe200000e0000 */
[----:B------:R-:W5:Y:S01]  /*1440*/  @!P4 LDG.E.U16 R28, desc[UR14][R24.64+0x6] ;  /* 0x0000060e181cc981 */ /* 0x000f62000c1e1500 */
[C---:B------:R-:W-:Y:S02]  /*1450*/  @!P2 R2UR UR11, R17.reuse ;  /* 0x00000000110ba2ca */ /* 0x040fe400000e0000 */
[C---:B------:R-:W-:Y:S01]  /*1460*/  @!P3 R2UR UR14, R16.reuse ;  /* 0x00000000100eb2ca */ /* 0x040fe200000e0000 */
[----:B------:R-:W5:Y:S01]  /*1470*/  @!P4 LDG.E.U16 R35, desc[UR8][R22.64+0x6] ;  /* 0x000006081623c981 */ /* 0x000f62000c1e1500 */
[C---:B------:R-:W-:Y:S02]  /*1480*/  @!P3 R2UR UR15, R17.reuse ;  /* 0x00000000110fb2ca */ /* 0x040fe400000e0000 */
[----:B------:R-:W-:Y:S01]  /*1490*/  @!P4 R2UR UR18, R16 ;  /* 0x000000001012c2ca */ /* 0x000fe200000e0000 */
[----:B------:R0:W5:Y:S01]  /*14a0*/  @!P2 LDG.E.U16 R0, desc[UR6][R24.64+0x2] ;  /* 0x000002061800a981 */ /* 0x000162000c1e1500 */
[----:B------:R-:W-:-:S02]  /*14b0*/  @!P4 R2UR UR19, R17 ;  /* 0x000000001113c2ca */ /* 0x000fc400000e0000 */
[C---:B------:R-:W-:Y:S01]  /*14c0*/  @!P0 R2UR UR8, R16.reuse ;  /* 0x00000000100882ca */ /* 0x040fe200000e0000 */
[----:B------:R-:W5:Y:S01]  /*14d0*/  @!P3 LDG.E.U16 R27, desc[UR12][R36.64+0x4] ;  /* 0x0000040c241bb981 */ /* 0x000f62000c1e1500 */
[C---:B------:R-:W-:Y:S02]  /*14e0*/  @!P0 R2UR UR9, R17.reuse ;  /* 0x00000000110982ca */ /* 0x040fe400000e0000 */
[----:B------:R-:W-:Y:S01]  /*14f0*/  @!P0 R2UR UR6, R16 ;  /* 0x00000000100682ca */ /* 0x000fe200000e0000 */
[----:B------:R-:W5:Y:S01]  /*1500*/  @!P0 LDG.E.U16 R22, desc[UR4][R32.64] ;  /* 0x0000000420168981 */ /* 0x000f62000c1e1500 */
[C---:B------:R-:W-:Y:S01]  /*1510*/  @!P0 R2UR UR7, R17.reuse ;  /* 0x00000000110782ca */ /* 0x040fe200000e0000 */
[----:B0-----:R-:W-:Y:S01]  /*1520*/  @!P0 IMAD.WIDE R24, R2, 0x2, R18 ;  /* 0x0000000202188825 */ /* 0x001fe200078e0212 */
[----:B------:R-:W-:Y:S02]  /*1530*/  @!P2 R2UR UR12, R16 ;  /* 0x00000000100ca2ca */ /* 0x000fe400000e0000 */
[----:B------:R-:W-:-:S02]  /*1540*/  @!P2 R2UR UR13, R17 ;  /* 0x00000000110da2ca */ /* 0x000fc400000e0000 */
[----:B------:R-:W-:Y:S02]  /*1550*/  @P2 PRMT R30, RZ, 0x7610, R30 ;  /* 0x00007610ff1e2816 */ /* 0x000fe4000000001e */
[----:B------:R-:W-:Y:S01]  /*1560*/  @P3 PRMT R23, RZ, 0x7610, R23 ;  /* 0x00007610ff173816 */ /* 0x000fe20000000017 */
[----:B------:R0:W5:Y:S01]  /*1570*/  @!P0 LDG.E.U16 R26, desc[UR8][R24.64] ;  /* 0x00000008181a8981 */ /* 0x000162000c1e1500 */
[C---:B------:R-:W-:Y:S02]  /*1580*/  @!P3 R2UR UR16, R16.reuse ;  /* 0x000000001010b2ca */ /* 0x040fe400000e0000 */
[C---:B------:R-:W-:Y:S01]  /*1590*/  @!P3 R2UR UR17, R17.reuse ;  /* 0x000000001111b2ca */ /* 0x040fe200000e0000 */
[----:B------:R-:W5:Y:S01]  /*15a0*/  @!P2 LDG.E.U16 R30, desc[UR10][R32.64+0x2] ;  /* 0x0000020a201ea981 */ /* 0x000f62000c1e1500 */
[----:B------:R-:W-:Y:S02]  /*15b0*/  @!P4 R2UR UR20, R16 ;  /* 0x000000001014c2ca */ /* 0x000fe400000e0000 */
[----:B------:R-:W-:Y:S01]  /*15c0*/  @!P4 R2UR UR21, R17 ;  /* 0x000000001115c2ca */ /* 0x000fe200000e0000 */
[----:B------:R-:W5:Y:S01]  /*15d0*/  @!P3 LDG.E.U16 R23, desc[UR14][R32.64+0x4] ;  /* 0x0000040e2017b981 */ /* 0x000f62000c1e1500 */
[----:B------:R-:W-:-:S02]  /*15e0*/  @P4 PRMT R31, RZ, 0x7610, R31 ;  /* 0x00007610ff1f4816 */ /* 0x000fc4000000001f */
[----:B0-----:R-:W-:Y:S01]  /*15f0*/  @P3 PRMT R25, RZ, 0x7610, R25 ;  /* 0x00007610ff193816 */ /* 0x001fe20000000019 */
[----:B------:R-:W5:Y:S04]  /*1600*/  @!P0 LDG.E.U16 R24, desc[UR6][R8.64] ;  /* 0x0000000608188981 */ /* 0x000f68000c1e1500 */
[----:B------:R0:W5:Y:S04]  /*1610*/  @!P4 LDG.E.U16 R31, desc[UR18][R32.64+0x6] ;  /* 0x00000612201fc981 */ /* 0x000168000c1e1500 */
[----:B------:R1:W5:Y:S01]  /*1620*/  @!P3 LDG.E.U16 R25, desc[UR16][R8.64+0x4] ;  /* 0x000004100819b981 */ /* 0x000362000c1e1500 */
[----:B0-----:R-:W-:-:S02]  /*1630*/  @P2 PRMT R32, RZ, 0x7610, R32 ;  /* 0x00007610ff202816 */ /* 0x001fc40000000020 */
[----:B------:R-:W-:-:S04]  /*1640*/  @P4 PRMT R33, RZ, 0x7610, R33 ;  /* 0x00007610ff214816 */ /* 0x000fc80000000021 */
[----:B------:R1:W5:Y:S04]  /*1650*/  @!P2 LDG.E.U16 R32, desc[UR12][R8.64+0x2] ;  /* 0x0000020c0820a981 */ /* 0x000368000c1e1500 */
[----:B------:R1:W5:Y:S01]  /*1660*/  @!P4 LDG.E.U16 R33, desc[UR20][R8.64+0x6] ;  /* 0x000006140821c981 */ /* 0x000362000c1e1500 */
[----:B------:R-:W-:Y:S02]  /*1670*/  @P0 PRMT R7, RZ, 0x7610, R7 ;  /* 0x00007610ff070816 */ /* 0x000fe40000000007 */
[----:B------:R-:W-:Y:S02]  /*1680*/  @P0 PRMT R22, RZ, 0x7610, R22 ;  /* 0x00007610ff160816 */ /* 0x000fe40000000016 */
[----:B------:R-:W-:Y:S02]  /*1690*/  @P0 PRMT R26, RZ, 0x7610, R26 ;  /* 0x00007610ff1a0816 */ /* 0x000fe4000000001a */
[----:B-1----:R-:W-:-:S07]  /*16a0*/  @P0 PRMT R24, RZ, 0x7610, R24 ;  /* 0x00007610ff180816 */ /* 0x002fce0000000018 */
.L_x_57:
[----:B------:R-:W0:Y:S01]  /*16b0*/  LDCU.64 UR4, c[0x0][0xf88] ;  /* 0x0001f100ff0477ac */ /* 0x000e220008000a00 */
[----:B-----5:R-:W-:Y:S01]  /*16c0*/  IMAD.U32 R26, R26, 0x10000, RZ ;  /* 0x000100001a1a7824 */ /* 0x020fe200078e00ff */
[----:B------:R-:W-:Y:S01]  /*16d0*/  R2UR UR6, R16 ;  /* 0x00000000100672ca */ /* 0x000fe200000e0000 */
[----:B------:R-:W-:Y:S01]  /*16e0*/  IMAD.U32 R22, R22, 0x10000, RZ ;  /* 0x0001000016167824 */ /* 0x000fe200078e00ff */
[----:B------:R-:W-:Y:S01]  /*16f0*/  R2UR UR7, R17 ;  /* 0x00000000110772ca */ /* 0x000fe200000e0000 */
[C---:B------:R-:W-:Y:S01]  /*1700*/  FMUL.FTZ R26, R3.reuse, R26 ;  /* 0x0000001a031a7220 */ /* 0x040fe20000410000 */
[----:B------:R-:W-:Y:S02]  /*1710*/  IMAD.U32 R34, R34, 0x10000, RZ ;  /* 0x0001000022227824 */ /* 0x000fe400078e00ff */
[----:B------:R-:W-:Y:S02]  /*1720*/  IMAD.U32 R24, R24, 0x10000, RZ ;  /* 0x0001000018187824 */ /* 0x000fe400078e00ff */
[----:B------:R-:W-:Y:S01]  /*1730*/  FMUL.FTZ R34, R3, R34 ;  /* 0x0000002203227220 */ /* 0x000fe20000410000 */
[----:B------:R-:W-:-:S02]  /*1740*/  IMAD.U32 R32, R32, 0x10000, RZ ;  /* 0x0001000020207824 */ /* 0x000fc400078e00ff */
[----:B------:R-:W-:Y:S02]  /*1750*/  IMAD.U32 R23, R23, 0x10000, RZ ;  /* 0x0001000017177824 */ /* 0x000fe400078e00ff */
[----:B------:R-:W-:Y:S02]  /*1760*/  IMAD.U32 R36, R35, 0x10000, RZ ;  /* 0x0001000023247824 */ /* 0x000fe400078e00ff */
[----:B------:R-:W-:Y:S02]  /*1770*/  IMAD.U32 R30, R30, 0x10000, RZ ;  /* 0x000100001e1e7824 */ /* 0x000fe400078e00ff */
[C---:B0-----:R-:W-:Y:S01]  /*1780*/  FFMA.FTZ R37, R26.reuse, -UR4, R26 ;  /* 0x800000041a257c23 */ /* 0x041fe2000801001a */
[----:B------:R-:W-:Y:S01]  /*1790*/  FMUL.FTZ R26, R26, R26 ;  /* 0x0000001a1a1a7220 */ /* 0x000fe20000410000 */
[----:B------:R-:W-:Y:S02]  /*17a0*/  IMAD.U32 R25, R25, 0x10000, RZ ;  /* 0x0001000019197824 */ /* 0x000fe400078e00ff */
[----:B------:R-:W-:Y:S01]  /*17b0*/  FFMA.FTZ R22, R22, UR4, R37 ;  /* 0x0000000416167c23 */ /* 0x000fe20008010025 */
[----:B------:R-:W-:Y:S01]  /*17c0*/  FFMA.FTZ R37, R26, -UR5, R26 ;  /* 0x800000051a257c23 */ /* 0x000fe2000801001a */
[----:B------:R-:W-:-:S02]  /*17d0*/  IMAD.U32 R31, R31, 0x10000, RZ ;  /* 0x000100001f1f7824 */ /* 0x000fc400078e00ff */
[----:B------:R-:W-:Y:S02]  /*17e0*/  IMAD.U32 R33, R33, 0x10000, RZ ;  /* 0x0001000021217824 */ /* 0x000fe400078e00ff */
[----:B------:R-:W-:Y:S01]  /*17f0*/  FFMA.FTZ R26, R24, UR5, R37 ;  /* 0x00000005181a7c23 */ /* 0x000fe20008010025 */
[C---:B------:R-:W-:Y:S01]  /*1800*/  FFMA.FTZ R37, R34.reuse, -UR4, R34 ;  /* 0x8000000422257c23 */ /* 0x040fe20008010022 */
[----:B------:R-:W-:Y:S01]  /*1810*/  FMUL.FTZ R34, R34, R34 ;  /* 0x0000002222227220 */ /* 0x000fe20000410000 */
[----:B------:R-:W-:Y:S02]  /*1820*/  IMAD.U32 R24, R27, 0x10000, RZ ;  /* 0x000100001b187824 */ /* 0x000fe400078e00ff */
[----:B------:R-:W-:Y:S01]  /*1830*/  FFMA.FTZ R30, R30, UR4, R37 ;  /* 0x000000041e1e7c23 */ /* 0x000fe20008010025 */
[----:B------:R-:W-:Y:S01]  /*1840*/  FFMA.FTZ R27, R34, -UR5, R34 ;  /* 0x80000005221b7c23 */ /* 0x000fe20008010022 */
[----:B------:R-:W-:-:S03]  /*1850*/  FMUL.FTZ R24, R3, R24 ;  /* 0x0000001803187220 */ /* 0x000fc60000410000 */
[----:B------:R-:W-:Y:S01]  /*1860*/  FFMA.FTZ R27, R32, UR5, R27 ;  /* 0x00000005201b7c23 */ /* 0x000fe2000801001b */
[C---:B------:R-:W-:Y:S01]  /*1870*/  FFMA.FTZ R32, R24.reuse, -UR4, R24 ;  /* 0x8000000418207c23 */ /* 0x040fe20008010018 */
[----:B------:R-:W-:-:S03]  /*1880*/  FMUL.FTZ R24, R24, R24 ;  /* 0x0000001818187220 */ /* 0x000fc60000410000 */
[----:B------:R-:W-:Y:S01]  /*1890*/  FFMA.FTZ R23, R23, UR4, R32 ;  /* 0x0000000417177c23 */ /* 0x000fe20008010020 */
[----:B------:R-:W-:Y:S01]  /*18a0*/  FFMA.FTZ R34, R24, -UR5, R24 ;  /* 0x8000000518227c23 */ /* 0x000fe20008010018 */
[----:B------:R-:W0:Y:S01]  /*18b0*/  MUFU.RCP R32, R5 ;  /* 0x0000000500207308 */ /* 0x000e220000001000 */
[----:B------:R-:W-:Y:S02]  /*18c0*/  FMUL.FTZ R24, R3, R36 ;  /* 0x0000002403187220 */ /* 0x000fe40000410000 */
[----:B------:R-:W-:Y:S02]  /*18d0*/  FFMA.FTZ R34, R25, UR5, R34 ;  /* 0x0000000519227c23 */ /* 0x000fe40008010022 */
[C---:B------:R-:W-:Y:S01]  /*18e0*/  FFMA.FTZ R36, R24.reuse, -UR4, R24 ;  /* 0x8000000418247c23 */ /* 0x040fe20008010018 */
[----:B------:R-:W-:-:S03]  /*18f0*/  FMUL.FTZ R24, R24, R24 ;  /* 0x0000001818187220 */ /* 0x000fc60000410000 */
[----:B------:R-:W-:Y:S01]  /*1900*/  FFMA.FTZ R31, R31, UR4, R36 ;  /* 0x000000041f1f7c23 */ /* 0x000fe20008010024 */
[----:B------:R-:W1:Y:S01]  /*1910*/  LDCU UR4, c[0x0][0xf9c] ;  /* 0x0001f380ff0477ac */ /* 0x000e620008000800 */
[----:B------:R-:W-:-:S04]  /*1920*/  FFMA.FTZ R24, R24, -UR5, R24 ;  /* 0x8000000518187c23 */ /* 0x000fc80008010018 */
[----:B------:R-:W-:Y:S01]  /*1930*/  FFMA.FTZ R35, R33, UR5, R24 ;  /* 0x0000000521237c23 */ /* 0x000fe20008010018 */
[----:B------:R-:W2:Y:S01]  /*1940*/  LDCU UR5, c[0x0][0xfac] ;  /* 0x0001f580ff0577ac */ /* 0x000ea20008000800 */
[----:B0-----:R-:W-:Y:S01]  /*1950*/  FMUL.FTZ R37, R26, R32 ;  /* 0x000000201a257220 */ /* 0x001fe20000410000 */
[----:B------:R-:W0:Y:S08]  /*1960*/  MUFU.RCP R33, R6 ;  /* 0x0000000600217308 */ /* 0x000e300000001000 */
[----:B------:R-:W1:Y:S01]  /*1970*/  MUFU.SQRT R25, R37 ;  /* 0x0000002500197308 */ /* 0x000e620000002000 */
[----:B0-----:R-:W-:Y:S01]  /*1980*/  FMUL.FTZ R36, R22, R33 ;  /* 0x0000002116247220 */ /* 0x001fe20000410000 */
[----:B-1----:R-:W-:-:S06]  /*1990*/  FADD.FTZ R38, R25, UR4 ;  /* 0x0000000419267e21 */ /* 0x002fcc0008010000 */
[----:B------:R-:W0:Y:S02]  /*19a0*/  MUFU.RCP R25, R38 ;  /* 0x0000002600197308 */ /* 0x000e240000001000 */
[----:B0-----:R-:W-:Y:S02]  /*19b0*/  FMUL.FTZ R36, R36, R25 ;  /* 0x0000001924247220 */ /* 0x001fe40000410000 */
[----:B------:R-:W0:Y:S02]  /*19c0*/  LDC.64 R24, c[0x0][0xfa0] ;  /* 0x0003e800ff187b82 */ /* 0x000e240000000a00 */
[----:B0-----:R0:W3:Y:S01]  /*19d0*/  LDG.E R24, desc[UR6][R24.64] ;  /* 0x0000000618187981 */ /* 0x0010e2000c1e1900 */
[----:B------:R-:W-:Y:S01]  /*19e0*/  IMAD.U32 R7, R7, 0x10000, RZ ;  /* 0x0001000007077824 */ /* 0x000fe200078e00ff */
[----:B------:R-:W-:Y:S01]  /*19f0*/  F2F.BF16.F32 R22, R22 ;  /* 0x0000001600167304 */ /* 0x000fe20000202000 */
[----:B------:R-:W-:Y:S02]  /*1a00*/  IMAD.U32 R0, R0, 0x10000, RZ ;  /* 0x0001000000007824 */ /* 0x000fe400078e00ff */
[----:B--2---:R-:W-:Y:S01]  /*1a10*/  FFMA.FTZ R37, R7, UR5, R36 ;  /* 0x0000000507257c23 */ /* 0x004fe20008010024 */
[----:B------:R-:W-:-:S02]  /*1a20*/  IMAD.U32 R29, R29, 0x10000, RZ ;  /* 0x000100001d1d7824 */ /* 0x000fc400078e00ff */
[----:B0-----:R-:W-:Y:S02]  /*1a30*/  FMUL.FTZ R25, R30, R33 ;  /* 0x000000211e197220 */ /* 0x001fe40000410000 */
[----:B------:R-:W-:Y:S01]  /*1a40*/  F2F.BF16.F32 R30, R30 ;  /* 0x0000001e001e7304 */ /* 0x000fe20000202000 */
[----:B---3--:R-:W-:-:S07]  /*1a50*/  FMUL.FTZ R37, R24, R37 ;  /* 0x0000002518257220 */ /* 0x008fce0000410000 */
[----:B------:R-:W0:Y:S02]  /*1a60*/  F2F.BF16.F32 R37, R37 ;  /* 0x0000002500257304 */ /* 0x000e240000202000 */
[----:B0-----:R-:W-:-:S04]  /*1a70*/  IMAD.U32 R36, R37, 0x10000, RZ ;  /* 0x0001000025247824 */ /* 0x001fc800078e00ff */
[----:B------:R-:W-:Y:S01]  /*1a80*/  FADD.FTZ R7, R7, -R36 ;  /* 0x8000002407077221 */ /* 0x000fe20000010000 */
[----:B------:R-:W-:-:S05]  /*1a90*/  FMUL.FTZ R36, R27, R32 ;  /* 0x000000201b247220 */ /* 0x000fca0000410000 */
[----:B------:R-:W-:Y:S08]  /*1aa0*/  F2F.BF16.F32 R7, R7 ;  /* 0x0000000700077304 */ /* 0x000ff00000202000 */
[----:B------:R-:W0:Y:S02]  /*1ab0*/  MUFU.SQRT R36, R36 ;  /* 0x0000002400247308 */ /* 0x000e240000002000 */
[----:B0-----:R-:W-:Y:S01]  /*1ac0*/  FADD.FTZ R38, R36, UR4 ;  /* 0x0000000424267e21 */ /* 0x001fe20008010000 */
[-C--:B------:R-:W-:Y:S01]  /*1ad0*/  FMUL.FTZ R36, R23, R33.reuse ;  /* 0x0000002117247220 */ /* 0x080fe20000410000 */
[----:B------:R-:W-:-:S04]  /*1ae0*/  FMUL.FTZ R33, R31, R33 ;  /* 0x000000211f217220 */ /* 0x000fc80000410000 */
[----:B------:R-:W-:Y:S08]  /*1af0*/  F2F.BF16.F32 R23, R23 ;  /* 0x0000001700177304 */ /* 0x000ff00000202000 */
[----:B------:R-:W0:Y:S08]  /*1b00*/  MUFU.RCP R38, R38 ;  /* 0x0000002600267308 */ /* 0x000e300000001000 */
[----:B------:R-:W-:Y:S01]  /*1b10*/  F2F.BF16.F32 R31, R31 ;  /* 0x0000001f001f7304 */ /* 0x000fe20000202000 */
[----:B0-----:R-:W-:-:S04]  /*1b20*/  FMUL.FTZ R25, R25, R38 ;  /* 0x0000002619197220 */ /* 0x001fc80000410000 */
[----:B------:R-:W-:-:S04]  /*1b30*/  FFMA.FTZ R25, R0, UR5, R25 ;  /* 0x0000000500197c23 */ /* 0x000fc80008010019 */
[----:B------:R-:W-:-:S06]  /*1b40*/  FMUL.FTZ R25, R24, R25 ;  /* 0x0000001918197220 */ /* 0x000fcc0000410000 */
[----:B------:R-:W0:Y:S02]  /*1b50*/  F2F.BF16.F32 R25, R25 ;  /* 0x0000001900197304 */ /* 0x000e240000202000 */
[----:B0-----:R-:W-:-:S04]  /*1b60*/  IMAD.U32 R37, R25, 0x10000, RZ ;  /* 0x0001000019257824 */ /* 0x001fc800078e00ff */
[----:B------:R-:W-:Y:S01]  /*1b70*/  FADD.FTZ R0, R0, -R37 ;  /* 0x8000002500007221 */ /* 0x000fe20000010000 */
[-C--:B------:R-:W-:Y:S01]  /*1b80*/  FMUL.FTZ R37, R34, R32.reuse ;  /* 0x0000002022257220 */ /* 0x080fe20000410000 */
[----:B------:R-:W-:Y:S01]  /*1b90*/  FMUL.FTZ R32, R35, R32 ;  /* 0x0000002023207220 */ /* 0x000fe20000410000 */
[----:B------:R-:W-:Y:S08]  /*1ba0*/  F2F.BF16.F32 R34, R34 ;  /* 0x0000002200227304 */ /* 0x000ff00000202000 */
[----:B------:R-:W0:Y:S08]  /*1bb0*/  MUFU.SQRT R37, R37 ;  /* 0x0000002500257308 */ /* 0x000e300000002000 */
[----:B------:R-:W-:Y:S08]  /*1bc0*/  MUFU.SQRT R32, R32 ;  /* 0x0000002000207308 */ /* 0x000ff00000002000 */
[----:B------:R-:W-:Y:S01]  /*1bd0*/  F2F.BF16.F32 R35, R35 ;  /* 0x0000002300237304 */ /* 0x000fe20000202000 */
[----:B0-----:R-:W-:-:S07]  /*1be0*/  FADD.FTZ R38, R37, UR4 ;  /* 0x0000000425267e21 */ /* 0x001fce0008010000 */
[----:B------:R-:W0:Y:S02]  /*1bf0*/  MUFU.RCP R39, R38 ;  /* 0x0000002600277308 */ /* 0x000e240000001000 */
[----:B0-----:R-:W-:-:S04]  /*1c00*/  FMUL.FTZ R36, R36, R39 ;  /* 0x0000002724247220 */ /* 0x001fc80000410000 */
[----:B------:R-:W-:-:S04]  /*1c10*/  FFMA.FTZ R39, R29, UR5, R36 ;  /* 0x000000051d277c23 */ /* 0x000fc80008010024 */
[----:B------:R-:W-:-:S06]  /*1c20*/  FMUL.FTZ R39, R24, R39 ;  /* 0x0000002718277220 */ /* 0x000fcc0000410000 */
[----:B------:R-:W0:Y:S02]  /*1c30*/  F2F.BF16.F32 R39, R39 ;  /* 0x0000002700277304 */ /* 0x000e240000202000 */
[----:B0-----:R-:W-:-:S04]  /*1c40*/  IMAD.U32 R36, R39, 0x10000, RZ ;  /* 0x0001000027247824 */ /* 0x001fc800078e00ff */
[----:B------:R-:W-:Y:S01]  /*1c50*/  FADD.FTZ R25, R29, -R36 ;  /* 0x800000241d197221 */ /* 0x000fe20000010000 */
[----:B------:R-:W-:Y:S01]  /*1c60*/  FADD.FTZ R36, R32, UR4 ;  /* 0x0000000420247e21 */ /* 0x000fe20008010000 */
[----:B------:R-:W-:Y:S01]  /*1c70*/  IMAD.U32 R29, R28, 0x10000, RZ ;  /* 0x000100001c1d7824 */ /* 0x000fe200078e00ff */
[----:B------:R-:W-:Y:S08]  /*1c80*/  F2F.BF16.F32 R32, R27 ;  /* 0x0000001b00207304 */ /* 0x000ff00000202000 */
[----:B------:R-:W0:Y:S08]  /*1c90*/  MUFU.RCP R36, R36 ;  /* 0x0000002400247308 */ /* 0x000e300000001000 */
[----:B------:R1:W-:Y:S01]  /*1ca0*/  F2F.BF16.F32 R28, R26 ;  /* 0x0000001a001c7304 */ /* 0x0003e20000202000 */
[----:B0-----:R-:W-:Y:S01]  /*1cb0*/  FMUL.FTZ R38, R33, R36 ;  /* 0x0000002421267220 */ /* 0x001fe20000410000 */
[----:B-1----:R-:W-:-:S06]  /*1cc0*/  IMAD.WIDE R26, R2, 0x2, R12 ;  /* 0x00000002021a7825 */ /* 0x002fcc00078e020c */
[----:B------:R-:W-:Y:S01]  /*1cd0*/  F2F.BF16.F32 R36, R0 ;  /* 0x0000000000247304 */ /* 0x000fe20000202000 */
[----:B------:R-:W-:-:S04]  /*1ce0*/  FFMA.FTZ R33, R29, UR5, R38 ;  /* 0x000000051d217c23 */ /* 0x000fc80008010026 */
[----:B------:R-:W-:-:S03]  /*1cf0*/  FMUL.FTZ R24, R24, R33 ;  /* 0x0000002118187220 */ /* 0x000fc60000410000 */
[----:B------:R-:W-:Y:S08]  /*1d00*/  F2F.BF16.F32 R0, R25 ;  /* 0x0000001900007304 */ /* 0x000ff00000202000 */
[----:B------:R-:W0:Y:S02]  /*1d10*/  F2F.BF16.F32 R24, R24 ;  /* 0x0000001800187304 */ /* 0x000e240000202000 */
[----:B0-----:R-:W-:-:S02]  /*1d20*/  IMAD.U32 R38, R24, 0x10000, RZ ;  /* 0x0001000018267824 */ /* 0x001fc400078e00ff */
[----:B------:R-:W-:-:S04]  /*1d30*/  IMAD.WIDE R24, R2, 0x2, R10 ;  /* 0x0000000202187825 */ /* 0x000fc800078e020a */
[----:B------:R-:W-:-:S06]  /*1d40*/  FADD.FTZ R33, R29, -R38 ;  /* 0x800000261d217221 */ /* 0x000fcc0000010000 */
[----:B------:R-:W0:Y:S01]  /*1d50*/  F2F.BF16.F32 R33, R33 ;  /* 0x0000002100217304 */ /* 0x000e220000202000 */
[----:B------:R-:W-:Y:S05]  /*1d60*/  @!P1 BRA `(.L_x_58) ;  /* 0x0000000000689947 */ /* 0x000fea0003800000 */
[----:B0-----:R-:W-:Y:S01]  /*1d70*/  IMAD.U32 R33, R33, 0x10000, RZ ;  /* 0x0001000021217824 */ /* 0x001fe200078e00ff */
[----:B------:R-:W-:Y:S01]  /*1d80*/  R2UR UR4, R16 ;  /* 0x00000000100472ca */ /* 0x000fe200000e0000 */
[----:B------:R-:W-:Y:S01]  /*1d90*/  IMAD.WIDE.U32 R36, R36, 0x10000, RZ ;  /* 0x0001000024247825 */ /* 0x000fe200078e00ff */
[----:B------:R-:W-:Y:S02]  /*1da0*/  R2UR UR5, R17 ;  /* 0x00000000110572ca */ /* 0x000fe400000e0000 */
[C---:B------:R-:W-:Y:S01]  /*1db0*/  R2UR UR6, R16.reuse ;  /* 0x00000000100672ca */ /* 0x040fe200000e0000 */
[----:B------:R-:W-:Y:S01]  /*1dc0*/  IMAD.U32 R35, R35, 0x10000, RZ ;  /* 0x0001000023237824 */ /* 0x000fe200078e00ff */
[----:B------:R-:W-:Y:S02]  /*1dd0*/  R2UR UR7, R17 ;  /* 0x00000000110772ca */ /* 0x000fe400000e0000 */
[----:B------:R-:W-:Y:S01]  /*1de0*/  LOP3.LUT R37, R37, R33, R0, 0xfe, !PT ;  /* 0x0000002125257212 */ /* 0x000fe200078efe00 */
[----:B------:R-:W-:Y:S01]  /*1df0*/  IMAD.U32 R0, R31, 0x10000, RZ ;  /* 0x000100001f007824 */ /* 0x000fe200078e00ff */
[----:B------:R-:W-:Y:S01]  /*1e00*/  R2UR UR8, R16 ;  /* 0x00000000100872ca */ /* 0x000fe200000e0000 */
[----:B------:R-:W-:Y:S01]  /*1e10*/  IMAD.WIDE.U32 R30, R30, 0x10000, RZ ;  /* 0x000100001e1e7825 */ /* 0x000fe200078e00ff */
[----:B------:R-:W-:-:S02]  /*1e20*/  R2UR UR9, R17 ;  /* 0x00000000110972ca */ /* 0x000fc400000e0000 */
[----:B------:R-:W-:Y:S01]  /*1e30*/  R2UR UR10, R16 ;  /* 0x00000000100a72ca */ /* 0x000fe200000e0000 */
[----:B------:R-:W-:Y:S01]  /*1e40*/  IMAD.WIDE.U32 R32, R32, 0x10000, RZ ;  /* 0x0001000020207825 */ /* 0x000fe200078e00ff */
[----:B------:R-:W-:Y:S02]  /*1e50*/  R2UR UR11, R17 ;  /* 0x00000000110b72ca */ /* 0x000fe400000e0000 */
[----:B------:R-:W-:Y:S02]  /*1e60*/  LOP3.LUT R36, R36, R7, RZ, 0xfc, !PT ;  /* 0x0000000724247212 */ /* 0x000fe400078efcff */
[----:B------:R-:W-:Y:S02]  /*1e70*/  LOP3.LUT R23, R31, R0, R23, 0xfe, !PT ;  /* 0x000000001f177212 */ /* 0x000fe400078efe17 */
[----:B------:R-:W-:Y:S01]  /*1e80*/  LOP3.LUT R22, R30, R22, RZ, 0xfc, !PT ;  /* 0x000000161e167212 */ /* 0x000fe200078efcff */
[----:B------:R0:W-:Y:S01]  /*1e90*/  STG.E.64 desc[UR4][R24.64], R36 ;  /* 0x0000002418007986 */ /* 0x0001e2000c101b04 */
[----:B------:R-:W-:-:S02]  /*1ea0*/  LOP3.LUT R35, R33, R35, R34, 0xfe, !PT ;  /* 0x0000002321237212 */ /* 0x000fc400078efe22 */
[----:B------:R-:W-:Y:S01]  /*1eb0*/  LOP3.LUT R34, R32, R28, RZ, 0xfc, !PT ;  /* 0x0000001c20227212 */ /* 0x000fe200078efcff */
[----:B------:R-:W-:Y:S01]  /*1ec0*/  IMAD.WIDE R28, R2, 0x2, R20 ;  /* 0x00000002021c7825 */ /* 0x000fe200078e0214 */
[----:B------:R0:W-:Y:S04]  /*1ed0*/  STG.E.64 desc[UR6][R26.64], R22 ;  /* 0x000000161a007986 */ /* 0x0001e8000c101b06 */
[----:B------:R0:W-:Y:S04]  /*1ee0*/  STG.E.64 desc[UR8][R8.64], R34 ;  /* 0x0000002208007986 */ /* 0x0001e8000c101b08 */
[----:B------:R0:W-:Y:S01]  /*1ef0*/  STG.E.64 desc[UR10][R28.64], R36 ;  /* 0x000000241c007986 */ /* 0x0001e2000c101b0a */
[----:B------:R-:W-:Y:S05]  /*1f00*/  BRA `(.L_x_59) ;  /* 0x0000000000d47947 */ /* 0x000fea0003800000 */
.L_x_58:
[C---:B------:R-:W-:Y:S01]  /*1f10*/  ISETP.GE.AND P0, PT, R2.reuse, R4, PT ;  /* 0x000000040200720c */ /* 0x040fe20003f06270 */
[----:B------:R-:W-:-:S12]  /*1f20*/  VIADD R37, R2, 0x1 ;  /* 0x0000000102257836 */ /* 0x000fd80000000000 */
[C---:B------:R-:W-:Y:S02]  /*1f30*/  @!P0 R2UR UR4, R16.reuse ;  /* 0x00000000100482ca */ /* 0x040fe400000e0000 */
[C---:B------:R-:W-:Y:S02]  /*1f40*/  @!P0 R2UR UR5, R17.reuse ;  /* 0x00000000110582ca */ /* 0x040fe400000e0000 */
[----:B------:R-:W-:Y:S02]  /*1f50*/  @!P0 R2UR UR6, R16 ;  /* 0x00000000100682ca */ /* 0x000fe400000e0000 */
[----:B------:R-:W-:-:S09]  /*1f60*/  @!P0 R2UR UR7, R17 ;  /* 0x00000000110782ca */ /* 0x000fd200000e0000 */
[----:B------:R-:W-:Y:S04]  /*1f70*/  @!P0 STG.E.U16 desc[UR4][R24.64], R7 ;  /* 0x0000000718008986 */ /* 0x000fe8000c101504 */
[----:B------:R-:W-:Y:S04]  /*1f80*/  @!P0 STG.E.U16 desc[UR6][R26.64], R22 ;  /* 0x000000161a008986 */ /* 0x000fe8000c101506 */
[----:B------:R1:W-:Y:S02]  /*1f90*/  @!P0 STG.E.U16 desc[UR4][R8.64], R28 ;  /* 0x0000001c08008986 */ /* 0x0003e4000c101504 */
[----:B-1----:R-:W-:-:S05]  /*1fa0*/  @!P0 IMAD.WIDE R28, R2, 0x2, R20 ;  /* 0x00000002021c8825 */ /* 0x002fca00078e0214 */
[----:B------:R1:W-:Y:S01]  /*1fb0*/  @!P0 STG.E.U16 desc[UR6][R28.64], R7 ;  /* 0x000000071c008986 */ /* 0x0003e2000c101506 */
[----:B------:R-:W-:Y:S01]  /*1fc0*/  ISETP.GE.AND P0, PT, R37, R4, PT ;  /* 0x000000042500720c */ /* 0x000fe20003f06270 */
[----:B------:R-:W-:-:S05]  /*1fd0*/  VIADD R37, R2, 0x2 ;  /* 0x0000000202257836 */ /* 0x000fca0000000000 */
[----:B------:R-:W-:Y:S01]  /*1fe0*/  ISETP.GE.AND P2, PT, R37, R4, PT ;  /* 0x000000042500720c */ /* 0x000fe20003f46270 */
[----:B------:R-:W-:-:S05]  /*1ff0*/  VIADD R37, R2, 0x3 ;  /* 0x0000000302257836 */ /* 0x000fca0000000000 */
[----:B------:R-:W-:Y:S01]  /*2000*/  ISETP.GE.AND P3, PT, R37, R4, PT ;  /* 0x000000042500720c */ /* 0x000fe20003f66270 */
[----:B-1----:R-:W-:Y:S01]  /*2010*/  @!P0 IMAD.WIDE R28, R2, 0x2, R20 ;  /* 0x00000002021c8825 */ /* 0x002fe200078e0214 */
[C---:B------:R-:W-:Y:S02]  /*2020*/  @!P0 R2UR UR4, R16.reuse ;  /* 0x00000000100482ca */ /* 0x040fe400000e0000 */
[C---:B------:R-:W-:Y:S02]  /*2030*/  @!P0 R2UR UR5, R17.reuse ;  /* 0x00000000110582ca */ /* 0x040fe400000e0000 */
[C---:B------:R-:W-:Y:S02]  /*2040*/  @!P0 R2UR UR6, R16.reuse ;  /* 0x00000000100682ca */ /* 0x040fe400000e0000 */
[----:B------:R-:W-:Y:S02]  /*2050*/  @!P0 R2UR UR7, R17 ;  /* 0x00000000110782ca */ /* 0x000fe400000e0000 */
[----:B------:R-:W-:-:S02]  /*2060*/  @!P0 R2UR UR8, R16 ;  /* 0x00000000100882ca */ /* 0x000fc400000e0000 */
[C---:B------:R-:W-:Y:S02]  /*2070*/  @!P0 R2UR UR9, R17.reuse ;  /* 0x00000000110982ca */ /* 0x040fe400000e0000 */
[C---:B------:R-:W-:Y:S02]  /*2080*/  @!P2 R2UR UR10, R16.reuse ;  /* 0x00000000100aa2ca */ /* 0x040fe400000e0000 */
[C---:B------:R-:W-:Y:S01]  /*2090*/  @!P2 R2UR UR11, R17.reuse ;  /* 0x00000000110ba2ca */ /* 0x040fe200000e0000 */
[----:B------:R-:W-:Y:S01]  /*20a0*/  @!P0 STG.E.U16 desc[UR4][R24.64+0x2], R36 ;  /* 0x0000022418008986 */ /* 0x000fe2000c101504 */
[C---:B------:R-:W-:Y:S02]  /*20b0*/  @!P2 R2UR UR12, R16.reuse ;  /* 0x00000000100ca2ca */ /* 0x040fe400000e0000 */
[----:B------:R-:W-:Y:S01]  /*20c0*/  @!P2 R2UR UR13, R17 ;  /* 0x00000000110da2ca */ /* 0x000fe200000e0000 */
[----:B------:R-:W-:Y:S01]  /*20d0*/  @!P0 STG.E.U16 desc[UR6][R26.64+0x2], R30 ;  /* 0x0000021e1a008986 */ /* 0x000fe2000c101506 */
[----:B------:R-:W-:-:S02]  /*20e0*/  @!P2 R2UR UR6, R16 ;  /* 0x000000001006a2ca */ /* 0x000fc400000e0000 */
[C---:B------:R-:W-:Y:S01]  /*20f0*/  @!P2 R2UR UR7, R17.reuse ;  /* 0x000000001107a2ca */ /* 0x040fe200000e0000 */
[----:B------:R-:W-:Y:S01]  /*2100*/  @!P0 STG.E.U16 desc[UR8][R8.64+0x2], R32 ;  /* 0x0000022008008986 */ /* 0x000fe2000c101508 */
[C---:B------:R-:W-:Y:S02]  /*2110*/  @!P2 R2UR UR8, R16.reuse ;  /* 0x000000001008a2ca */ /* 0x040fe400000e0000 */
[C---:B------:R-:W-:Y:S01]  /*2120*/  @!P2 R2UR UR9, R17.reuse ;  /* 0x000000001109a2ca */ /* 0x040fe200000e0000 */
[----:B------:R1:W-:Y:S01]  /*2130*/  @!P0 STG.E.U16 desc[UR4][R28.64+0x2], R36 ;  /* 0x000002241c008986 */ /* 0x0003e2000c101504 */
[C---:B------:R-:W-:Y:S02]  /*2140*/  @!P3 R2UR UR14, R16.reuse ;  /* 0x00000000100eb2ca */ /* 0x040fe400000e0000 */
[----:B------:R-:W-:Y:S02]  /*2150*/  @!P3 R2UR UR15, R17 ;  /* 0x00000000110fb2ca */ /* 0x000fe400000e0000 */
[----:B------:R-:W-:-:S02]  /*2160*/  @!P3 R2UR UR16, R16 ;  /* 0x000000001010b2ca */ /* 0x000fc400000e0000 */
[C---:B------:R-:W-:Y:S01]  /*2170*/  @!P3 R2UR UR17, R17.reuse ;  /* 0x000000001111b2ca */ /* 0x040fe200000e0000 */
[----:B------:R-:W-:Y:S01]  /*2180*/  @!P2 STG.E.U16 desc[UR6][R24.64+0x4], R0 ;  /* 0x000004001800a986 */ /* 0x000fe2000c101506 */
[----:B------:R-:W-:Y:S02]  /*2190*/  @!P3 R2UR UR18, R16 ;  /* 0x000000001012b2ca */ /* 0x000fe400000e0000 */
[C---:B------:R-:W-:Y:S01]  /*21a0*/  @!P3 R2UR UR19, R17.reuse ;  /* 0x000000001113b2ca */ /* 0x040fe200000e0000 */
[----:B-1----:R-:W-:Y:S01]  /*21b0*/  @!P2 IMAD.WIDE R28, R2, 0x2, R20 ;  /* 0x00000002021ca825 */ /* 0x002fe200078e0214 */
[----:B------:R-:W-:Y:S01]  /*21c0*/  @!P3 R2UR UR20, R16 ;  /* 0x000000001014b2ca */ /* 0x000fe200000e0000 */
[----:B------:R1:W-:Y:S01]  /*21d0*/  @!P2 STG.E.U16 desc[UR8][R26.64+0x4], R23 ;  /* 0x000004171a00a986 */ /* 0x0003e2000c101508 */
[----:B------:R-:W-:-:S03]  /*21e0*/  @!P3 R2UR UR21, R17 ;  /* 0x000000001115b2ca */ /* 0x000fc600000e0000 */
[----:B------:R2:W-:Y:S04]  /*21f0*/  @!P2 STG.E.U16 desc[UR10][R8.64+0x4], R34 ;  /* 0x000004220800a986 */ /* 0x0005e8000c10150a */
[----:B------:R2:W-:Y:S01]  /*2200*/  @!P2 STG.E.U16 desc[UR12][R28.64+0x4], R0 ;  /* 0x000004001c00a986 */ /* 0x0005e2000c10150c */
[----:B-1----:R-:W-:-:S03]  /*2210*/  @!P3 IMAD.WIDE R22, R2, 0x2, R20 ;  /* 0x000000020216b825 */ /* 0x002fc600078e0214 */
[----:B0-----:R2:W-:Y:S04]  /*2220*/  @!P3 STG.E.U16 desc[UR14][R24.64+0x6], R33 ;  /* 0x000006211800b986 */ /* 0x0015e8000c10150e */
[----:B------:R2:W-:Y:S04]  /*2230*/  @!P3 STG.E.U16 desc[UR16][R26.64+0x6], R31 ;  /* 0x0000061f1a00b986 */ /* 0x0005e8000c101510 */
[----:B------:R2:W-:Y:S04]  /*2240*/  @!P3 STG.E.U16 desc[UR18][R8.64+0x6], R35 ;  /* 0x000006230800b986 */ /* 0x0005e8000c101512 */
[----:B------:R2:W-:Y:S02]  /*2250*/  @!P3 STG.E.U16 desc[UR20][R22.64+0x6], R33 ;  /* 0x000006211600b986 */ /* 0x0005e4000c101514 */
.L_x_59:
[----:B------:R-:W1:Y:S02]  /*2260*/  LDC R7, c[0x0][0x360] ;  /* 0x0000d800ff077b82 */ /* 0x000e640000000800 */
[----:B-1----:R-:W-:-:S05]  /*2270*/  IMAD R2, R7, 0x4, R2 ;  /* 0x0000000407027824 */ /* 0x002fca00078e0202 */
[----:B------:R-:W-:-:S13]  /*2280*/  ISETP.GE.AND P0, PT, R2, R4, PT ;  /* 0x000000040200720c */ /* 0x000fda0003f06270 */
[----:B------:R-:W-:Y:S05]  /*2290*/  @!P0 BRA `(.L_x_60) ;  /* 0xffffffec00748947 */ /* 0x000fea000383ffff */
[----:B------:R-:W-:Y:S05]  /*22a0*/  EXIT ;  /* 0x000000000000794d */ /* 0x000fea0003800000 */
.L_x_55:
[----:B------:R-:W0:Y:S02]  /*22b0*/  LDC R0, c[0x0][0x360] ;  /* 0x0000d800ff007b82 */ /* 0x000e240000000800 */
.L_x_66:
[----:B-123--:R-:W-:-:S04]  /*22c0*/  IMAD.WIDE R26, R2, 0x2, R10 ;  /* 0x00000002021a7825 */ /* 0x00efc800078e020a */
[----:B------:R-:W-:-:S04]  /*22d0*/  IMAD.WIDE R8, R2, 0x2, R12 ;  /* 0x0000000202087825 */ /* 0x000fc800078e020c */
[----:B------:R-:W-:Y:S01]  /*22e0*/  IMAD.WIDE R38, R2, 0x2, R14 ;  /* 0x0000000202267825 */ /* 0x000fe200078e020e */
[----:B----4-:R-:W-:Y:S06]  /*22f0*/  @P1 BRA `(.L_x_61) ;  /* 0x0000000400081947 */ /* 0x010fec0003800000 */
[C---:B------:R-:W-:Y:S01]  /*2300*/  VIADD R7, R2.reuse, 0x1 ;  /* 0x0000000102077836 */ /* 0x040fe20000000000 */
[CC--:B------:R-:W-:Y:S01]  /*2310*/  ISETP.GE.AND P0, PT, R2.reuse, R4.reuse, PT ;  /* 0x000000040200720c */ /* 0x0c0fe20003f06270 */
[C---:B------:R-:W-:Y:S02]  /*2320*/  VIADD R23, R2.reuse, 0x2 ;  /* 0x0000000202177836 */ /* 0x040fe40000000000 */
[----:B------:R-:W-:Y:S01]  /*2330*/  VIADD R25, R2, 0x3 ;  /* 0x0000000302197836 */ /* 0x000fe20000000000 */
[-C--:B------:R-:W-:Y:S02]  /*2340*/  ISETP.GE.AND P2, PT, R7, R4.reuse, PT ;  /* 0x000000040700720c */ /* 0x080fe40003f46270 */
[-C--:B------:R-:W-:Y:S02]  /*2350*/  ISETP.GE.AND P3, PT, R23, R4.reuse, PT ;  /* 0x000000041700720c */ /* 0x080fe40003f66270 */
[----:B------:R-:W-:-:S05]  /*2360*/  ISETP.GE.AND P4, PT, R25, R4, PT ;  /* 0x000000041900720c */ /* 0x000fca0003f86270 */
[C---:B------:R-:W-:Y:S02]  /*2370*/  @!P0 R2UR UR4, R16.reuse ;  /* 0x00000000100482ca */ /* 0x040fe400000e0000 */
[C---:B------:R-:W-:Y:S02]  /*2380*/  @!P0 R2UR UR5, R17.reuse ;  /* 0x00000000110582ca */ /* 0x040fe400000e0000 */
[C---:B------:R-:W-:Y:S02]  /*2390*/  @!P2 R2UR UR8, R16.reuse ;  /* 0x000000001008a2ca */ /* 0x040fe400000e0000 */
[C---:B------:R-:W-:Y:S02]  /*23a0*/  @!P2 R2UR UR9, R17.reuse ;  /* 0x000000001109a2ca */ /* 0x040fe400000e0000 */
[----:B------:R-:W-:Y:S02]  /*23b0*/  @!P3 R2UR UR12, R16 ;  /* 0x00000000100cb2ca */ /* 0x000fe400000e0000 */
[----:B------:R-:W-:-:S02]  /*23c0*/  @!P3 R2UR UR13, R17 ;  /* 0x00000000110db2ca */ /* 0x000fc400000e0000 */
        /* <DEDUP_REMOVED lines=8> */
[----:B------:R-:W-:Y:S02]  /*2450*/  @!P4 R2UR UR18, R16 ;  /* 0x000000001012c2ca */ /* 0x000fe400000e0000 */
[----:B------:R-:W-:Y:S02]  /*2460*/  @!P4 R2UR UR19, R17 ;  /* 0x000000001113c2ca */ /* 0x000fe400000e0000 */
[----:B------:R-:W-:Y:S02]  /*2470*/  @P0 PRMT R22, RZ, 0x7610, R22 ;  /* 0x00007610ff160816 */ /* 0x000fe40000000016 */
[----:B------:R-:W-:-:S02]  /*2480*/  @P0 PRMT R7, RZ, 0x7610, R7 ;  /* 0x00007610ff070816 */ /* 0x000fc40000000007 */
[----:B------:R-:W-:Y:S02]  /*2490*/  @P2 PRMT R28, RZ, 0x7610, R28 ;  /* 0x00007610ff1c2816 */ /* 0x000fe4000000001c */
[----:B------:R-:W-:Y:S01]  /*24a0*/  @P3 PRMT R23, RZ, 0x7610, R23 ;  /* 0x00007610ff173816 */ /* 0x000fe20000000017 */
[----:B------:R-:W5:Y:S01]  /*24b0*/  @!P0 LDG.E.U16 R22, desc[UR4][R26.64] ;  /* 0x000000041a168981 */ /* 0x000f62000c1e1500 */
[----:B------:R-:W-:Y:S02]  /*24c0*/  @P4 PRMT R30, RZ, 0x7610, R30 ;  /* 0x00007610ff1e4816 */ /* 0x000fe4000000001e */
[----:B------:R-:W-:Y:S01]  /*24d0*/  @P0 PRMT R24, RZ, 0x7610, R24 ;  /* 0x00007610ff180816 */ /* 0x000fe20000000018 */
[----:B------:R-:W5:Y:S01]  /*24e0*/  @!P0 LDG.E.U16 R7, desc[UR4][R38.64] ;  /* 0x0000000426078981 */ /* 0x000f62000c1e1500 */
[----:B------:R-:W-:Y:S02]  /*24f0*/  @P2 PRMT R31, RZ, 0x7610, R31 ;  /* 0x00007610ff1f2816 */ /* 0x000fe4000000001f */
[----:B------:R-:W-:Y:S01]  /*2500*/  @P3 PRMT R25, RZ, 0x7610, R25 ;  /* 0x00007610ff193816 */ /* 0x000fe20000000019 */
[----:B------:R-:W5:Y:S01]  /*2510*/  @!P2 LDG.E.U16 R28, desc[UR8][R26.64+0x2] ;  /* 0x000002081a1ca981 */ /* 0x000f62000c1e1500 */
[----:B------:R-:W-:-:S02]  /*2520*/  @P4 PRMT R32, RZ, 0x7610, R32 ;  /* 0x00007610ff204816 */ /* 0x000fc40000000020 */
[----:B------:R-:W-:Y:S01]  /*2530*/  @!P2 R2UR UR4, R16 ;  /* 0x000000001004a2ca */ /* 0x000fe200000e0000 */
[----:B------:R-:W5:Y:S01]  /*2540*/  @!P3 LDG.E.U16 R23, desc[UR12][R26.64+0x4] ;  /* 0x0000040c1a17b981 */ /* 0x000f62000c1e1500 */
[----:B------:R-:W-:-:S03]  /*2550*/  @!P2 R2UR UR5, R17 ;  /* 0x000000001105a2ca */ /* 0x000fc600000e0000 */
[----:B------:R1:W5:Y:S04]  /*2560*/  @!P4 LDG.E.U16 R30, desc[UR16][R26.64+0x6] ;  /* 0x000006101a1ec981 */ /* 0x000368000c1e1500 */
[----:B------:R-:W5:Y:S04]  /*2570*/  @!P0 LDG.E.U16 R24, desc[UR6][R8.64] ;  /* 0x0000000608188981 */ /* 0x000f68000c1e1500 */
[----:B------:R-:W5:Y:S01]  /*2580*/  @!P2 LDG.E.U16 R31, desc[UR10][R8.64+0x2] ;  /* 0x0000020a081fa981 */ /* 0x000f62000c1e1500 */
[----:B-1----:R-:W-:-:S03]  /*2590*/  @P0 PRMT R26, RZ, 0x7610, R26 ;  /* 0x00007610ff1a0816 */ /* 0x002fc6000000001a */
[----:B------:R-:W5:Y:S04]  /*25a0*/  @!P3 LDG.E.U16 R25, desc[UR14][R8.64+0x4] ;  /* 0x0000040e0819b981 */ /* 0x000f68000c1e1500 */
[----:B------:R1:W5:Y:S01]  /*25b0*/  @!P4 LDG.E.U16 R32, desc[UR18][R8.64+0x6] ;  /* 0x000006120820c981 */ /* 0x000362000c1e1500 */
[----:B------:R-:W-:Y:S01]  /*25c0*/  @P2 PRMT R33, RZ, 0x7610, R33 ;  /* 0x00007610ff212816 */ /* 0x000fe20000000021 */
[----:B-1----:R-:W-:-:S05]  /*25d0*/  @!P0 IMAD.WIDE R8, R2, 0x2, R18 ;  /* 0x0000000202088825 */ /* 0x002fca00078e0212 */
[----:B------:R1:W5:Y:S01]  /*25e0*/  @!P0 LDG.E.U16 R26, desc[UR6][R8.64] ;  /* 0x00000006081a8981 */ /* 0x000362000c1e1500 */
[----:B------:R-:W-:Y:S02]  /*25f0*/  @!P3 R2UR UR6, R16 ;  /* 0x000000001006b2ca */ /* 0x000fe400000e0000 */
[----:B------:R-:W-:Y:S01]  /*2600*/  @!P3 R2UR UR7, R17 ;  /* 0x000000001107b2ca */ /* 0x000fe200000e0000 */
[----:B-1----:R-:W-:Y:S01]  /*2610*/  @!P2 IMAD.WIDE R8, R2, 0x2, R18 ;  /* 0x000000020208a825 */ /* 0x002fe200078e0212 */
[----:B------:R-:W-:-:S04]  /*2620*/  @P3 PRMT R27, RZ, 0x7610, R27 ;  /* 0x00007610ff1b3816 */ /* 0x000fc8000000001b */
[----:B------:R1:W5:Y:S01]  /*2630*/  @!P2 LDG.E.U16 R33, desc[UR4][R8.64+0x2] ;  /* 0x000002040821a981 */ /* 0x000362000c1e1500 */
[----:B------:R-:W-:Y:S02]  /*2640*/  @!P4 R2UR UR4, R16 ;  /* 0x000000001004c2ca */ /* 0x000fe400000e0000 */
[----:B------:R-:W-:Y:S02]  /*2650*/  @!P4 R2UR UR5, R17 ;  /* 0x000000001105c2ca */ /* 0x000fe400000e0000 */
[----:B------:R-:W-:Y:S01]  /*2660*/  @P2 PRMT R34, RZ, 0x7610, R34 ;  /* 0x00007610ff222816 */ /* 0x000fe20000000022 */
[----:B-1----:R-:W-:Y:S01]  /*2670*/  @!P3 IMAD.WIDE R8, R2, 0x2, R18 ;  /* 0x000000020208b825 */ /* 0x002fe200078e0212 */
[----:B------:R-:W-:-:S04]  /*2680*/  @P3 PRMT R29, RZ, 0x7610, R29 ;  /* 0x00007610ff1d3816 */ /* 0x000fc8000000001d */
[----:B------:R-:W5:Y:S01]  /*2690*/  @!P2 LDG.E.U16 R34, desc[UR8][R38.64+0x2] ;  /* 0x000002082622a981 */ /* 0x000f62000c1e1500 */
[----:B------:R-:W-:Y:S02]  /*26a0*/  @P4 PRMT R36, RZ, 0x7610, R36 ;  /* 0x00007610ff244816 */ /* 0x000fe40000000024 */
[----:B------:R-:W-:Y:S01]  /*26b0*/  @P4 PRMT R35, RZ, 0x7610, R35 ;  /* 0x00007610ff234816 */ /* 0x000fe20000000023 */
[----:B------:R1:W5:Y:S04]  /*26c0*/  @!P3 LDG.E.U16 R27, desc[UR6][R8.64+0x4] ;  /* 0x00000406081bb981 */ /* 0x000368000c1e1500 */
[----:B------:R2:W5:Y:S04]  /*26d0*/  @!P3 LDG.E.U16 R29, desc[UR12][R38.64+0x4] ;  /* 0x0000040c261db981 */ /* 0x000568000c1e1500 */
[----:B------:R2:W5:Y:S01]  /*26e0*/  @!P4 LDG.E.U16 R36, desc[UR16][R38.64+0x6] ;  /* 0x000006102624c981 */ /* 0x000562000c1e1500 */
[----:B-1----:R-:W-:-:S05]  /*26f0*/  @!P4 IMAD.WIDE R8, R2, 0x2, R18 ;  /* 0x000000020208c825 */ /* 0x002fca00078e0212 */
[----:B------:R2:W5:Y:S01]  /*2700*/  @!P4 LDG.E.U16 R35, desc[UR4][R8.64+0x6] ;  /* 0x000006040823c981 */ /* 0x000562000c1e1500 */
[----:B------:R-:W-:Y:S05]  /*2710*/  BRA `(.L_x_62) ;  /* 0x0000000000687947 */ /* 0x000fea0003800000 */
.L_x_61:
        /* <DEDUP_REMOVED lines=8> */
[C---:B------:R-:W-:Y:S01]  /*27a0*/  IMAD.WIDE R24, R2.reuse, 0x2, R12 ;  /* 0x0000000202187825 */ /* 0x040fe200078e020c */
[----:B------:R-:W2:Y:S03]  /*27b0*/  LDG.E.64 R28, desc[UR8][R38.64] ;  /* 0x00000008261c7981 */ /* 0x000ea6000c1e1b00 */
[----:B------:R-:W-:-:S04]  /*27c0*/  IMAD.WIDE R26, R2, 0x2, R18 ;  /* 0x00000002021a7825 */ /* 0x000fc800078e0212 */
[----:B------:R-:W-:Y:S01]  /*27d0*/  IMAD.WIDE R32, R2, 0x2, R10 ;  /* 0x0000000202207825 */ /* 0x000fe200078e020a */
[----:B------:R-:W3:Y:S04]  /*27e0*/  LDG.E.64 R24, desc[UR6][R24.64] ;  /* 0x0000000618187981 */ /* 0x000ee8000c1e1b00 */
[----:B------:R1:W4:Y:S04]  /*27f0*/  LDG.E.64 R22, desc[UR4][R32.64] ;  /* 0x0000000420167981 */ /* 0x000328000c1e1b00 */
[----:B------:R-:W4:Y:S01]  /*2800*/  LDG.E.64 R26, desc[UR10][R26.64] ;  /* 0x0000000a1a1a7981 */ /* 0x000f22000c1e1b00 */
[----:B--2---:R-:W-:-:S02]  /*2810*/  SHF.R.U64 R8, R28, 0x10, R29 ;  /* 0x000000101c087819 */ /* 0x004fc4000000121d */
[----:B------:R-:W-:Y:S02]  /*2820*/  SHF.R.U32.HI R9, RZ, 0x10, R29 ;  /* 0x00000010ff097819 */ /* 0x000fe4000001161d */
[----:B------:R-:W-:Y:S02]  /*2830*/  PRMT R7, R28, 0x7610, R7 ;  /* 0x000076101c077816 */ /* 0x000fe40000000007 */
[----:B------:R-:W-:Y:S02]  /*2840*/  PRMT R34, R8, 0x7610, R34 ;  /* 0x0000761008227816 */ /* 0x000fe40000000022 */
[--C-:B---3--:R-:W-:Y:S02]  /*2850*/  SHF.R.U64 R31, R24, 0x10, R25.reuse ;  /* 0x00000010181f7819 */ /* 0x108fe40000001219 */
[----:B-1----:R-:W-:Y:S02]  /*2860*/  SHF.R.U32.HI R32, RZ, 0x10, R25 ;  /* 0x00000010ff207819 */ /* 0x002fe40000011619 */
[----:B----4-:R-:W-:-:S02]  /*2870*/  SHF.R.U64 R28, R22, 0x10, R23 ;  /* 0x00000010161c7819 */ /* 0x010fc40000001217 */
[----:B------:R-:W-:Y:S02]  /*2880*/  SHF.R.U32.HI R30, RZ, 0x10, R23 ;  /* 0x00000010ff1e7819 */ /* 0x000fe40000011617 */
[--C-:B------:R-:W-:Y:S02]  /*2890*/  SHF.R.U64 R33, R26, 0x10, R27.reuse ;  /* 0x000000101a217819 */ /* 0x100fe4000000121b */
[----:B------:R-:W-:Y:S02]  /*28a0*/  SHF.R.U32.HI R35, RZ, 0x10, R27 ;  /* 0x00000010ff237819 */ /* 0x000fe4000001161b */
[----:B------:R-:W-:-:S07]  /*28b0*/  PRMT R36, R9, 0x7610, R36 ;  /* 0x0000761009247816 */ /* 0x000fce0000000024 */
.L_x_62:
[----:B------:R-:W2:Y:S01]  /*28c0*/  LDCU UR4, c[0x0][0xfac] ;  /* 0x0001f580ff0477ac */ /* 0x000ea20008000800 */
[----:B-----5:R-:W-:Y:S01]  /*28d0*/  IMAD.U32 R22, R22, 0x10000, RZ ;  /* 0x0001000016167824 */ /* 0x020fe200078e00ff */
[----:B------:R-:W-:Y:S01]  /*28e0*/  R2UR UR8, R16 ;  /* 0x00000000100872ca */ /* 0x000fe200000e0000 */
[----:B------:R-:W-:Y:S01]  /*28f0*/  IMAD.U32 R26, R26, 0x10000, RZ ;  /* 0x000100001a1a7824 */ /* 0x000fe200078e00ff */
[----:B------:R-:W1:Y:S01]  /*2900*/  LDCU.64 UR6, c[0x0][0xf88] ;  /* 0x0001f100ff0677ac */ /* 0x000e620008000a00 */
[----:B------:R-:W-:Y:S01]  /*2910*/  IMAD.U32 R7, R7, 0x10000, RZ ;  /* 0x0001000007077824 */ /* 0x000fe200078e00ff */
[----:B------:R-:W-:Y:S01]  /*2920*/  R2UR UR9, R17 ;  /* 0x00000000110972ca */ /* 0x000fe200000e0000 */
[----:B------:R-:W-:Y:S01]  /*2930*/  IMAD.U32 R28, R28, 0x10000, RZ ;  /* 0x000100001c1c7824 */ /* 0x000fe200078e00ff */
[----:B------:R-:W3:Y:S01]  /*2940*/  LDCU UR5, c[0x0][0xf9c] ;  /* 0x0001f380ff0577ac */ /* 0x000ee20008000800 */
[----:B------:R-:W-:Y:S02]  /*2950*/  IMAD.U32 R31, R31, 0x10000, RZ ;  /* 0x000100001f1f7824 */ /* 0x000fe400078e00ff */
[----:B------:R-:W-:-:S02]  /*2960*/  IMAD.U32 R24, R24, 0x10000, RZ ;  /* 0x0001000018187824 */ /* 0x000fc400078e00ff */
[----:B--2---:R-:W-:-:S04]  /*2970*/  FMUL.FTZ R8, R22, UR4 ;  /* 0x0000000416087c20 */ /* 0x004fc80008410000 */
[----:B------:R-:W-:Y:S01]  /*2980*/  FFMA.FTZ R8, R3, R26, R8 ;  /* 0x0000001a03087223 */ /* 0x000fe20000010008 */
[----:B------:R-:W-:-:S03]  /*2990*/  FMUL.FTZ R26, R28, UR4 ;  /* 0x000000041c1a7c20 */ /* 0x000fc60008410000 */
[C---:B-1----:R-:W-:Y:S01]  /*29a0*/  FFMA.FTZ R9, R8.reuse, -UR6, R8 ;  /* 0x8000000608097c23 */ /* 0x042fe20008010008 */
[----:B------:R-:W-:-:S03]  /*29b0*/  FMUL.FTZ R8, R8, R8 ;  /* 0x0000000808087220 */ /* 0x000fc60000410000 */
[----:B------:R-:W-:Y:S01]  /*29c0*/  FFMA.FTZ R24, R24, UR6, R9 ;  /* 0x0000000618187c23 */ /* 0x000fe20008010009 */
[----:B------:R-:W-:-:S04]  /*29d0*/  FFMA.FTZ R8, R8, -UR7, R8 ;  /* 0x8000000708087c23 */ /* 0x000fc80008010008 */
[----:B------:R-:W-:Y:S01]  /*29e0*/  FFMA.FTZ R7, R7, UR7, R8 ;  /* 0x0000000707077c23 */ /* 0x000fe20008010008 */
[----:B------:R-:W-:Y:S02]  /*29f0*/  IMAD.U32 R8, R33, 0x10000, RZ ;  /* 0x0001000021087824 */ /* 0x000fe400078e00ff */
[----:B------:R-:W-:Y:S02]  /*2a00*/  IMAD.U32 R33, R34, 0x10000, RZ ;  /* 0x0001000022217824 */ /* 0x000fe400078e00ff */
[----:B------:R-:W-:Y:S01]  /*2a10*/  FFMA.FTZ R8, R3, R8, R26 ;  /* 0x0000000803087223 */ /* 0x000fe2000001001a */
[----:B------:R-:W1:Y:S03]  /*2a20*/  MUFU.RCP R34, R6 ;  /* 0x0000000600227308 */ /* 0x000e660000001000 */
[C---:B------:R-:W-:Y:S01]  /*2a30*/  FFMA.FTZ R26, R8.reuse, -UR6, R8 ;  /* 0x80000006081a7c23 */ /* 0x040fe20008010008 */
[----:B------:R-:W-:-:S03]  /*2a40*/  FMUL.FTZ R8, R8, R8 ;  /* 0x0000000808087220 */ /* 0x000fc60000410000 */
[----:B------:R-:W-:Y:S01]  /*2a50*/  FFMA.FTZ R31, R31, UR6, R26 ;  /* 0x000000061f1f7c23 */ /* 0x000fe2000801001a */
[----:B------:R-:W-:Y:S01]  /*2a60*/  FFMA.FTZ R8, R8, -UR7, R8 ;  /* 0x8000000708087c23 */ /* 0x000fe20008010008 */
[----:B------:R-:W2:Y:S03]  /*2a70*/  MUFU.RCP R26, R5 ;  /* 0x00000005001a7308 */ /* 0x000ea60000001000 */
[----:B------:R-:W-:Y:S01]  /*2a80*/  FFMA.FTZ R33, R33, UR7, R8 ;  /* 0x0000000721217c23 */ /* 0x000fe20008010008 */
[----:B-1----:R-:W-:Y:S01]  /*2a90*/  FMUL.FTZ R37, R24, R34 ;  /* 0x0000002218257220 */ /* 0x002fe20000410000 */
[----:B--2---:R-:W-:-:S06]  /*2aa0*/  FMUL.FTZ R38, R7, R26 ;  /* 0x0000001a07267220 */ /* 0x004fcc0000410000 */
[----:B------:R-:W3:Y:S02]  /*2ab0*/  MUFU.SQRT R38, R38 ;  /* 0x0000002600267308 */ /* 0x000ee40000002000 */
[----:B---3--:R-:W-:-:S06]  /*2ac0*/  FADD.FTZ R39, R38, UR5 ;  /* 0x0000000526277e21 */ /* 0x008fcc0008010000 */
[----:B------:R-:W1:Y:S02]  /*2ad0*/  MUFU.RCP R8, R39 ;  /* 0x0000002700087308 */ /* 0x000e640000001000 */
[----:B-1----:R-:W-:Y:S02]  /*2ae0*/  FMUL.FTZ R37, R37, R8 ;  /* 0x0000000825257220 */ /* 0x002fe40000410000 */
[----:B------:R-:W1:Y:S02]  /*2af0*/  LDC.64 R8, c[0x0][0xfa0] ;  /* 0x0003e800ff087b82 */ /* 0x000e640000000a00 */
[----:B-1----:R-:W2:Y:S01]  /*2b00*/  LDG.E R8, desc[UR8][R8.64] ;  /* 0x0000000808087981 */ /* 0x002ea2000c1e1900 */
[----:B------:R-:W-:Y:S01]  /*2b10*/  FMUL.FTZ R40, R33, R26 ;  /* 0x0000001a21287220 */ /* 0x000fe20000410000 */
[----:B------:R-:W-:Y:S01]  /*2b20*/  FMUL.FTZ R38, R31, R34 ;  /* 0x000000221f267220 */ /* 0x000fe20000410000 */
[----:B------:R-:W-:Y:S01]  /*2b30*/  IMAD.U32 R23, R23, 0x10000, RZ ;  /* 0x0001000017177824 */ /* 0x000fe200078e00ff */
[----:B------:R-:W-:Y:S01]  /*2b40*/  F2F.BF16.F32 R24, R24 ;  /* 0x0000001800187304 */ /* 0x000fe20000202000 */
[----:B------:R-:W-:Y:S01]  /*2b50*/  IMAD.U32 R30, R30, 0x10000, RZ ;  /* 0x000100001e1e7824 */ /* 0x000fe200078e00ff */
[----:B------:R-:W-:Y:S01]  /*2b60*/  BSSY.RECONVERGENT B0, `(.L_x_63) ;  /* 0x0000093000007945 */ /* 0x000fe20003800200 */
[----:B------:R-:W-:-:S02]  /*2b70*/  IMAD.U32 R36, R36, 0x10000, RZ ;  /* 0x0001000024247824 */ /* 0x000fc400078e00ff */
[----:B------:R-:W-:-:S03]  /*2b80*/  IMAD.U32 R32, R32, 0x10000, RZ ;  /* 0x0001000020207824 */ /* 0x000fc600078e00ff */
[----:B------:R-:W1:Y:S08]  /*2b90*/  MUFU.SQRT R40, R40 ;  /* 0x0000002800287308 */ /* 0x000e700000002000 */
[----:B------:R-:W-:Y:S08]  /*2ba0*/  F2F.BF16.F32 R31, R31 ;  /* 0x0000001f001f7304 */ /* 0x000ff00000202000 */
[----:B------:R-:W-:Y:S01]  /*2bb0*/  F2F.BF16.F32 R7, R7 ;  /* 0x0000000700077304 */ /* 0x000fe20000202000 */
[----:B-1----:R-:W-:Y:S01]  /*2bc0*/  FADD.FTZ R39, R40, UR5 ;  /* 0x0000000528277e21 */ /* 0x002fe20008010000 */
[----:B------:R-:W-:-:S06]  /*2bd0*/  FMUL.FTZ R40, R23, UR4 ;  /* 0x0000000417287c20 */ /* 0x000fcc0008410000 */
[----:B------:R-:W-:Y:S08]  /*2be0*/  MUFU.RCP R39, R39 ;  /* 0x0000002700277308 */ /* 0x000ff00000001000 */
[----:B------:R-:W-:Y:S01]  /*2bf0*/  F2F.BF16.F32 R33, R33 ;  /* 0x0000002100217304 */ /* 0x000fe20000202000 */
[----:B--2---:R-:W-:-:S07]  /*2c00*/  FMUL.FTZ R37, R8, R37 ;  /* 0x0000002508257220 */ /* 0x004fce0000410000 */
[----:B------:R-:W1:Y:S02]  /*2c10*/  F2F.BF16.F32 R37, R37 ;  /* 0x0000002500257304 */ /* 0x000e640000202000 */
[----:B-1----:R-:W-:-:S04]  /*2c20*/  IMAD.U32 R41, R37, 0x10000, RZ ;  /* 0x0001000025297824 */ /* 0x002fc800078e00ff */
[----:B------:R-:W-:Y:S01]  /*2c30*/  FADD.FTZ R22, R22, -R41 ;  /* 0x8000002916167221 */ /* 0x000fe20000010000 */
[----:B------:R-:W-:Y:S01]  /*2c40*/  FMUL.FTZ R41, R38, R39 ;  /* 0x0000002726297220 */ /* 0x000fe20000410000 */
[----:B------:R-:W-:-:S03]  /*2c50*/  IMAD.U32 R38, R27, 0x10000, RZ ;  /* 0x000100001b267824 */ /* 0x000fc600078e00ff */
[----:B------:R-:W-:Y:S01]  /*2c60*/  FMUL.FTZ R41, R8, R41 ;  /* 0x0000002908297220 */ /* 0x000fe20000410000 */
[----:B------:R-:W-:Y:S01]  /*2c70*/  FFMA.FTZ R27, R3, R38, R40 ;  /* 0x00000026031b7223 */ /* 0x000fe20000010028 */
[----:B------:R-:W-:-:S03]  /*2c80*/  FMUL.FTZ R40, R30, UR4 ;  /* 0x000000041e287c20 */ /* 0x000fc60008410000 */
[C---:B------:R-:W-:Y:S01]  /*2c90*/  FFMA.FTZ R38, R27.reuse, -UR6, R27 ;  /* 0x800000061b267c23 */ /* 0x040fe2000801001b */
[----:B------:R-:W1:Y:S01]  /*2ca0*/  F2F.BF16.F32 R41, R41 ;  /* 0x0000002900297304 */ /* 0x000e620000202000 */
[----:B------:R-:W-:Y:S01]  /*2cb0*/  FMUL.FTZ R27, R27, R27 ;  /* 0x0000001b1b1b7220 */ /* 0x000fe20000410000 */
[----:B-1----:R-:W-:-:S04]  /*2cc0*/  IMAD.U32 R9, R41, 0x10000, RZ ;  /* 0x0001000029097824 */ /* 0x002fc800078e00ff */
[----:B------:R-:W-:Y:S01]  /*2cd0*/  FADD.FTZ R28, R28, -R9 ;  /* 0x800000091c1c7221 */ /* 0x000fe20000010000 */
[----:B------:R-:W-:Y:S02]  /*2ce0*/  IMAD.U32 R9, R25, 0x10000, RZ ;  /* 0x0001000019097824 */ /* 0x000fe400078e00ff */
[----:B------:R-:W-:Y:S02]  /*2cf0*/  IMAD.U32 R25, R29, 0x10000, RZ ;  /* 0x000100001d197824 */ /* 0x000fe400078e00ff */
[----:B------:R-:W-:Y:S01]  /*2d00*/  FFMA.FTZ R9, R9, UR6, R38 ;  /* 0x0000000609097c23 */ /* 0x000fe20008010026 */
[----:B------:R-:W-:-:S03]  /*2d10*/  FFMA.FTZ R38, R27, -UR7, R27 ;  /* 0x800000071b267c23 */ /* 0x000fc6000801001b */
[----:B------:R-:W-:Y:S01]  /*2d20*/  FMUL.FTZ R34, R9, R34 ;  /* 0x0000002209227220 */ /* 0x000fe20000410000 */
[----:B------:R-:W-:Y:S01]  /*2d30*/  FFMA.FTZ R25, R25, UR7, R38 ;  /* 0x0000000719197c23 */ /* 0x000fe20008010026 */
[----:B------:R-:W-:Y:S03]  /*2d40*/  F2F.BF16.F32 R9, R9 ;  /* 0x0000000900097304 */ /* 0x000fe60000202000 */
[----:B------:R-:W-:-:S05]  /*2d50*/  FMUL.FTZ R27, R25, R26 ;  /* 0x0000001a191b7220 */ /* 0x000fca0000410000 */
[----:B------:R-:W-:Y:S08]  /*2d60*/  F2F.BF16.F32 R25, R25 ;  /* 0x0000001900197304 */ /* 0x000ff00000202000 */
[----:B------:R-:W1:Y:S02]  /*2d70*/  MUFU.SQRT R27, R27 ;  /* 0x0000001b001b7308 */ /* 0x000e640000002000 */
[----:B-1----:R-:W-:-:S06]  /*2d80*/  FADD.FTZ R37, R27, UR5 ;  /* 0x000000051b257e21 */ /* 0x002fcc0008010000 */
[----:B------:R-:W1:Y:S02]  /*2d90*/  MUFU.RCP R29, R37 ;  /* 0x00000025001d7308 */ /* 0x000e640000001000 */
[----:B-1----:R-:W-:-:S04]  /*2da0*/  FMUL.FTZ R29, R34, R29 ;  /* 0x0000001d221d7220 */ /* 0x002fc80000410000 */
[----:B------:R-:W-:-:S06]  /*2db0*/  FMUL.FTZ R34, R8, R29 ;  /* 0x0000001d08227220 */ /* 0x000fcc0000410000 */
[----:B------:R-:W1:Y:S02]  /*2dc0*/  F2F.BF16.F32 R34, R34 ;  /* 0x0000002200227304 */ /* 0x000e640000202000 */
[----:B-1----:R-:W-:-:S04]  /*2dd0*/  IMAD.U32 R38, R34, 0x10000, RZ ;  /* 0x0001000022267824 */ /* 0x002fc800078e00ff */
[----:B------:R-:W-:Y:S01]  /*2de0*/  FADD.FTZ R23, R23, -R38 ;  /* 0x8000002617177221 */ /* 0x000fe20000010000 */
[----:B------:R-:W-:-:S04]  /*2df0*/  IMAD.U32 R38, R35, 0x10000, RZ ;  /* 0x0001000023267824 */ /* 0x000fc800078e00ff */
[----:B------:R-:W-:-:S04]  /*2e00*/  FFMA.FTZ R29, R3, R38, R40 ;  /* 0x00000026031d7223 */ /* 0x000fc80000010028 */
[C---:B------:R-:W-:Y:S01]  /*2e10*/  FMUL.FTZ R27, R29.reuse, R29 ;  /* 0x0000001d1d1b7220 */ /* 0x040fe20000410000 */
[----:B------:R-:W-:-:S03]  /*2e20*/  FFMA.FTZ R29, R29, -UR6, R29 ;  /* 0x800000061d1d7c23 */ /* 0x000fc6000801001d */
[----:B------:R-:W-:Y:S01]  /*2e30*/  FFMA.FTZ R27, R27, -UR7, R27 ;  /* 0x800000071b1b7c23 */ /* 0x000fe2000801001b */
[----:B------:R-:W-:-:S03]  /*2e40*/  FFMA.FTZ R29, R32, UR6, R29 ;  /* 0x00000006201d7c23 */ /* 0x000fc6000801001d */
[----:B------:R-:W-:-:S04]  /*2e50*/  FFMA.FTZ R27, R36, UR7, R27 ;  /* 0x00000007241b7c23 */ /* 0x000fc8000801001b */
[----:B------:R-:W-:Y:S01]  /*2e60*/  FMUL.FTZ R36, R27, R26 ;  /* 0x0000001a1b247220 */ /* 0x000fe20000410000 */
[----:B------:R-:W-:Y:S08]  /*2e70*/  F2F.BF16.F32 R32, R27 ;  /* 0x0000001b00207304 */ /* 0x000ff00000202000 */
[----:B------:R-:W1:Y:S08]  /*2e80*/  MUFU.SQRT R36, R36 ;  /* 0x0000002400247308 */ /* 0x000e700000002000 */
[----:B------:R-:W2:Y:S01]  /*2e90*/  MUFU.RCP R26, R6 ;  /* 0x00000006001a7308 */ /* 0x000ea20000001000 */
[----:B-1----:R-:W-:-:S07]  /*2ea0*/  FADD.FTZ R34, R36, UR5 ;  /* 0x0000000524227e21 */ /* 0x002fce0008010000 */
[----:B------:R-:W-:Y:S01]  /*2eb0*/  F2F.BF16.F32 R36, R23 ;  /* 0x0000001700247304 */ /* 0x000fe20000202000 */
[----:B--2---:R-:W-:-:S07]  /*2ec0*/  FMUL.FTZ R35, R29, R26 ;  /* 0x0000001a1d237220 */ /* 0x004fce0000410000 */
[----:B------:R-:W1:Y:S02]  /*2ed0*/  MUFU.RCP R34, R34 ;  /* 0x0000002200227308 */ /* 0x000e640000001000 */
[----:B-1----:R-:W-:-:S06]  /*2ee0*/  FMUL.FTZ R35, R35, R34 ;  /* 0x0000002223237220 */ /* 0x002fcc0000410000 */
[----:B------:R1:W-:Y:S01]  /*2ef0*/  F2F.BF16.F32 R34, R22 ;  /* 0x0000001600227304 */ /* 0x0003e20000202000 */
[----:B------:R-:W-:-:S07]  /*2f00*/  FMUL.FTZ R26, R8, R35 ;  /* 0x00000023081a7220 */ /* 0x000fce0000410000 */
[----:B------:R-:W2:Y:S01]  /*2f10*/  F2F.BF16.F32 R26, R26 ;  /* 0x0000001a001a7304 */ /* 0x000ea20000202000 */
[----:B-1----:R-:W-:-:S07]  /*2f20*/  IMAD.WIDE R22, R2, 0x2, R10 ;  /* 0x0000000202167825 */ /* 0x002fce00078e020a */
[----:B------:R-:W1:Y:S01]  /*2f30*/  F2F.BF16.F32 R8, R29 ;  /* 0x0000001d00087304 */ /* 0x000e620000202000 */
[----:B--2---:R-:W-:-:S07]  /*2f40*/  IMAD.U32 R37, R26, 0x10000, RZ ;  /* 0x000100001a257824 */ /* 0x004fce00078e00ff */
[----:B------:R2:W3:Y:S01]  /*2f50*/  F2F.BF16.F32 R35, R28 ;  /* 0x0000001c00237304 */ /* 0x0004e20000202000 */
[----:B------:R-:W-:-:S04]  /*2f60*/  IMAD.WIDE R26, R2, 0x2, R12 ;  /* 0x00000002021a7825 */ /* 0x000fc800078e020c */
[----:B------:R-:W-:-:S06]  /*2f70*/  FADD.FTZ R30, R30, -R37 ;  /* 0x800000251e1e7221 */ /* 0x000fcc0000010000 */
[----:B------:R-:W4:Y:S01]  /*2f80*/  F2F.BF16.F32 R30, R30 ;  /* 0x0000001e001e7304 */ /* 0x000f220000202000 */
[----:B--2---:R-:W-:Y:S01]  /*2f90*/  IMAD.WIDE R28, R2, 0x2, R14 ;  /* 0x00000002021c7825 */ /* 0x004fe200078e020e */
[----:B-1----:R-:W-:Y:S06]  /*2fa0*/  @P1 BRA `(.L_x_64) ;  /* 0x0000000000dc1947 */ /* 0x002fec0003800000 */
[C---:B------:R-:W-:Y:S01]  /*2fb0*/  ISETP.GE.AND P0, PT, R2.reuse, R4, PT ;  /* 0x000000040200720c */ /* 0x040fe20003f06270 */
[----:B------:R-:W-:-:S12]  /*2fc0*/  VIADD R37, R2, 0x1 ;  /* 0x0000000102257836 */ /* 0x000fd80000000000 */
[----:B------:R-:W-:Y:S01]  /*2fd0*/  @!P0 R2UR UR4, R16 ;  /* 0x00000000100482ca */ /* 0x000fe200000e0000 */
[----:B------:R-:W-:Y:S01]  /*2fe0*/  @!P0 IMAD.WIDE R38, R2, 0x2, R20 ;  /* 0x0000000202268825 */ /* 0x000fe200078e0214 */
[C---:B------:R-:W-:Y:S02]  /*2ff0*/  @!P0 R2UR UR5, R17.reuse ;  /* 0x00000000110582ca */ /* 0x040fe400000e0000 */
[----:B------:R-:W-:Y:S02]  /*3000*/  @!P0 R2UR UR6, R16 ;  /* 0x00000000100682ca */ /* 0x000fe400000e0000 */
[----:B------:R-:W-:-:S09]  /*3010*/  @!P0 R2UR UR7, R17 ;  /* 0x00000000110782ca */ /* 0x000fd200000e0000 */
[----:B------:R-:W-:Y:S04]  /*3020*/  @!P0 STG.E.U16 desc[UR4][R22.64], R34 ;  /* 0x0000002216008986 */ /* 0x000fe8000c101504 */
[----:B------:R-:W-:Y:S04]  /*3030*/  @!P0 STG.E.U16 desc[UR6][R26.64], R24 ;  /* 0x000000181a008986 */ /* 0x000fe8000c101506 */
[----:B------:R1:W-:Y:S04]  /*3040*/  @!P0 STG.E.U16 desc[UR4][R28.64], R7 ;  /* 0x000000071c008986 */ /* 0x0003e8000c101504 */
[----:B------:R2:W-:Y:S01]  /*3050*/  @!P0 STG.E.U16 desc[UR4][R38.64], R34 ;  /* 0x0000002226008986 */ /* 0x0005e2000c101504 */
[----:B------:R-:W-:Y:S01]  /*3060*/  ISETP.GE.AND P0, PT, R37, R4, PT ;  /* 0x000000042500720c */ /* 0x000fe20003f06270 */
[----:B------:R-:W-:-:S05]  /*3070*/  VIADD R37, R2, 0x2 ;  /* 0x0000000202257836 */ /* 0x000fca0000000000 */
[----:B------:R-:W-:Y:S01]  /*3080*/  ISETP.GE.AND P2, PT, R37, R4, PT ;  /* 0x000000042500720c */ /* 0x000fe20003f46270 */
[----:B-1----:R-:W-:-:S06]  /*3090*/  VIADD R7, R2, 0x3 ;  /* 0x0000000302077836 */ /* 0x002fcc0000000000 */
[----:B------:R-:W-:Y:S01]  /*30a0*/  @!P0 R2UR UR4, R16 ;  /* 0x00000000100482ca */ /* 0x000fe200000e0000 */
[----:B--2---:R-:W-:Y:S01]  /*30b0*/  @!P0 IMAD.WIDE R38, R2, 0x2, R20 ;  /* 0x0000000202268825 */ /* 0x004fe200078e0214 */
[C---:B------:R-:W-:Y:S02]  /*30c0*/  @!P0 R2UR UR5, R17.reuse ;  /* 0x00000000110582ca */ /* 0x040fe400000e0000 */
[C---:B------:R-:W-:Y:S02]  /*30d0*/  @!P0 R2UR UR6, R16.reuse ;  /* 0x00000000100682ca */ /* 0x040fe400000e0000 */
[C---:B------:R-:W-:Y:S02]  /*30e0*/  @!P0 R2UR UR7, R17.reuse ;  /* 0x00000000110782ca */ /* 0x040fe400000e0000 */
[----:B------:R-:W-:Y:S02]  /*30f0*/  @!P0 R2UR UR8, R16 ;  /* 0x00000000100882ca */ /* 0x000fe400000e0000 */
[----:B------:R-:W-:-:S02]  /*3100*/  @!P0 R2UR UR9, R17 ;  /* 0x00000000110982ca */ /* 0x000fc400000e0000 */
[C---:B------:R-:W-:Y:S02]  /*3110*/  @!P2 R2UR UR10, R16.reuse ;  /* 0x00000000100aa2ca */ /* 0x040fe400000e0000 */
[C---:B------:R-:W-:Y:S01]  /*3120*/  @!P2 R2UR UR11, R17.reuse ;  /* 0x00000000110ba2ca */ /* 0x040fe200000e0000 */
[----:B---3--:R-:W-:Y:S01]  /*3130*/  @!P0 STG.E.U16 desc[UR4][R22.64+0x2], R35 ;  /* 0x0000022316008986 */ /* 0x008fe2000c101504 */
[C---:B------:R-:W-:Y:S02]  /*3140*/  @!P2 R2UR UR12, R16.reuse ;  /* 0x00000000100ca2ca */ /* 0x040fe400000e0000 */
[C---:B------:R-:W-:Y:S01]  /*3150*/  @!P2 R2UR UR13, R17.reuse ;  /* 0x00000000110da2ca */ /* 0x040fe200000e0000 */
[----:B------:R-:W-:Y:S01]  /*3160*/  @!P0 STG.E.U16 desc[UR6][R26.64+0x2], R31 ;  /* 0x0000021f1a008986 */ /* 0x000fe2000c101506 */
[C---:B------:R-:W-:Y:S02]  /*3170*/  @!P2 R2UR UR6, R16.reuse ;  /* 0x000000001006a2ca */ /* 0x040fe400000e0000 */
[----:B------:R-:W-:Y:S01]  /*3180*/  @!P2 R2UR UR7, R17 ;  /* 0x000000001107a2ca */ /* 0x000fe200000e0000 */
[----:B------:R-:W-:Y:S01]  /*3190*/  @!P0 STG.E.U16 desc[UR8][R28.64+0x2], R33 ;  /* 0x000002211c008986 */ /* 0x000fe2000c101508 */
[----:B------:R-:W-:-:S02]  /*31a0*/  @!P2 R2UR UR8, R16 ;  /* 0x000000001008a2ca */ /* 0x000fc400000e0000 */
[----:B------:R-:W-:Y:S01]  /*31b0*/  @!P2 R2UR UR9, R17 ;  /* 0x000000001109a2ca */ /* 0x000fe200000e0000 */
[----:B------:R1:W-:Y:S01]  /*31c0*/  @!P0 STG.E.U16 desc[UR4][R38.64+0x2], R35 ;  /* 0x0000022326008986 */ /* 0x0003e2000c101504 */
[----:B------:R-:W-:-:S07]  /*31d0*/  ISETP.GE.AND P0, PT, R7, R4, PT ;  /* 0x000000040700720c */ /* 0x000fce0003f06270 */
[----:B------:R2:W-:Y:S01]  /*31e0*/  @!P2 STG.E.U16 desc[UR6][R22.64+0x4], R36 ;  /* 0x000004241600a986 */ /* 0x0005e2000c101506 */
[----:B-1----:R-:W-:-:S03]  /*31f0*/  @!P2 IMAD.WIDE R34, R2, 0x2, R20 ;  /* 0x000000020222a825 */ /* 0x002fc600078e0214 */
[----:B------:R2:W-:Y:S04]  /*3200*/  @!P2 STG.E.U16 desc[UR8][R26.64+0x4], R9 ;  /* 0x000004091a00a986 */ /* 0x0005e8000c101508 */
[----:B------:R2:W-:Y:S04]  /*3210*/  @!P2 STG.E.U16 desc[UR10][R28.64+0x4], R25 ;  /* 0x000004191c00a986 */ /* 0x0005e8000c10150a */
[----:B------:R2:W-:Y:S01]  /*3220*/  @!P2 STG.E.U16 desc[UR12][R34.64+0x4], R36 ;  /* 0x000004242200a986 */ /* 0x0005e2000c10150c */
[----:B------:R-:W-:Y:S05]  /*3230*/  @P0 BRA `(.L_x_65) ;  /* 0x0000000000940947 */ /* 0x000fea0003800000 */
[----:B------:R-:W-:Y:S01]  /*3240*/  R2UR UR4, R16 ;  /* 0x00000000100472ca */ /* 0x000fe200000e0000 */
[----:B--2---:R-:W-:Y:S01]  /*3250*/  IMAD.WIDE R24, R2, 0x2, R20 ;  /* 0x0000000202187825 */ /* 0x004fe200078e0214 */
[C---:B------:R-:W-:Y:S02]  /*3260*/  R2UR UR5, R17.reuse ;  /* 0x00000000110572ca */ /* 0x040fe400000e0000 */
[C---:B------:R-:W-:Y:S02]  /*3270*/  R2UR UR6, R16.reuse ;  /* 0x00000000100672ca */ /* 0x040fe400000e0000 */
[C---:B------:R-:W-:Y:S02]  /*3280*/  R2UR UR7, R17.reuse ;  /* 0x00000000110772ca */ /* 0x040fe400000e0000 */
[----:B------:R-:W-:Y:S02]  /*3290*/  R2UR UR8, R16 ;  /* 0x00000000100872ca */ /* 0x000fe400000e0000 */
[----:B------:R-:W-:-:S02]  /*32a0*/  R2UR UR9, R17 ;  /* 0x00000000110972ca */ /* 0x000fc400000e0000 */
[----:B------:R-:W-:Y:S02]  /*32b0*/  R2UR UR10, R16 ;  /* 0x00000000100a72ca */ /* 0x000fe400000e0000 */
[----:B------:R-:W-:Y:S01]  /*32c0*/  R2UR UR11, R17 ;  /* 0x00000000110b72ca */ /* 0x000fe200000e0000 */
[----:B----4-:R1:W-:Y:S04]  /*32d0*/  STG.E.U16 desc[UR4][R22.64+0x6], R30 ;  /* 0x0000061e16007986 */ /* 0x0103e8000c101504 */
[----:B------:R1:W-:Y:S04]  /*32e0*/  STG.E.U16 desc[UR6][R26.64+0x6], R8 ;  /* 0x000006081a007986 */ /* 0x0003e8000c101506 */
[----:B------:R1:W-:Y:S04]  /*32f0*/  STG.E.U16 desc[UR8][R28.64+0x6], R32 ;  /* 0x000006201c007986 */ /* 0x0003e8000c101508 */
[----:B------:R1:W-:Y:S01]  /*3300*/  STG.E.U16 desc[UR10][R24.64+0x6], R30 ;  /* 0x0000061e18007986 */ /* 0x0003e2000c10150a */
[----:B------:R-:W-:Y:S05]  /*3310*/  BRA `(.L_x_65) ;  /* 0x00000000005c7947 */ /* 0x000fea0003800000 */
.L_x_64:
[----:B------:R-:W-:Y:S01]  /*3320*/  R2UR UR4, R16 ;  /* 0x00000000100472ca */ /* 0x000fe200000e0000 */
[----:B----4-:R-:W-:Y:S01]  /*3330*/  IMAD.U32 R30, R30, 0x10000, RZ ;  /* 0x000100001e1e7824 */ /* 0x010fe200078e00ff */
[----:B------:R-:W-:Y:S01]  /*3340*/  R2UR UR5, R17 ;  /* 0x00000000110572ca */ /* 0x000fe200000e0000 */
[----:B---3--:R-:W-:Y:S01]  /*3350*/  IMAD.WIDE.U32 R38, R35, 0x10000, RZ ;  /* 0x0001000023267825 */ /* 0x008fe200078e00ff */
[----:B------:R-:W-:Y:S02]  /*3360*/  R2UR UR6, R16 ;  /* 0x00000000100672ca */ /* 0x000fe400000e0000 */
[----:B------:R-:W-:Y:S01]  /*3370*/  R2UR UR7, R17 ;  /* 0x00000000110772ca */ /* 0x000fe200000e0000 */
[----:B------:R-:W-:Y:S01]  /*3380*/  IMAD.U32 R8, R8, 0x10000, RZ ;  /* 0x0001000008087824 */ /* 0x000fe200078e00ff */
[----:B------:R-:W-:Y:S02]  /*3390*/  LOP3.LUT R37, R39, R30, R36, 0xfe, !PT ;  /* 0x0000001e27257212 */ /* 0x000fe400078efe24 */
[----:B------:R-:W-:-:S02]  /*33a0*/  LOP3.LUT R36, R38, R34, RZ, 0xfc, !PT ;  /* 0x0000002226247212 */ /* 0x000fc400078efcff */
[----:B------:R-:W-:Y:S02]  /*33b0*/  R2UR UR8, R16 ;  /* 0x00000000100872ca */ /* 0x000fe400000e0000 */
[----:B------:R-:W-:Y:S01]  /*33c0*/  R2UR UR9, R17 ;  /* 0x00000000110972ca */ /* 0x000fe200000e0000 */
[----:B------:R1:W-:Y:S02]  /*33d0*/  STG.E.64 desc[UR4][R22.64], R36 ;  /* 0x0000002416007986 */ /* 0x0003e4000c101b04 */
[----:B-1----:R-:W-:-:S05]  /*33e0*/  IMAD.WIDE.U32 R22, R31, 0x10000, RZ ;  /* 0x000100001f167825 */ /* 0x002fca00078e00ff */
[----:B------:R-:W-:Y:S02]  /*33f0*/  LOP3.LUT R9, R23, R8, R9, 0xfe, !PT ;  /* 0x0000000817097212 */ /* 0x000fe400078efe09 */
[----:B------:R-:W-:Y:S01]  /*3400*/  LOP3.LUT R8, R22, R24, RZ, 0xfc, !PT ;  /* 0x0000001816087212 */ /* 0x000fe200078efcff */
[----:B------:R-:W-:-:S04]  /*3410*/  IMAD.WIDE.U32 R22, R33, 0x10000, RZ ;  /* 0x0001000021167825 */ /* 0x000fc800078e00ff */
[----:B------:R-:W-:Y:S01]  /*3420*/  IMAD.U32 R24, R32, 0x10000, RZ ;  /* 0x0001000020187824 */ /* 0x000fe200078e00ff */
[----:B------:R3:W-:Y:S04]  /*3430*/  STG.E.64 desc[UR4][R26.64], R8 ;  /* 0x000000081a007986 */ /* 0x0007e8000c101b04 */
[----:B------:R-:W-:Y:S02]  /*3440*/  LOP3.LUT R25, R23, R24, R25, 0xfe, !PT ;  /* 0x0000001817197212 */ /* 0x000fe400078efe19 */
[----:B------:R-:W-:Y:S01]  /*3450*/  LOP3.LUT R24, R22, R7, RZ, 0xfc, !PT ;  /* 0x0000000716187212 */ /* 0x000fe200078efcff */
[----:B------:R-:W-:-:S04]  /*3460*/  IMAD.WIDE R22, R2, 0x2, R20 ;  /* 0x0000000202167825 */ /* 0x000fc800078e0214 */
[----:B------:R3:W-:Y:S04]  /*3470*/  STG.E.64 desc[UR6][R28.64], R24 ;  /* 0x000000181c007986 */ /* 0x0007e8000c101b06 */
[----:B------:R3:W-:Y:S02]  /*3480*/  STG.E.64 desc[UR8][R22.64], R36 ;  /* 0x0000002416007986 */ /* 0x0007e4000c101b08 */
.L_x_65:
[----:B------:R-:W-:Y:S05]  /*3490*/  BSYNC.RECONVERGENT B0 ;  /* 0x0000000000007941 */ /* 0x000fea0003800200 */
.L_x_63:
[----:B0-----:R-:W-:-:S05]  /*34a0*/  IMAD R2, R0, 0x4, R2 ;  /* 0x0000000400027824 */ /* 0x001fca00078e0202 */
[----:B------:R-:W-:-:S13]  /*34b0*/  ISETP.GE.AND P0, PT, R2, R4, PT ;  /* 0x000000040200720c */ /* 0x000fda0003f06270 */
[----:B------:R-:W-:Y:S05]  /*34c0*/  @!P0 BRA `(.L_x_66) ;  /* 0xffffffec007c8947 */ /* 0x000fea000383ffff */
[----:B------:R-:W-:Y:S05]  /*34d0*/  EXIT ;  /* 0x000000000000794d */ /* 0x000fea0003800000 */
        .type           $_Z25multi_tensor_apply_kernelI18TensorListMetadataILi5EE25DistAdamCapturableFunctorIN3c108BFloat16ES4_S4_EJPfffPiifS6_10adamMode_tfEEvlPViT_T0_DpT1_$__internal_accurate_pow,@function
        .size           $_Z25multi_tensor_apply_kernelI18TensorListMetadataILi5EE25DistAdamCapturableFunctorIN3c108BFloat16ES4_S4_EJPfffPiifS6_10adamMode_tfEEvlPViT_T0_DpT1_$__internal_accurate_pow,(.L_x_1060 - $_Z25multi_tensor_apply_kernelI18TensorListMetadataILi5EE25DistAdamCapturableFunctorIN3c108BFloat16ES4_S4_EJPfffPiifS6_10adamMode_tfEEvlPViT_T0_DpT1_$__internal_accurate_pow)
$_Z25multi_tensor_apply_kernelI18TensorListMetadataILi5EE25DistAdamCapturableFunctorIN3c108BFloat16ES4_S4_EJPfffPiifS6_10adamMode_tfEEvlPViT_T0_DpT1_$__internal_accurate_pow:
[----:B------:R-:W-:Y:S01]  /*34e0*/  ISETP.GT.U32.AND P2, PT, R34, 0xfffff, PT ;  /* 0x000fffff2200780c */ /* 0x000fe20003f44070 */
[----:B------:R-:W-:Y:S01]  /*34f0*/  IMAD.MOV.U32 R12, RZ, RZ, R24 ;  /* 0x000000ffff0c7224 */ /* 0x000fe200078e0018 */
[----:B------:R-:W-:Y:S01]  /*3500*/  UMOV UR4, 0x7d2cafe2 ;  /* 0x7d2cafe200047882 */ /* 0x000fe20000000000 */
[--C-:B------:R-:W-:Y:S01]  /*3510*/  IMAD.MOV.U32 R13, RZ, RZ, R34.reuse ;  /* 0x000000ffff0d7224 */ /* 0x100fe200078e0022 */
[----:B------:R-:W-:Y:S01]  /*3520*/  UMOV UR5, 0x3eb0f5ff ;  /* 0x3eb0f5ff00057882 */ /* 0x000fe20000000000 */
[--C-:B------:R-:W-:Y:S01]  /*3530*/  IMAD.MOV.U32 R14, RZ, RZ, R34.reuse ;  /* 0x000000ffff0e7224 */ /* 0x100fe200078e0022 */
[----:B------:R-:W-:Y:S01]  /*3540*/  SHF.R.U32.HI R34, RZ, 0x14, R34 ;  /* 0x00000014ff227819 */ /* 0x000fe20000011622 */
[----:B------:R-:W-:Y:S01]  /*3550*/  IMAD.MOV.U32 R28, RZ, RZ, RZ ;  /* 0x000000ffff1c7224 */ /* 0x000fe200078e00ff */
[----:B------:R-:W-:Y:S01]  /*3560*/  UMOV UR6, 0x3b39803f ;  /* 0x3b39803f00067882 */ /* 0x000fe20000000000 */
[----:B------:R-:W-:Y:S01]  /*3570*/  IMAD.MOV.U32 R20, RZ, RZ, 0x41ad3b5a ;  /* 0x41ad3b5aff147424 */ /* 0x000fe200078e00ff */
[----:B------:R-:W-:Y:S01]  /*3580*/  UMOV UR7, 0x3c7abc9e ;  /* 0x3c7abc9e00077882 */ /* 0x000fe20000000000 */
[----:B------:R-:W-:-:S02]  /*3590*/  IMAD.MOV.U32 R21, RZ, RZ, 0x3ed0f5d2 ;  /* 0x3ed0f5d2ff157424 */ /* 0x000fc400078e00ff */
[----:B------:R-:W-:-:S10]  /*35a0*/  @!P2 DMUL R12, R12, 1.80143985094819840000e+16 ;  /* 0x435000000c0ca828 */ /* 0x000fd40000000000 */
[----:B------:R-:W-:Y:S01]  /*35b0*/  @!P2 IMAD.MOV.U32 R14, RZ, RZ, R13 ;  /* 0x000000ffff0ea224 */ /* 0x000fe200078e000d */
[----:B------:R-:W-:Y:S01]  /*35c0*/  @!P2 LEA.HI R34, R13, 0xffffffca, RZ, 0xc ;  /* 0xffffffca0d22a811 */ /* 0x000fe200078f60ff */
[----:B------:R-:W-:-:S03]  /*35d0*/  @!P2 IMAD.MOV.U32 R24, RZ, RZ, R12 ;  /* 0x000000ffff18a224 */ /* 0x000fc600078e000c */
[----:B------:R-:W-:Y:S01]  /*35e0*/  LOP3.LUT R14, R14, 0x800fffff, RZ, 0xc0, !PT ;  /* 0x800fffff0e0e7812 */ /* 0x000fe200078ec0ff */
[----:B------:R-:W-:-:S03]  /*35f0*/  VIADD R12, R34, 0xfffffc01 ;  /* 0xfffffc01220c7836 */ /* 0x000fc60000000000 */
[----:B------:R-:W-:-:S04]  /*3600*/  LOP3.LUT R25, R14, 0x3ff00000, RZ, 0xfc, !PT ;  /* 0x3ff000000e197812 */ /* 0x000fc800078efcff */
[----:B------:R-:W-:-:S13]  /*3610*/  ISETP.GE.U32.AND P3, PT, R25, 0x3ff6a09f, PT ;  /* 0x3ff6a09f1900780c */ /* 0x000fda0003f66070 */
[----:B------:R-:W-:Y:S02]  /*3620*/  @P3 VIADD R15, R25, 0xfff00000 ;  /* 0xfff00000190f3836 */ /* 0x000fe40000000000 */
[----:B------:R-:W-:Y:S02]  /*3630*/  @P3 VIADD R12, R34, 0xfffffc02 ;  /* 0xfffffc02220c3836 */ /* 0x000fe40000000000 */
[----:B------:R-:W-:-:S06]  /*3640*/  @P3 IMAD.MOV.U32 R25, RZ, RZ, R15 ;  /* 0x000000ffff193224 */ /* 0x000fcc00078e000f */
[C---:B------:R-:W-:Y:S02]  /*3650*/  DADD R18, R24.reuse, 1 ;  /* 0x3ff0000018127429 */ /* 0x040fe40000000000 */
[----:B------:R-:W-:-:S04]  /*3660*/  DADD R24, R24, -1 ;  /* 0xbff0000018187429 */ /* 0x000fc80000000000 */
[----:B------:R-:W0:Y:S02]  /*3670*/  MUFU.RCP64H R29, R19 ;  /* 0x00000013001d7308 */ /* 0x000e240000001800 */
[----:B0-----:R-:W-:-:S08]  /*3680*/  DFMA R14, -R18, R28, 1 ;  /* 0x3ff00000120e742b */ /* 0x001fd0000000011c */
[----:B------:R-:W-:-:S08]  /*3690*/  DFMA R14, R14, R14, R14 ;  /* 0x0000000e0e0e722b */ /* 0x000fd0000000000e */
[----:B------:R-:W-:-:S08]  /*36a0*/  DFMA R28, R28, R14, R28 ;  /* 0x0000000e1c1c722b */ /* 0x000fd0000000001c */
[----:B------:R-:W-:-:S08]  /*36b0*/  DMUL R14, R24, R28 ;  /* 0x0000001c180e7228 */ /* 0x000fd00000000000 */
[----:B------:R-:W-:-:S08]  /*36c0*/  DFMA R14, R24, R28, R14 ;  /* 0x0000001c180e722b */ /* 0x000fd0000000000e */
[CC--:B------:R-:W-:Y:S02]  /*36d0*/  DMUL R26, R14.reuse, R14.reuse ;  /* 0x0000000e0e1a7228 */ /* 0x0c0fe40000000000 */
[----:B------:R-:W-:-:S06]  /*36e0*/  DMUL R32, R14, R14 ;  /* 0x0000000e0e207228 */ /* 0x000fcc0000000000 */
[----:B------:R-:W-:Y:S01]  /*36f0*/  DFMA R18, R26, UR4, R20 ;  /* 0x000000041a127c2b */ /* 0x000fe20008000014 */
[----:B------:R-:W-:Y:S01]  /*3700*/  UMOV UR4, 0x75488a3f ;  /* 0x75488a3f00047882 */ /* 0x000fe20000000000 */
[----:B------:R-:W-:Y:S01]  /*3710*/  UMOV UR5, 0x3ef3b20a ;  /* 0x3ef3b20a00057882 */ /* 0x000fe20000000000 */
[----:B------:R-:W-:-:S05]  /*3720*/  DADD R20, R24, -R14 ;  /* 0x0000000018147229 */ /* 0x000fca000000080e */
[----:B------:R-:W-:Y:S01]  /*3730*/  DFMA R18, R26, R18, UR4 ;  /* 0x000000041a127e2b */ /* 0x000fe20008000012 */
[----:B------:R-:W-:Y:S01]  /*3740*/  UMOV UR4, 0xe4faecd5 ;  /* 0xe4faecd500047882 */ /* 0x000fe20000000000 */
[----:B------:R-:W-:Y:S01]  /*3750*/  UMOV UR5, 0x3f1745cd ;  /* 0x3f1745cd00057882 */ /* 0x000fe20000000000 */
[----:B------:R-:W-:-:S05]  /*3760*/  DADD R20, R20, R20 ;  /* 0x0000000014147229 */ /* 0x000fca0000000014 */
[----:B------:R-:W-:Y:S01]  /*3770*/  DFMA R18, R26, R18, UR4 ;  /* 0x000000041a127e2b */ /* 0x000fe20008000012 */
[----:B------:R-:W-:Y:S01]  /*3780*/  UMOV UR4, 0x258a578b ;  /* 0x258a578b00047882 */ /* 0x000fe20000000000 */
[----:B------:R-:W-:Y:S01]  /*3790*/  UMOV UR5, 0x3f3c71c7 ;  /* 0x3f3c71c700057882 */ /* 0x000fe20000000000 */
[----:B------:R-:W-:-:S05]  /*37a0*/  DFMA R20, R24, -R14, R20 ;  /* 0x8000000e1814722b */ /* 0x000fca0000000014 */
[----:B------:R-:W-:Y:S01]  /*37b0*/  DFMA R18, R26, R18, UR4 ;  /* 0x000000041a127e2b */ /* 0x000fe20008000012 */
[----:B------:R-:W-:Y:S01]  /*37c0*/  UMOV UR4, 0x9242b910 ;  /* 0x9242b91000047882 */ /* 0x000fe20000000000 */
[----:B------:R-:W-:Y:S01]  /*37d0*/  UMOV UR5, 0x3f624924 ;  /* 0x3f62492400057882 */ /* 0x000fe20000000000 */
[----:B------:R-:W-:Y:S02]  /*37e0*/  DMUL R20, R28, R20 ;  /* 0x000000141c147228 */ /* 0x000fe40000000000 */
[----:B------:R-:W-:-:S03]  /*37f0*/  DFMA R28, R14, R14, -R32 ;  /* 0x0000000e0e1c722b */ /* 0x000fc60000000820 */
[----:B------:R-:W-:Y:S01]  /*3800*/  DFMA R22, R26, R18, UR4 ;  /* 0x000000041a167e2b */ /* 0x000fe20008000012 */
[----:B------:R-:W-:Y:S01]  /*3810*/  UMOV UR4, 0x99999dfb ;  /* 0x99999dfb00047882 */ /* 0x000fe20000000000 */
[----:B------:R-:W-:-:S06]  /*3820*/  UMOV UR5, 0x3f899999 ;  /* 0x3f89999900057882 */ /* 0x000fcc0000000000 */
[----:B------:R-:W-:Y:S01]  /*3830*/  DFMA R22, R26, R22, UR4 ;  /* 0x000000041a167e2b */ /* 0x000fe20008000016 */
[----:B------:R-:W-:Y:S01]  /*3840*/  UMOV UR4, 0x55555555 ;  /* 0x5555555500047882 */ /* 0x000fe20000000000 */
[----:B------:R-:W-:-:S06]  /*3850*/  UMOV UR5, 0x3fb55555 ;  /* 0x3fb5555500057882 */ /* 0x000fcc0000000000 */
[----:B------:R-:W-:-:S08]  /*3860*/  DFMA R18, R26, R22, UR4 ;  /* 0x000000041a127e2b */ /* 0x000fd00008000016 */
[----:B------:R-:W-:Y:S01]  /*3870*/  DADD R24, -R18, UR4 ;  /* 0x0000000412187e29 */ /* 0x000fe20008000100 */
[----:B------:R-:W-:Y:S01]  /*3880*/  UMOV UR4, 0xb9e7b0 ;  /* 0x00b9e7b000047882 */ /* 0x000fe20000000000 */
[----:B------:R-:W-:-:S06]  /*3890*/  UMOV UR5, 0x3c46a4cb ;  /* 0x3c46a4cb00057882 */ /* 0x000fcc0000000000 */
[----:B------:R-:W-:Y:S02]  /*38a0*/  DFMA R24, R26, R22, R24 ;  /* 0x000000161a18722b */ /* 0x000fe40000000018 */
[----:B------:R-:W-:Y:S01]  /*38b0*/  DMUL R22, R14, R32 ;  /* 0x000000200e167228 */ /* 0x000fe20000000000 */
[----:B------:R-:W-:Y:S02]  /*38c0*/  VIADD R27, R21, 0x100000 ;  /* 0x00100000151b7836 */ /* 0x000fe40000000000 */
[----:B------:R-:W-:-:S03]  /*38d0*/  IMAD.MOV.U32 R26, RZ, RZ, R20 ;  /* 0x000000ffff1a7224 */ /* 0x000fc600078e0014 */
[----:B------:R-:W-:Y:S01]  /*38e0*/  DADD R24, R24, -UR4 ;  /* 0x8000000418187e29 */ /* 0x000fe20008000000 */
[----:B------:R-:W-:Y:S01]  /*38f0*/  UMOV UR4, 0x80000000 ;  /* 0x8000000000047882 */ /* 0x000fe20000000000 */
[C---:B------:R-:W-:Y:S01]  /*3900*/  DFMA R30, R14.reuse, R32, -R22 ;  /* 0x000000200e1e722b */ /* 0x040fe20000000816 */
[----:B------:R-:W-:Y:S01]  /*3910*/  UMOV UR5, 0x43300000 ;  /* 0x4330000000057882 */ /* 0x000fe20000000000 */
[----:B------:R-:W-:-:S04]  /*3920*/  DFMA R26, R14, R26, R28 ;  /* 0x0000001a0e1a722b */ /* 0x000fc8000000001c */
[----:B------:R-:W-:Y:S02]  /*3930*/  DADD R28, R18, R24 ;  /* 0x00000000121c7229 */ /* 0x000fe40000000018 */
[----:B------:R-:W-:-:S06]  /*3940*/  DFMA R30, R20, R32, R30 ;  /* 0x00000020141e722b */ /* 0x000fcc000000001e */
[----:B------:R-:W-:Y:S02]  /*3950*/  DMUL R32, R28, R22 ;  /* 0x000000161c207228 */ /* 0x000fe40000000000 */
[----:B------:R-:W-:Y:S02]  /*3960*/  DFMA R26, R14, R26, R30 ;  /* 0x0000001a0e1a722b */ /* 0x000fe4000000001e */
[----:B------:R-:W-:-:S04]  /*3970*/  DADD R30, R18, -R28 ;  /* 0x00000000121e7229 */ /* 0x000fc8000000081c */
[----:B------:R-:W-:-:S04]  /*3980*/  DFMA R18, R28, R22, -R32 ;  /* 0x000000161c12722b */ /* 0x000fc80000000820 */
[----:B------:R-:W-:-:S04]  /*3990*/  DADD R30, R24, R30 ;  /* 0x00000000181e7229 */ /* 0x000fc8000000001e */
[----:B------:R-:W-:-:S08]  /*39a0*/  DFMA R18, R28, R26, R18 ;  /* 0x0000001a1c12722b */ /* 0x000fd00000000012 */
[----:B------:R-:W-:-:S08]  /*39b0*/  DFMA R30, R30, R22, R18 ;  /* 0x000000161e1e722b */ /* 0x000fd00000000012 */
[----:B------:R-:W-:-:S08]  /*39c0*/  DADD R18, R32, R30 ;  /* 0x0000000020127229 */ /* 0x000fd0000000001e */
[--C-:B------:R-:W-:Y:S02]  /*39d0*/  DADD R22, R14, R18.reuse ;  /* 0x000000000e167229 */ /* 0x100fe40000000012 */
[----:B------:R-:W-:-:S06]  /*39e0*/  DADD R32, R32, -R18 ;  /* 0x0000000020207229 */ /* 0x000fcc0000000812 */
[----:B------:R-:W-:Y:S02]  /*39f0*/  DADD R14, R14, -R22 ;  /* 0x000000000e0e7229 */ /* 0x000fe40000000816 */
[----:B------:R-:W-:-:S06]  /*3a00*/  DADD R32, R30, R32 ;  /* 0x000000001e207229 */ /* 0x000fcc0000000020 */
[----:B------:R-:W-:-:S08]  /*3a10*/  DADD R14, R18, R14 ;  /* 0x00000000120e7229 */ /* 0x000fd0000000000e */
[----:B------:R-:W-:-:S08]  /*3a20*/  DADD R14, R32, R14 ;  /* 0x00000000200e7229 */ /* 0x000fd0000000000e */
[----:B------:R-:W-:Y:S01]  /*3a30*/  DADD R20, R20, R14 ;  /* 0x0000000014147229 */ /* 0x000fe2000000000e */
[----:B------:R-:W-:Y:S01]  /*3a40*/  LOP3.LUT R14, R12, 0x80000000, RZ, 0x3c, !PT ;  /* 0x800000000c0e7812 */ /* 0x000fe200078e3cff */
[----:B------:R-:W-:-:S06]  /*3a50*/  IMAD.MOV.U32 R15, RZ, RZ, 0x43300000 ;  /* 0x43300000ff0f7424 */ /* 0x000fcc00078e00ff */
[----:B------:R-:W-:Y:S02]  /*3a60*/  DADD R18, R22, R20 ;  /* 0x0000000016127229 */ /* 0x000fe40000000014 */
[----:B------:R-:W-:Y:S01]  /*3a70*/  DADD R14, R14, -UR4 ;  /* 0x800000040e0e7e29 */ /* 0x000fe20008000000 */
[----:B------:R-:W-:Y:S01]  /*3a80*/  UMOV UR4, 0xfefa39ef ;  /* 0xfefa39ef00047882 */ /* 0x000fe20000000000 */
[----:B------:R-:W-:-:S04]  /*3a90*/  UMOV UR5, 0x3fe62e42 ;  /* 0x3fe62e4200057882 */ /* 0x000fc80000000000 */
[--C-:B------:R-:W-:Y:S02]  /*3aa0*/  DADD R22, R22, -R18.reuse ;  /* 0x0000000016167229 */ /* 0x100fe40000000812 */
[----:B------:R-:W-:-:S06]  /*3ab0*/  DFMA R12, R14, UR4, R18 ;  /* 0x000000040e0c7c2b */ /* 0x000fcc0008000012 */
[----:B------:R-:W-:Y:S02]  /*3ac0*/  DADD R22, R20, R22 ;  /* 0x0000000014167229 */ /* 0x000fe40000000016 */
[----:B------:R-:W-:-:S08]  /*3ad0*/  DFMA R24, R14, -UR4, R12 ;  /* 0x800000040e187c2b */ /* 0x000fd0000800000c */
[----:B------:R-:W-:-:S08]  /*3ae0*/  DADD R24, -R18, R24 ;  /* 0x0000000012187229 */ /* 0x000fd00000000118 */
[----:B------:R-:W-:-:S08]  /*3af0*/  DADD R22, R22, -R24 ;  /* 0x0000000016167229 */ /* 0x000fd00000000818 */
[----:B------:R-:W-:Y:S01]  /*3b00*/  DFMA R14, R14, UR6, R22 ;  /* 0x000000060e0e7c2b */ /* 0x000fe20008000016 */
[----:B------:R-:W-:Y:S02]  /*3b10*/  IMAD.MOV.U32 R23, RZ, RZ, R5 ;  /* 0x000000ffff177224 */ /* 0x000fe400078e0005 */
[----:B------:R-:W-:Y:S02]  /*3b20*/  IMAD.MOV.U32 R22, RZ, RZ, R7 ;  /* 0x000000ffff167224 */ /* 0x000fe400078e0007 */
[C---:B------:R-:W-:Y:S01]  /*3b30*/  IMAD.SHL.U32 R7, R23.reuse, 0x2, RZ ;  /* 0x0000000217077824 */ /* 0x040fe200078e00ff */
[----:B------:R-:W-:Y:S02]  /*3b40*/  LOP3.LUT R5, R23, 0xff0fffff, RZ, 0xc0, !PT ;  /* 0xff0fffff17057812 */ /* 0x000fe400078ec0ff */
[----:B------:R-:W-:Y:S02]  /*3b50*/  DADD R18, R12, R14 ;  /* 0x000000000c127229 */ /* 0x000fe4000000000e */
[----:B------:R-:W-:-:S04]  /*3b60*/  ISETP.GT.U32.AND P2, PT, R7, -0x2000001, PT ;  /* 0xfdffffff0700780c */ /* 0x000fc80003f44070 */
[----:B------:R-:W-:Y:S02]  /*3b70*/  SEL R23, R5, R23, P2 ;  /* 0x0000001705177207 */ /* 0x000fe40001000000 */
[----:B------:R-:W-:-:S04]  /*3b80*/  DADD R20, R12, -R18 ;  /* 0x000000000c147229 */ /* 0x000fc80000000812 */
[----:B------:R-:W-:-:S04]  /*3b90*/  DMUL R12, R18, R22 ;  /* 0x00000016120c7228 */ /* 0x000fc80000000000 */
[----:B------:R-:W-:-:S04]  /*3ba0*/  DADD R20, R14, R20 ;  /* 0x000000000e147229 */ /* 0x000fc80000000014 */
[----:B------:R-:W-:-:S08]  /*3bb0*/  DFMA R18, R18, R22, -R12 ;  /* 0x000000161212722b */ /* 0x000fd0000000080c */
[----:B------:R-:W-:Y:S01]  /*3bc0*/  DFMA R20, R20, R22, R18 ;  /* 0x000000161414722b */ /* 0x000fe20000000012 */
[----:B------:R-:W-:Y:S02]  /*3bd0*/  IMAD.MOV.U32 R18, RZ, RZ, 0x652b82fe ;  /* 0x652b82feff127424 */ /* 0x000fe400078e00ff */
[----:B------:R-:W-:-:S05]  /*3be0*/  IMAD.MOV.U32 R19, RZ, RZ, 0x3ff71547 ;  /* 0x3ff71547ff137424 */ /* 0x000fca00078e00ff */
[----:B------:R-:W-:-:S08]  /*3bf0*/  DADD R14, R12, R20 ;  /* 0x000000000c0e7229 */ /* 0x000fd00000000014 */
[----:B------:R-:W-:Y:S02]  /*3c00*/  DFMA R18, R14, R18, 6.75539944105574400000e+15 ;  /* 0x433800000e12742b */ /* 0x000fe40000000012 */
[----:B------:R-:W-:Y:S01]  /*3c10*/  FSETP.GEU.FTZ.AND P2, PT, |R15|, 4.1917929649353027344, PT ;  /* 0x4086232b0f00780b */ /* 0x000fe20003f5e200 */
[----:B------:R-:W-:-:S05]  /*3c20*/  DADD R12, R12, -R14 ;  /* 0x000000000c0c7229 */ /* 0x000fca000000080e */
[----:B------:R-:W-:-:S03]  /*3c30*/  DADD R22, R18, -6.75539944105574400000e+15 ;  /* 0xc338000012167429 */ /* 0x000fc60000000000 */
[----:B------:R-:W-:-:S05]  /*3c40*/  DADD R20, R20, R12 ;  /* 0x0000000014147229 */ /* 0x000fca000000000c */
[----:B------:R-:W-:Y:S01]  /*3c50*/  DFMA R24, R22, -UR4, R14 ;  /* 0x8000000416187c2b */ /* 0x000fe2000800000e */
[----:B------:R-:W-:Y:S01]  /*3c60*/  UMOV UR4, 0x3b39803f ;  /* 0x3b39803f00047882 */ /* 0x000fe20000000000 */
[----:B------:R-:W-:-:S06]  /*3c70*/  UMOV UR5, 0x3c7abc9e ;  /* 0x3c7abc9e00057882 */ /* 0x000fcc0000000000 */
[----:B------:R-:W-:Y:S01]  /*3c80*/  DFMA R22, R22, -UR4, R24 ;  /* 0x8000000416167c2b */ /* 0x000fe20008000018 */
[----:B------:R-:W-:Y:S01]  /*3c90*/  UMOV UR4, 0x69ce2bdf ;  /* 0x69ce2bdf00047882 */ /* 0x000fe20000000000 */
[----:B------:R-:W-:Y:S01]  /*3ca0*/  IMAD.MOV.U32 R24, RZ, RZ, -0x35dec16 ;  /* 0xfca213eaff187424 */ /* 0x000fe200078e00ff */
[----:B------:R-:W-:Y:S01]  /*3cb0*/  UMOV UR5, 0x3e5ade15 ;  /* 0x3e5ade1500057882 */ /* 0x000fe20000000000 */
[----:B------:R-:W-:-:S06]  /*3cc0*/  IMAD.MOV.U32 R25, RZ, RZ, 0x3e928af3 ;  /* 0x3e928af3ff197424 */ /* 0x000fcc00078e00ff */
[----:B------:R-:W-:Y:S01]  /*3cd0*/  DFMA R24, R22, UR4, R24 ;  /* 0x0000000416187c2b */ /* 0x000fe20008000018 */
[----:B------:R-:W-:Y:S01]  /*3ce0*/  UMOV UR4, 0x62401315 ;  /* 0x6240131500047882 */ /* 0x000fe20000000000 */
[----:B------:R-:W-:-:S06]  /*3cf0*/  UMOV UR5, 0x3ec71dee ;  /* 0x3ec71dee00057882 */ /* 0x000fcc0000000000 */
[----:B------:R-:W-:Y:S01]  /*3d00*/  DFMA R24, R22, R24, UR4 ;  /* 0x0000000416187e2b */ /* 0x000fe20008000018 */
        /* <DEDUP_REMOVED lines=20> */
[----:B------:R-:W-:-:S08]  /*3e50*/  DFMA R24, R22, R24, UR4 ;  /* 0x0000000416187e2b */ /* 0x000fd00008000018 */
[----:B------:R-:W-:-:S08]  /*3e60*/  DFMA R24, R22, R24, 1 ;  /* 0x3ff000001618742b */ /* 0x000fd00000000018 */
[----:B------:R-:W-:-:S10]  /*3e70*/  DFMA R22, R22, R24, 1 ;  /* 0x3ff000001616742b */ /* 0x000fd40000000018 */
[----:B------:R-:W-:Y:S02]  /*3e80*/  IMAD R13, R18, 0x100000, R23 ;  /* 0x00100000120d7824 */ /* 0x000fe400078e0217 */
[----:B------:R-:W-:Y:S01]  /*3e90*/  IMAD.MOV.U32 R12, RZ, RZ, R22 ;  /* 0x000000ffff0c7224 */ /* 0x000fe200078e0016 */
[----:B------:R-:W-:Y:S06]  /*3ea0*/  @!P2 BRA `(.L_x_67) ;  /* 0x000000000034a947 */ /* 0x000fec0003800000 */
[----:B------:R-:W-:Y:S01]  /*3eb0*/  FSETP.GEU.FTZ.AND P2, PT, |R15|, 4.2275390625, PT ;  /* 0x408748000f00780b */ /* 0x000fe20003f5e200 */
[C---:B------:R-:W-:Y:S02]  /*3ec0*/  DADD R12, R14.reuse, +INF ;  /* 0x7ff000000e0c7429 */ /* 0x040fe40000000000 */
[----:B------:R-:W-:-:S08]  /*3ed0*/  DSETP.GEU.AND P3, PT, R14, RZ, PT ;  /* 0x000000ff0e00722a */ /* 0x000fd00003f6e000 */
[----:B------:R-:W-:Y:S02]  /*3ee0*/  FSEL R12, R12, RZ, P3 ;  /* 0x000000ff0c0c7208 */ /* 0x000fe40001800000 */
[----:B------:R-:W-:Y:S01]  /*3ef0*/  FSEL R13, R13, RZ, P3 ;  /* 0x000000ff0d0d7208 */ /* 0x000fe20001800000 */
[----:B------:R-:W-:Y:S06]  /*3f00*/  @P2 BRA `(.L_x_67) ;  /* 0x00000000001c2947 */ /* 0x000fec0003800000 */
[----:B------:R-:W-:-:S04]  /*3f10*/  LEA.HI R5, R18, R18, RZ, 0x1 ;  /* 0x0000001212057211 */ /* 0x000fc800078f08ff */
[----:B------:R-:W-:-:S05]  /*3f20*/  SHF.R.S32.HI R5, RZ, 0x1, R5 ;  /* 0x00000001ff057819 */ /* 0x000fca0000011405 */
[----:B------:R-:W-:Y:S02]  /*3f30*/  IMAD.IADD R12, R18, 0x1, -R5 ;  /* 0x00000001120c7824 */ /* 0x000fe400078e0a05 */
[----:B------:R-:W-:-:S03]  /*3f40*/  IMAD R23, R5, 0x100000, R23 ;  /* 0x0010000005177824 */ /* 0x000fc600078e0217 */
[----:B------:R-:W-:Y:S01]  /*3f50*/  LEA R13, R12, 0x3ff00000, 0x14 ;  /* 0x3ff000000c0d7811 */ /* 0x000fe200078ea0ff */
[----:B------:R-:W-:-:S06]  /*3f60*/  IMAD.MOV.U32 R12, RZ, RZ, RZ ;  /* 0x000000ffff0c7224 */ /* 0x000fcc00078e00ff */
[----:B------:R-:W-:-:S11]  /*3f70*/  DMUL R12, R22, R12 ;  /* 0x0000000c160c7228 */ /* 0x000fd60000000000 */
.L_x_67:
[----:B------:R-:W-:Y:S01]  /*3f80*/  DFMA R20, R20, R12, R12 ;  /* 0x0000000c1414722b */ /* 0x000fe2000000000c */
[----:B------:R-:W-:Y:S01]  /*3f90*/  IMAD.MOV.U32 R14, RZ, RZ, R0 ;  /* 0x000000ffff0e7224 */ /* 0x000fe200078e0000 */
[----:B------:R-:W-:Y:S01]  /*3fa0*/  DSETP.NEU.AND P2, PT, |R12|, +INF , PT ;  /* 0x7ff000000c00742a */ /* 0x000fe20003f4d200 */
[----:B------:R-:W-:-:S07]  /*3fb0*/  IMAD.MOV.U32 R15, RZ, RZ, 0x0 ;  /* 0x00000000ff0f7424 */ /* 0x000fce00078e00ff */
[----:B------:R-:W-:Y:S02]  /*3fc0*/  FSEL R12, R12, R20, !P2 ;  /* 0x000000140c0c7208 */ /* 0x000fe40005000000 */
[----:B------:R-:W-:Y:S01]  /*3fd0*/  FSEL R5, R13, R21, !P2 ;  /* 0x000000150d057208 */ /* 0x000fe20005000000 */
[----:B------:R-:W-:Y:S06]  /*3fe0*/  RET.REL.NODEC R14 `(_Z25multi_tensor_apply_kernelI18TensorListMetadataILi5EE25DistAdamCapturableFunctorIN3c108BFloat16ES4_S4_EJPfffPiifS6_10adamMode_tfEEvlPViT_T0_DpT1_) ;  /* 0xffffffc00e047950 */ /* 0x000fec0003c3ffff */
.L_x_68:
        /* <DEDUP_REMOVED lines=9> */
.L_x_1060:


//--------------------- .text._Z25multi_tensor_apply_kernelI18TensorListMetadataILi5EE25DistAdamCapturableFunctorIN3c108BFloat16ES4_NS3_4HalfEEJPfffPiifS7_10adamMode_tfEEvlPViT_T0_DpT1_ --------------------------
	.section	.text._Z25multi_tensor_apply_kernelI18TensorListMetadataILi5EE25DistAdamCapturableFunctorIN3c108BFloat16ES4_NS3_4HalfEEJPfffPiifS7_10adamMode_tfEEvlPViT_T0_DpT1_,"ax",@progbits
	.align	128
        .global         _Z25multi_tensor_apply_kernelI18TensorListMetadataILi5EE25DistAdamCapturableFunctorIN3c108BFloat16ES4_NS3_4HalfEEJPfffPiifS7_10adamMode_tfEEvlPViT_T0_DpT1_
        .type           _Z25multi_tensor_apply_kernelI18TensorListMetadataILi5EE25DistAdamCapturableFunctorIN3c108BFloat16ES4_NS3_4HalfEEJPfffPiifS7_10adamMode_tfEEvlPViT_T0_DpT1_,@function
        .size           _Z25multi_tensor_apply_kernelI18TensorListMetadataILi5EE25DistAdamCapturableFunctorIN3c108BFloat16ES4_NS3_4HalfEEJPfffPiifS7_10adamMode_tfEEvlPViT_T0_DpT1_,(.L_x_1061 - _Z25multi_tensor_apply_kernelI18TensorListMetadataILi5EE25DistAdamCapturableFunctorIN3c108BFloat16ES4_NS3_4HalfEEJPfffPiifS7_10adamMode_tfEEvlPViT_T0_DpT1_)
        .other          _Z25multi_tensor_apply_kernelI18TensorListMetadataILi5EE25DistAdamCapturableFunctorIN3c108BFloat16ES4_NS3_4HalfEEJPfffPiifS7_10adamMode_tfEEvlPViT_T0_DpT1_,@"STO_CUDA_ENTRY STV_DEFAULT"
_Z25multi_tensor_apply_kernelI18TensorListMetadataILi5EE25DistAdamCapturableFunctorIN3c108BFloat16ES4_NS3_4HalfEEJPfffPiifS7_10adamMode_tfEEvlPViT_T0_DpT1_:
.text._Z25multi_tensor_apply_kernelI18TensorListMetadataILi5EE25DistAdamCapturableFunctorIN3c108BFloat16ES4_NS3_4HalfEEJPfffPiifS7_10adamMode_tfEEvlPViT_T0_DpT1_:
        /* <DEDUP_REMOVED lines=21> */
.L_x_69:
        /* <DEDUP_REMOVED lines=20> */
.L_x_70:
        /* <DEDUP_REMOVED lines=20> */
.L_x_71:
        /* <DEDUP_REMOVED lines=21> */
.L_x_72:
        /* <DEDUP_REMOVED lines=15> */
[----:B-1----:R-:W3:Y:S01]  /*0610*/  LDG.E R30, desc[UR4][R4.64] ;  /* 0x00000004041e7981 */ /* 0x002ee2000c1e1900 */
[----:B--2---:R-:W-:-:S06]  /*0620*/  FMUL.FTZ R8, R8, 1 ;  /* 0x3f80000008087820 */ /* 0x004fcc0000410000 */
[----:B------:R-:W1:Y:S02]  /*0630*/  F2F.F64.F32 R8, R8 ;  /* 0x0000000800087310 */ /* 0x000e640000201800 */
[----:B-1----:R-:W-:-:S10]  /*0640*/  DADD R36, -RZ, |R8| ;  /* 0x00000000ff247229 */ /* 0x002fd40000000508 */
[----:B------:R-:W-:Y:S01]  /*0650*/  IMAD.MOV.U32 R10, RZ, RZ, R36 ;  /* 0x000000ffff0a7224 */ /* 0x000fe200078e0024 */
[----:B---3--:R-:W1:Y:S02]  /*0660*/  I2F.F64 R2, R30 ;  /* 0x0000001e00027312 */ /* 0x008e640000201c00 */
[--C-:B-1----:R-:W-:Y:S01]  /*0670*/  SHF.R.U32.HI R0, RZ, 0x14, R3.reuse ;  /* 0x00000014ff007819 */ /* 0x102fe20000011603 */
[----:B------:R-:W-:Y:S02]  /*0680*/  IMAD.MOV.U32 R36, RZ, RZ, R2 ;  /* 0x000000ffff247224 */ /* 0x000fe400078e0002 */
[----:B------:R-:W-:Y:S01]  /*0690*/  IMAD.MOV.U32 R33, RZ, RZ, R3 ;  /* 0x000000ffff217224 */ /* 0x000fe200078e0003 */
[----:B------:R-:W-:-:S05]  /*06a0*/  LOP3.LUT R0, R0, 0x7ff, RZ, 0xc0, !PT ;  /* 0x000007ff00007812 */ /* 0x000fca00078ec0ff */
[----:B------:R-:W-:Y:S01]  /*06b0*/  VIADD R7, R0, 0xfffffc0c ;  /* 0xfffffc0c00077836 */ /* 0x000fe20000000000 */
[----:B------:R-:W-:-:S04]  /*06c0*/  MOV R0, 0x730 ;  /* 0x0000073000007802 */ /* 0x000fc80000000f00 */
[CC--:B------:R-:W-:Y:S02]  /*06d0*/  SHF.L.U32 R31, R2.reuse, R7.reuse, RZ ;  /* 0x00000007021f7219 */ /* 0x0c0fe400000006ff */
[----:B------:R-:W-:Y:S02]  /*06e0*/  SHF.L.U64.HI R32, R2, R7, R3 ;  /* 0x0000000702207219 */ /* 0x000fe40000010203 */
[----:B------:R-:W-:-:S04]  /*06f0*/  ISETP.NE.U32.AND P0, PT, R31, RZ, PT ;  /* 0x000000ff1f00720c */ /* 0x000fc80003f05070 */
[----:B------:R-:W-:-:S04]  /*0700*/  ISETP.NE.AND.EX P0, PT, R32, -0x80000000, PT, P0 ;  /* 0x800000002000780c */ /* 0x000fc80003f05300 */
[----:B------:R-:W-:-:S13]  /*0710*/  PLOP3.LUT P0, PT, P0, PT, PT, 0x8, 0x80 ;  /* 0x000000000080781c */ /* 0x000fda000070e170 */
[----:B0-----:R-:W-:Y:S05]  /*0720*/  CALL.REL.NOINC `($_Z25multi_tensor_apply_kernelI18TensorListMetadataILi5EE25DistAdamCapturableFunctorIN3c108BFloat16ES4_NS3_4HalfEEJPfffPiifS7_10adamMode_tfEEvlPViT_T0_DpT1_$__internal_accurate_pow) ;  /* 0x0000003000047944 */ /* 0x001fea0003c00000 */
[----:B------:R-:W0:Y:S01]  /*0730*/  LDC R12, c[0x0][0xf88] ;  /* 0x0003e200ff0c7b82 */ /* 0x000e220000000800 */
[----:B------:R-:W-:Y:S01]  /*0740*/  IMAD.MOV.U32 R6, RZ, RZ, R11 ;  /* 0x000000ffff067224 */ /* 0x000fe200078e000b */
[----:B------:R-:W-:Y:S01]  /*0750*/  DADD R4, R8, R2 ;  /* 0x0000000008047229 */ /* 0x000fe20000000002 */
[----:B------:R-:W-:Y:S01]  /*0760*/  IMAD.MOV.U32 R7, RZ, RZ, R10 ;  /* 0x000000ffff077224 */ /* 0x000fe200078e000a */
[----:B------:R-:W-:Y:S02]  /*0770*/  ISETP.GE.AND P2, PT, R9, RZ, PT ;  /* 0x000000ff0900720c */ /* 0x000fe40003f46270 */
[----:B------:R-:W-:-:S03]  /*0780*/  PLOP3.LUT P1, PT, P0, PT, PT, 0x80, 0x8 ;  /* 0x000000000008781c */ /* 0x000fc6000072f070 */
[----:B------:R-:W-:-:S03]  /*0790*/  DADD R6, -RZ, -R6 ;  /* 0x00000000ff067229 */ /* 0x000fc60000000906 */
[----:B------:R-:W-:-:S04]  /*07a0*/  LOP3.LUT R4, R5, 0x7ff00000, RZ, 0xc0, !PT ;  /* 0x7ff0000005047812 */ /* 0x000fc800078ec0ff */
[----:B------:R-:W-:-:S03]  /*07b0*/  ISETP.NE.AND P3, PT, R4, 0x7ff00000, PT ;  /* 0x7ff000000400780c */ /* 0x000fc60003f65270 */
        /* <DEDUP_REMOVED lines=13> */
.L_x_74:
        /* <DEDUP_REMOVED lines=14> */
.L_x_75:
        /* <DEDUP_REMOVED lines=15> */
[----:B------:R-:W-:Y:S02]  /*0a60*/  FSEL R8, R0, RZ, P2 ;  /* 0x000000ff00087208 */ /* 0x000fe40001000000 */
[----:B------:R-:W-:Y:S01]  /*0a70*/  MOV R0, 0xac0 ;  /* 0x00000ac000007802 */ /* 0x000fe20000000f00 */
[----:B0-----:R-:W-:-:S10]  /*0a80*/  DADD R36, -RZ, |R24| ;  /* 0x00000000ff247229 */ /* 0x001fd40000000518 */
[----:B------:R-:W-:Y:S02]  /*0a90*/  IMAD.MOV.U32 R10, RZ, RZ, R36 ;  /* 0x000000ffff0a7224 */ /* 0x000fe400078e0024 */
[----:B------:R-:W-:-:S07]  /*0aa0*/  IMAD.MOV.U32 R36, RZ, RZ, R2 ;  /* 0x000000ffff247224 */ /* 0x000fce00078e0002 */
[----:B------:R-:W-:Y:S05]  /*0ab0*/  CALL.REL.NOINC `($_Z25multi_tensor_apply_kernelI18TensorListMetadataILi5EE25DistAdamCapturableFunctorIN3c108BFloat16ES4_NS3_4HalfEEJPfffPiifS7_10adamMode_tfEEvlPViT_T0_DpT1_$__internal_accurate_pow) ;  /* 0x0000002c00207944 */ /* 0x000fea0003c00000 */
[----:B------:R-:W0:Y:S01]  /*0ac0*/  LDC R9, c[0x0][0xf8c] ;  /* 0x0003e300ff097b82 */ /* 0x000e220000000800 */
[----:B------:R-:W-:Y:S01]  /*0ad0*/  IMAD.MOV.U32 R6, RZ, RZ, R11 ;  /* 0x000000ffff067224 */ /* 0x000fe200078e000b */
[----:B------:R-:W-:Y:S01]  /*0ae0*/  DADD R4, R2, R24 ;  /* 0x0000000002047229 */ /* 0x000fe20000000018 */
[----:B------:R-:W-:Y:S01]  /*0af0*/  IMAD.MOV.U32 R7, RZ, RZ, R10 ;  /* 0x000000ffff077224 */ /* 0x000fe200078e000a */
[----:B------:R-:W-:-:S05]  /*0b00*/  ISETP.GE.AND P2, PT, R25, RZ, PT ;  /* 0x000000ff1900720c */ /* 0x000fca0003f46270 */
[----:B------:R-:W-:-:S03]  /*0b10*/  DADD R6, -RZ, -R6 ;  /* 0x00000000ff067229 */ /* 0x000fc60000000906 */
[----:B------:R-:W-:-:S07]  /*0b20*/  LOP3.LUT R4, R5, 0x7ff00000, RZ, 0xc0, !PT ;  /* 0x7ff0000005047812 */ /* 0x000fce00078ec0ff */
[-C--:B------:R-:W-:Y:S02]  /*0b30*/  FSEL R0, R6, R11.reuse, !P1 ;  /* 0x0000000b06007208 */ /* 0x080fe40004800000 */
[-C--:B------:R-:W-:Y:S02]  /*0b40*/  FSEL R7, R7, R10.reuse, !P1 ;  /* 0x0000000a07077208 */ /* 0x080fe40004800000 */
[----:B------:R-:W-:Y:S02]  /*0b50*/  ISETP.NE.AND P1, PT, R4, 0x7ff00000, PT ;  /* 0x7ff000000400780c */ /* 0x000fe40003f25270 */
[----:B0-----:R-:W-:Y:S02]  /*0b60*/  FSETP.NEU.FTZ.AND P3, PT, R9, RZ, PT ;  /* 0x000000ff0900720b */ /* 0x001fe40003f7d000 */
[----:B------:R-:W-:Y:S02]  /*0b70*/  FSEL R4, R0, R11, !P2 ;  /* 0x0000000b00047208 */ /* 0x000fe40005000000 */
[----:B------:R-:W-:-:S09]  /*0b80*/  FSEL R5, R7, R10, !P2 ;  /* 0x0000000a07057208 */ /* 0x000fd20005000000 */
        /* <DEDUP_REMOVED lines=8> */
.L_x_76:
        /* <DEDUP_REMOVED lines=14> */
.L_x_77:
        /* <DEDUP_REMOVED lines=10> */
.L_x_73:
        /* <DEDUP_REMOVED lines=35> */
[----:B------:R-:W-:Y:S01]  /*0fc0*/  PLOP3.LUT P0, PT, P0, P2, P1, 0xfe, 0x0 ;  /* 0x000000000000781c */ /* 0x000fe20000705f16 */
[----:B------:R-:W3:Y:S01]  /*0fd0*/  LDC R4, c[0x0][0x360] ;  /* 0x0000d800ff047b82 */ /* 0x000ee20000000800 */
        /* <DEDUP_REMOVED lines=10> */
.L_x_83:
[----:B01----:R-:W-:-:S04]  /*1080*/  IMAD.WIDE R24, R3, 0x2, R12 ;  /* 0x0000000203187825 */ /* 0x003fc800078e020c */
[----:B------:R-:W-:-:S04]  /*1090*/  IMAD.WIDE R10, R3, 0x2, R14 ;  /* 0x00000002030a7825 */ /* 0x000fc800078e020e */
[----:B------:R-:W-:Y:S01]  /*10a0*/  IMAD.WIDE R30, R3, 0x2, R18 ;  /* 0x00000002031e7825 */ /* 0x000fe200078e0212 */
[----:B---3--:R-:W-:Y:S06]  /*10b0*/  @!P1 BRA `(.L_x_79) ;  /* 0x0000000000789947 */ /* 0x008fec0003800000 */
        /* <DEDUP_REMOVED lines=10> */
[----:B------:R-:W4:Y:S04]  /*1160*/  LDG.E.64 R10, desc[UR6][R10.64] ;  /* 0x000000060a0a7981 */ /* 0x000f28000c1e1b00 */
[----:B------:R-:W3:Y:S04]  /*1170*/  LDG.E.64 R30, desc[UR8][R30.64] ;  /* 0x000000081e1e7981 */ /* 0x000ee8000c1e1b00 */
[----:B------:R-:W3:Y:S01]  /*1180*/  LDG.E.64 R26, desc[UR10][R26.64] ;  /* 0x0000000a1a1a7981 */ /* 0x000ee2000c1e1b00 */
[----:B--2---:R-:W-:-:S02]  /*1190*/  SHF.R.U64 R28, R24, 0x10, R25 ;  /* 0x00000010181c7819 */ /* 0x004fc40000001219 */
[----:B------:R-:W-:Y:S02]  /*11a0*/  PRMT R0, R24, 0x7610, R0 ;  /* 0x0000761018007816 */ /* 0x000fe40000000000 */
[----:B------:R-:W-:Y:S02]  /*11b0*/  SHF.R.U32.HI R29, RZ, 0x10, R25 ;  /* 0x00000010ff1d7819 */ /* 0x000fe40000011619 */
[----:B------:R-:W-:Y:S02]  /*11c0*/  PRMT R9, R25, 0x7610, R9 ;  /* 0x0000761019097816 */ /* 0x000fe40000000009 */
[C-C-:B----4-:R-:W-:Y:S02]  /*11d0*/  SHF.R.U64 R36, R10.reuse, 0x10, R11.reuse ;  /* 0x000000100a247819 */ /* 0x150fe4000000120b */
[----:B------:R-:W-:Y:S02]  /*11e0*/  PRMT R2, R10, 0x7610, R2 ;  /* 0x000076100a027816 */ /* 0x000fe40000000002 */
[----:B------:R-:W-:-:S02]  /*11f0*/  SHF.R.U32.HI R32, RZ, 0x10, R11 ;  /* 0x00000010ff207819 */ /* 0x000fc4000001160b */
[----:B------:R-:W-:Y:S02]  /*1200*/  PRMT R34, R11, 0x7610, R34 ;  /* 0x000076100b227816 */ /* 0x000fe40000000022 */
[C-C-:B---3--:R-:W-:Y:S02]  /*1210*/  SHF.R.U64 R37, R30.reuse, 0x10, R31.reuse ;  /* 0x000000101e257819 */ /* 0x148fe4000000121f */
[----:B------:R-:W-:Y:S02]  /*1220*/  PRMT R40, R30, 0x7610, R40 ;  /* 0x000076101e287816 */ /* 0x000fe40000000028 */
[----:B------:R-:W-:Y:S02]  /*1230*/  SHF.R.U32.HI R33, RZ, 0x10, R31 ;  /* 0x00000010ff217819 */ /* 0x000fe4000001161f */
[----:B------:R-:W-:Y:S02]  /*1240*/  PRMT R35, R31, 0x7610, R35 ;  /* 0x000076101f237816 */ /* 0x000fe40000000023 */
[----:B------:R-:W-:-:S02]  /*1250*/  SHF.R.U64 R42, R26, 0x10, R27 ;  /* 0x000000101a2a7819 */ /* 0x000fc4000000121b */
[----:B------:R-:W-:Y:S02]  /*1260*/  PRMT R39, R26, 0x7610, R39 ;  /* 0x000076101a277816 */ /* 0x000fe40000000027 */
[----:B------:R-:W-:Y:S02]  /*1270*/  SHF.R.U32.HI R38, RZ, 0x10, R27 ;  /* 0x00000010ff267819 */ /* 0x000fe4000001161b */
[----:B------:R-:W-:Y:S01]  /*1280*/  PRMT R41, R27, 0x7610, R41 ;  /* 0x000076101b297816 */ /* 0x000fe20000000029 */
[----:B------:R-:W-:Y:S06]  /*1290*/  BRA `(.L_x_80) ;  /* 0x0000000400047947 */ /* 0x000fec0003800000 */
.L_x_79:
[C---:B------:R-:W-:Y:S01]  /*12a0*/  VIADD R9, R3.reuse, 0x1 ;  /* 0x0000000103097836 */ /* 0x040fe20000000000 */
[CC--:B------:R-:W-:Y:S01]  /*12b0*/  ISETP.GE.AND P0, PT, R3.reuse, R6.reuse, PT ;  /* 0x000000060300720c */ /* 0x0c0fe20003f06270 */
[C---:B------:R-:W-:Y:S02]  /*12c0*/  VIADD R27, R3.reuse, 0x2 ;  /* 0x00000002031b7836 */ /* 0x040fe40000000000 */
[----:B------:R-:W-:Y:S01]  /*12d0*/  VIADD R29, R3, 0x3 ;  /* 0x00000003031d7836 */ /* 0x000fe20000000000 */
[-C--:B------:R-:W-:Y:S02]  /*12e0*/  ISETP.GE.AND P2, PT, R9, R6.reuse, PT ;  /* 0x000000060900720c */ /* 0x080fe40003f46270 */
[-C--:B------:R-:W-:Y:S02]  /*12f0*/  ISETP.GE.AND P3, PT, R27, R6.reuse, PT ;  /* 0x000000061b00720c */ /* 0x080fe40003f66270 */
[----:B------:R-:W-:-:S05]  /*1300*/  ISETP.GE.AND P4, PT, R29, R6, PT ;  /* 0x000000061d00720c */ /* 0x000fca0003f86270 */
[C---:B------:R-:W-:Y:S01]  /*1310*/  @!P0 R2UR UR6, R16.reuse ;  /* 0x00000000100682ca */ /* 0x040fe200000e0000 */
[----:B------:R-:W-:Y:S01]  /*1320*/  @!P0 IMAD.WIDE R26, R3, 0x2, R20 ;  /* 0x00000002031a8825 */ /* 0x000fe200078e0214 */
[C---:B------:R-:W-:Y:S02]  /*1330*/  @!P0 R2UR UR7, R17.reuse ;  /* 0x00000000110782ca */ /* 0x040fe400000e0000 */
[C---:B------:R-:W-:Y:S02]  /*1340*/  @!P2 R2UR UR10, R16.reuse ;  /* 0x00000000100aa2ca */ /* 0x040fe400000e0000 */
[C---:B------:R-:W-:Y:S02]  /*1350*/  @!P2 R2UR UR11, R17.reuse ;  /* 0x00000000110ba2ca */ /* 0x040fe400000e0000 */
        /* <DEDUP_REMOVED lines=8> */
[C---:B------:R-:W-:Y:S02]  /*13e0*/  @!P2 R2UR UR8, R16.reuse ;  /* 0x000000001008a2ca */ /* 0x040fe400000e0000 */
[----:B------:R-:W-:Y:S01]  /*13f0*/  @!P2 R2UR UR9, R17 ;  /* 0x000000001109a2ca */ /* 0x000fe200000e0000 */
[----:B------:R-:W5:Y:S01]  /*1400*/  @!P2 LDG.E.U16 R36, desc[UR10][R10.64+0x2] ;  /* 0x0000020a0a24a981 */ /* 0x000f62000c1e1500 */
[----:B------:R-:W-:-:S02]  /*1410*/  @!P3 R2UR UR12, R16 ;  /* 0x00000000100cb2ca */ /* 0x000fc400000e0000 */
[C---:B------:R-:W-:Y:S01]  /*1420*/  @!P3 R2UR UR13, R17.reuse ;  /* 0x00000000110db2ca */ /* 0x040fe200000e0000 */
[----:B------:R-:W5:Y:S01]  /*1430*/  @!P3 LDG.E.U16 R34, desc[UR14][R10.64+0x4] ;  /* 0x0000040e0a22b981 */ /* 0x000f62000c1e1500 */
[C---:B------:R-:W-:Y:S02]  /*1440*/  @!P4 R2UR UR16, R16.reuse ;  /* 0x000000001010c2ca */ /* 0x040fe400000e0000 */
[C---:B------:R-:W-:Y:S01]  /*1450*/  @!P4 R2UR UR17, R17.reuse ;  /* 0x000000001111c2ca */ /* 0x040fe200000e0000 */
[----:B------:R-:W5:Y:S01]  /*1460*/  @!P0 LDG.E.U16 R0, desc[UR4][R24.64] ;  /* 0x0000000418008981 */ /* 0x000f62000c1e1500 */
[----:B------:R-:W-:Y:S02]  /*1470*/  @!P4 R2UR UR18, R16 ;  /* 0x000000001012c2ca */ /* 0x000fe400000e0000 */
[----:B------:R-:W-:Y:S02]  /*1480*/  @!P4 R2UR UR19, R17 ;  /* 0x000000001113c2ca */ /* 0x000fe400000e0000 */
[----:B------:R-:W-:-:S02]  /*1490*/  @P2 PRMT R28, RZ, 0x7610, R28 ;  /* 0x00007610ff1c2816 */ /* 0x000fc4000000001c */
[----:B------:R-:W-:Y:S02]  /*14a0*/  @P3 PRMT R9, RZ, 0x7610, R9 ;  /* 0x00007610ff093816 */ /* 0x000fe40000000009 */
[----:B------:R-:W-:Y:S02]  /*14b0*/  @P4 PRMT R29, RZ, 0x7610, R29 ;  /* 0x00007610ff1d4816 */ /* 0x000fe4000000001d */
[----:B------:R-:W-:Y:S01]  /*14c0*/  @P4 PRMT R32, RZ, 0x7610, R32 ;  /* 0x00007610ff204816 */ /* 0x000fe20000000020 */
[----:B------:R-:W5:Y:S01]  /*14d0*/  @!P2 LDG.E.U16 R28, desc[UR8][R24.64+0x2] ;  /* 0x00000208181ca981 */ /* 0x000f62000c1e1500 */
[C---:B------:R-:W-:Y:S02]  /*14e0*/  @!P2 R2UR UR6, R16.reuse ;  /* 0x000000001006a2ca */ /* 0x040fe400000e0000 */
[----:B------:R-:W-:Y:S01]  /*14f0*/  @!P2 R2UR UR7, R17 ;  /* 0x000000001107a2ca */ /* 0x000fe200000e0000 */
[----:B------:R-:W5:Y:S01]  /*1500*/  @!P3 LDG.E.U16 R9, desc[UR12][R24.64+0x4] ;  /* 0x0000040c1809b981 */ /* 0x000f62000c1e1500 */
[----:B------:R-:W-:-:S02]  /*1510*/  @!P3 R2UR UR10, R16 ;  /* 0x00000000100ab2ca */ /* 0x000fc400000e0000 */
[C---:B------:R-:W-:Y:S01]  /*1520*/  @!P3 R2UR UR11, R17.reuse ;  /* 0x00000000110bb2ca */ /* 0x040fe200000e0000 */
[----:B------:R1:W5:Y:S01]  /*1530*/  @!P4 LDG.E.U16 R29, desc[UR16][R24.64+0x6] ;  /* 0x00000610181dc981 */ /* 0x000362000c1e1500 */
[----:B------:R-:W-:Y:S02]  /*1540*/  @!P4 R2UR UR14, R16 ;  /* 0x00000000100ec2ca */ /* 0x000fe400000e0000 */
[----:B------:R-:W-:Y:S01]  /*1550*/  @!P4 R2UR UR15, R17 ;  /* 0x00000000110fc2ca */ /* 0x000fe200000e0000 */
[----:B------:R2:W5:Y:S01]  /*1560*/  @!P4 LDG.E.U16 R32, desc[UR18][R10.64+0x6] ;  /* 0x000006120a20c981 */ /* 0x000562000c1e1500 */
[----:B------:R-:W-:Y:S01]  /*1570*/  @P2 PRMT R37, RZ, 0x7610, R37 ;  /* 0x00007610ff252816 */ /* 0x000fe20000000025 */
[C---:B0-----:R-:W-:Y:S01]  /*1580*/  @!P4 IMAD.WIDE R26, R3.reuse, 0x2, R20 ;  /* 0x00000002031ac825 */ /* 0x041fe200078e0214 */
[----:B------:R-:W-:Y:S01]  /*1590*/  @P3 PRMT R35, RZ, 0x7610, R35 ;  /* 0x00007610ff233816 */ /* 0x000fe20000000023 */
[----:B------:R0:W5:Y:S01]  /*15a0*/  @!P0 LDG.E.U16 R40, desc[UR4][R30.64] ;  /* 0x000000041e288981 */ /* 0x000162000c1e1500 */
[----:B------:R-:W-:Y:S01]  /*15b0*/  @P4 PRMT R33, RZ, 0x7610, R33 ;  /* 0x00007610ff214816 */ /* 0x000fe20000000021 */
[C---:B-1----:R-:W-:Y:S01]  /*15c0*/  @!P3 IMAD.WIDE R24, R3.reuse, 0x2, R20 ;  /* 0x000000020318b825 */ /* 0x042fe200078e0214 */
[----:B------:R-:W-:Y:S01]  /*15d0*/  @P2 PRMT R42, RZ, 0x7610, R42 ;  /* 0x00007610ff2a2816 */ /* 0x000fe2000000002a */
[----:B------:R0:W5:Y:S01]  /*15e0*/  @!P2 LDG.E.U16 R37, desc[UR8][R30.64+0x2] ;  /* 0x000002081e25a981 */ /* 0x000162000c1e1500 */
[----:B------:R-:W-:Y:S01]  /*15f0*/  @P3 PRMT R41, RZ, 0x7610, R41 ;  /* 0x00007610ff293816 */ /* 0x000fe20000000029 */
[----:B--2---:R-:W-:Y:S01]  /*1600*/  @!P2 IMAD.WIDE R10, R3, 0x2, R20 ;  /* 0x00000002030aa825 */ /* 0x004fe200078e0214 */
[----:B------:R-:W-:Y:S01]  /*1610*/  @P4 PRMT R38, RZ, 0x7610, R38 ;  /* 0x00007610ff264816 */ /* 0x000fe20000000026 */
[----:B------:R0:W5:Y:S04]  /*1620*/  @!P3 LDG.E.U16 R35, desc[UR12][R30.64+0x4] ;  /* 0x0000040c1e23b981 */ /* 0x000168000c1e1500 */
[----:B------:R0:W5:Y:S04]  /*1630*/  @!P4 LDG.E.U16 R33, desc[UR16][R30.64+0x6] ;  /* 0x000006101e21c981 */ /* 0x000168000c1e1500 */
[----:B------:R0:W5:Y:S04]  /*1640*/  @!P2 LDG.E.U16 R42, desc[UR6][R10.64+0x2] ;  /* 0x000002060a2aa981 */ /* 0x000168000c1e1500 */
[----:B------:R0:W5:Y:S04]  /*1650*/  @!P3 LDG.E.U16 R41, desc[UR10][R24.64+0x4] ;  /* 0x0000040a1829b981 */ /* 0x000168000c1e1500 */
[----:B------:R0:W5:Y:S01]  /*1660*/  @!P4 LDG.E.U16 R38, desc[UR14][R26.64+0x6] ;  /* 0x0000060e1a26c981 */ /* 0x000162000c1e1500 */
[----:B------:R-:W-:-:S02]  /*1670*/  @P0 PRMT R39, RZ, 0x7610, R39 ;  /* 0x00007610ff270816 */ /* 0x000fc40000000027 */
[----:B------:R-:W-:Y:S02]  /*1680*/  @P0 PRMT R2, RZ, 0x7610, R2 ;  /* 0x00007610ff020816 */ /* 0x000fe40000000002 */
[----:B------:R-:W-:Y:S02]  /*1690*/  @P0 PRMT R0, RZ, 0x7610, R0 ;  /* 0x00007610ff000816 */ /* 0x000fe40000000000 */
[----:B0-----:R-:W-:-:S07]  /*16a0*/  @P0 PRMT R40, RZ, 0x7610, R40 ;  /* 0x00007610ff280816 */ /* 0x001fce0000000028 */
.L_x_80:
[----:B------:R-:W0:Y:S01]  /*16b0*/  LDC.64 R10, c[0x0][0xfa0] ;  /* 0x0003e800ff0a7b82 */ /* 0x000e220000000a00 */
[----:B------:R-:W-:Y:S01]  /*16c0*/  R2UR UR4, R16 ;  /* 0x00000000100472ca */ /* 0x000fe200000e0000 */
[----:B------:R-:W1:Y:S01]  /*16d0*/  LDCU.64 UR6, c[0x0][0xf88] ;  /* 0x0001f100ff0677ac */ /* 0x000e620008000a00 */
[----:B------:R-:W-:-:S13]  /*16e0*/  R2UR UR5, R17 ;  /* 0x00000000110572ca */ /* 0x000fda00000e0000 */
[----:B0-----:R0:W2:Y:S01]  /*16f0*/  LDG.E R10, desc[UR4][R10.64] ;  /* 0x000000040a0a7981 */ /* 0x0010a2000c1e1900 */
[----:B-----5:R-:W-:Y:S01]  /*1700*/  IMAD.U32 R24, R39, 0x10000, RZ ;  /* 0x0001000027187824 */ /* 0x020fe200078e00ff */
[----:B------:R-:W4:Y:S01]  /*1710*/  MUFU.RCP R25, R7 ;  /* 0x0000000700197308 */ /* 0x000f220000001000 */
[----:B------:R-:W-:Y:S01]  /*1720*/  IMAD.U32 R44, R41, 0x10000, RZ ;  /* 0x00010000292c7824 */ /* 0x000fe200078e00ff */
[----:B------:R-:W3:Y:S01]  /*1730*/  LDCU UR4, c[0x0][0xf9c] ;  /* 0x0001f380ff0477ac */ /* 0x000ee20008000800 */
[C---:B------:R-:W-:Y:S01]  /*1740*/  FMUL.FTZ R24, R5.reuse, R24 ;  /* 0x0000001805187220 */ /* 0x040fe20000410000 */
[----:B------:R-:W-:Y:S02]  /*1750*/  IMAD.U32 R40, R40, 0x10000, RZ ;  /* 0x0001000028287824 */ /* 0x000fe400078e00ff */
[----:B------:R-:W-:Y:S02]  /*1760*/  IMAD.U32 R42, R42, 0x10000, RZ ;  /* 0x000100002a2a7824 */ /* 0x000fe400078e00ff */
[----:B------:R-:W-:Y:S01]  /*1770*/  FMUL.FTZ R26, R24, R24 ;  /* 0x00000018181a7220 */ /* 0x000fe20000410000 */
[----:B0-----:R-:W-:Y:S01]  /*1780*/  FMUL.FTZ R11, R5, R44 ;  /* 0x0000002c050b7220 */ /* 0x001fe20000410000 */
[----:B------:R-:W-:-:S02]  /*1790*/  IMAD.U32 R38, R38, 0x10000, RZ ;  /* 0x0001000026267824 */ /* 0x000fc400078e00ff */
[----:B------:R-:W-:Y:S01]  /*17a0*/  FMUL.FTZ R31, R5, R42 ;  /* 0x0000002a051f7220 */ /* 0x000fe20000410000 */
[----:B-1----:R-:W-:Y:S01]  /*17b0*/  FFMA.FTZ R27, R26, -UR7, R26 ;  /* 0x800000071a1b7c23 */ /* 0x002fe2000801001a */
[----:B------:R-:W-:Y:S02]  /*17c0*/  IMAD.U32 R37, R37, 0x10000, RZ ;  /* 0x0001000025257824 */ /* 0x000fe400078e00ff */
[----:B------:R-:W-:Y:S01]  /*17d0*/  FMUL.FTZ R38, R5, R38 ;  /* 0x0000002605267220 */ /* 0x000fe20000410000 */
[----:B------:R-:W-:Y:S01]  /*17e0*/  FMUL.FTZ R30, R31, R31 ;  /* 0x0000001f1f1e7220 */ /* 0x000fe20000410000 */
[----:B------:R-:W-:Y:S01]  /*17f0*/  FFMA.FTZ R26, R40, UR7, R27 ;  /* 0x00000007281a7c23 */ /* 0x000fe2000801001b */
[----:B------:R-:W-:Y:S01]  /*1800*/  FMUL.FTZ R27, R11, R11 ;  /* 0x0000000b0b1b7220 */ /* 0x000fe20000410000 */
[----:B------:R-:W-:Y:S02]  /*1810*/  IMAD.U32 R40, R35, 0x10000, RZ ;  /* 0x0001000023287824 */ /* 0x000fe400078e00ff */
[----:B------:R-:W-:Y:S01]  /*1820*/  FFMA.FTZ R30, R30, -UR7, R30 ;  /* 0x800000071e1e7c23 */ /* 0x000fe2000801001e */
[----:B------:R-:W-:Y:S01]  /*1830*/  FMUL.FTZ R42, R38, R38 ;  /* 0x00000026262a7220 */ /* 0x000fe20000410000 */
[----:B------:R-:W-:Y:S01]  /*1840*/  FFMA.FTZ R27, R27, -UR7, R27 ;  /* 0x800000071b1b7c23 */ /* 0x000fe2000801001b */
[----:B------:R-:W-:-:S02]  /*1850*/  IMAD.U32 R33, R33, 0x10000, RZ ;  /* 0x0001000021217824 */ /* 0x000fc400078e00ff */
[----:B------:R-:W-:Y:S01]  /*1860*/  FFMA.FTZ R30, R37, UR7, R30 ;  /* 0x00000007251e7c23 */ /* 0x000fe2000801001e */
[----:B------:R-:W-:Y:S01]  /*1870*/  FFMA.FTZ R42, R42, -UR7, R42 ;  /* 0x800000072a2a7c23 */ /* 0x000fe2000801002a */
[----:B------:R-:W-:Y:S01]  /*1880*/  FFMA.FTZ R40, R40, UR7, R27 ;  /* 0x0000000728287c23 */ /* 0x000fe2000801001b */
[-C--:B----4-:R-:W-:Y:S01]  /*1890*/  FMUL.FTZ R27, R26, R25.reuse ;  /* 0x000000191a1b7220 */ /* 0x090fe20000410000 */
[----:B------:R0:W-:Y:S01]  /*18a0*/  F2F.BF16.F32 R39, R26 ;  /* 0x0000001a00277304 */ /* 0x0001e20000202000 */
[----:B------:R-:W-:Y:S01]  /*18b0*/  FFMA.FTZ R42, R33, UR7, R42 ;  /* 0x00000007212a7c23 */ /* 0x000fe2000801002a */
[----:B------:R-:W-:Y:S01]  /*18c0*/  FMUL.FTZ R41, R40, R25 ;  /* 0x0000001928297220 */ /* 0x000fe20000410000 */
[----:B------:R-:W-:Y:S01]  /*18d0*/  FFMA.FTZ R45, R24, -UR6, R24 ;  /* 0x80000006182d7c23 */ /* 0x000fe20008010018 */
[----:B------:R-:W-:Y:S01]  /*18e0*/  IMAD.U32 R2, R2, 0x10000, RZ ;  /* 0x0001000002027824 */ /* 0x000fe200078e00ff */
[----:B------:R-:W1:Y:S01]  /*18f0*/  LDCU UR5, c[0x0][0xfac] ;  /* 0x0001f580ff0577ac */ /* 0x000e620008000800 */
[----:B------:R-:W-:-:S02]  /*1900*/  IMAD.U32 R32, R32, 0x10000, RZ ;  /* 0x0001000020207824 */ /* 0x000fc400078e00ff */
[----:B------:R-:W-:Y:S01]  /*1910*/  FFMA.FTZ R11, R11, -UR6, R11 ;  /* 0x800000060b0b7c23 */ /* 0x000fe2000801000b */
[----:B------:R-:W3:Y:S01]  /*1920*/  MUFU.SQRT R27, R27 ;  /* 0x0000001b001b7308 */ /* 0x000ee20000002000 */
[----:B0-----:R-:W-:Y:S01]  /*1930*/  FMUL.FTZ R26, R30, R25 ;  /* 0x000000191e1a7220 */ /* 0x001fe20000410000 */
[----:B------:R-:W-:Y:S01]  /*1940*/  FFMA.FTZ R45, R2, UR6, R45 ;  /* 0x00000006022d7c23 */ /* 0x000fe2000801002d */
[----:B------:R-:W-:Y:S02]  /*1950*/  IMAD.U32 R34, R34, 0x10000, RZ ;  /* 0x0001000022227824 */ /* 0x000fe400078e00ff */
[----:B------:R-:W-:Y:S01]  /*1960*/  FFMA.FTZ R31, R31, -UR6, R31 ;  /* 0x800000061f1f7c23 */ /* 0x000fe2000801001f */
[----:B------:R-:W-:Y:S02]  /*1970*/  IMAD.U32 R36, R36, 0x10000, RZ ;  /* 0x0001000024247824 */ /* 0x000fe400078e00ff */
[----:B------:R-:W-:Y:S01]  /*1980*/  FFMA.FTZ R11, R34, UR6, R11 ;  /* 0x00000006220b7c23 */ /* 0x000fe2000801000b */
[----:B------:R0:W-:Y:S01]  /*1990*/  F2F.BF16.F32 R35, R30 ;  /* 0x0000001e00237304 */ /* 0x0001e20000202000 */
[----:B------:R-:W-:Y:S01]  /*19a0*/  FFMA.FTZ R36, R36, UR6, R31 ;  /* 0x0000000624247c23 */ /* 0x000fe2000801001f */
[----:B------:R-:W-:-:S02]  /*19b0*/  IMAD.U32 R0, R0, 0x10000, RZ ;  /* 0x0001000000007824 */ /* 0x000fc400078e00ff */
[----:B------:R-:W-:Y:S02]  /*19c0*/  IMAD.U32 R9, R9, 0x10000, RZ ;  /* 0x0001000009097824 */ /* 0x000fe400078e00ff */
[----:B------:R-:W-:Y:S02]  /*19d0*/  IMAD.U32 R28, R28, 0x10000, RZ ;  /* 0x000100001c1c7824 */ /* 0x000fe400078e00ff */
[----:B------:R-:W-:Y:S01]  /*19e0*/  F2F.BF16.F32 R37, R40 ;  /* 0x0000002800257304 */ /* 0x000fe20000202000 */
[----:B0-----:R-:W-:Y:S01]  /*19f0*/  FMUL.FTZ R30, R42, R25 ;  /* 0x000000192a1e7220 */ /* 0x001fe20000410000 */
[----:B---3--:R-:W-:Y:S01]  /*1a00*/  FADD.FTZ R25, R27, UR4 ;  /* 0x000000041b197e21 */ /* 0x008fe20008010000 */
[----:B------:R-:W-:-:S05]  /*1a10*/  IMAD.U32 R29, R29, 0x10000, RZ ;  /* 0x000100001d1d7824 */ /* 0x000fca00078e00ff */
[----:B------:R-:W0:Y:S08]  /*1a20*/  MUFU.SQRT R26, R26 ;  /* 0x0000001a001a7308 */ /* 0x000e300000002000 */
[----:B------:R3:W4:Y:S08]  /*1a30*/  MUFU.SQRT R40, R41 ;  /* 0x0000002900287308 */ /* 0x0007300000002000 */
[----:B------:R-:W1:Y:S01]  /*1a40*/  MUFU.RCP R24, R8 ;  /* 0x0000000800187308 */ /* 0x000e620000001000 */
[----:B---3--:R-:W-:Y:S01]  /*1a50*/  FFMA.FTZ R41, R38, -UR6, R38 ;  /* 0x8000000626297c23 */ /* 0x008fe20008010026 */
[----:B0-----:R-:W-:-:S03]  /*1a60*/  FADD.FTZ R27, R26, UR4 ;  /* 0x000000041a1b7e21 */ /* 0x001fc60008010000 */
[----:B------:R-:W-:-:S03]  /*1a70*/  FFMA.FTZ R41, R32, UR6, R41 ;  /* 0x0000000620297c23 */ /* 0x000fc60008010029 */
[----:B------:R-:W0:Y:S01]  /*1a80*/  MUFU.RCP R25, R25 ;  /* 0x0000001900197308 */ /* 0x000e220000001000 */
[----:B----4-:R-:W-:-:S07]  /*1a90*/  FADD.FTZ R26, R40, UR4 ;  /* 0x00000004281a7e21 */ /* 0x010fce0008010000 */
[----:B------:R-:W3:Y:S01]  /*1aa0*/  MUFU.SQRT R30, R30 ;  /* 0x0000001e001e7308 */ /* 0x000ee20000002000 */
[----:B-1----:R-:W-:-:S07]  /*1ab0*/  FMUL.FTZ R32, R45, R24 ;  /* 0x000000182d207220 */ /* 0x002fce0000410000 */
[----:B------:R-:W1:Y:S01]  /*1ac0*/  MUFU.RCP R26, R26 ;  /* 0x0000001a001a7308 */ /* 0x000e620000001000 */
[----:B0-----:R-:W-:-:S04]  /*1ad0*/  FMUL.FTZ R32, R32, R25 ;  /* 0x0000001920207220 */ /* 0x001fc80000410000 */
[----:B------:R-:W-:-:S03]  /*1ae0*/  FFMA.FTZ R32, R0, UR5, R32 ;  /* 0x0000000500207c23 */ /* 0x000fc60008010020 */
[----:B------:R-:W0:Y:S01]  /*1af0*/  MUFU.RCP R27, R27 ;  /* 0x0000001b001b7308 */ /* 0x000e220000001000 */
[----:B---3--:R-:W-:Y:S01]  /*1b00*/  FADD.FTZ R25, R30, UR4 ;  /* 0x000000041e197e21 */ /* 0x008fe20008010000 */
[----:B------:R-:W-:-:S06]  /*1b10*/  FMUL.FTZ R30, R11, R24 ;  /* 0x000000180b1e7220 */ /* 0x000fcc0000410000 */
[----:B------:R-:W3:Y:S01]  /*1b20*/  MUFU.RCP R25, R25 ;  /* 0x0000001900197308 */ /* 0x000ee20000001000 */
[----:B-1----:R-:W-:-:S07]  /*1b30*/  FMUL.FTZ R26, R30, R26 ;  /* 0x0000001a1e1a7220 */ /* 0x002fce0000410000 */
[----:B------:R1:W-:Y:S08]  /*1b40*/  F2F.BF16.F32 R31, R36 ;  /* 0x00000024001f7304 */ /* 0x0003f00000202000 */
[----:B------:R-:W-:Y:S01]  /*1b50*/  F2F.BF16.F32 R2, R45 ;  /* 0x0000002d00027304 */ /* 0x000fe20000202000 */
[-C--:B-1----:R-:W-:Y:S01]  /*1b60*/  FMUL.FTZ R36, R36, R24.reuse ;  /* 0x0000001824247220 */ /* 0x082fe20000410000 */
[----:B------:R-:W-:-:S03]  /*1b70*/  FMUL.FTZ R24, R41, R24 ;  /* 0x0000001829187220 */ /* 0x000fc60000410000 */
[----:B0-----:R-:W-:Y:S01]  /*1b80*/  FMUL.FTZ R27, R36, R27 ;  /* 0x0000001b241b7220 */ /* 0x001fe20000410000 */
[----:B---3--:R-:W-:Y:S02]  /*1b90*/  FMUL.FTZ R24, R24, R25 ;  /* 0x0000001918187220 */ /* 0x008fe40000410000 */
[----:B------:R0:W-:Y:S01]  /*1ba0*/  F2F.BF16.F32 R45, R41 ;  /* 0x00000029002d7304 */ /* 0x0001e20000202000 */
[----:B------:R-:W-:Y:S01]  /*1bb0*/  FFMA.FTZ R27, R28, UR5, R27 ;  /* 0x000000051c1b7c23 */ /* 0x000fe2000801001b */
[----:B------:R-:W-:-:S06]  /*1bc0*/  FFMA.FTZ R25, R29, UR5, R24 ;  /* 0x000000051d197c23 */ /* 0x000fcc0008010018 */
[----:B------:R-:W-:Y:S01]  /*1bd0*/  F2F.BF16.F32 R43, R11 ;  /* 0x0000000b002b7304 */ /* 0x000fe20000202000 */
[----:B0-----:R-:W-:-:S07]  /*1be0*/  FFMA.FTZ R41, R9, UR5, R26 ;  /* 0x0000000509297c23 */ /* 0x001fce000801001a */
[----:B------:R-:W-:Y:S01]  /*1bf0*/  F2F.BF16.F32 R33, R42 ;  /* 0x0000002a00217304 */ /* 0x000fe20000202000 */
[C---:B--2---:R-:W-:Y:S01]  /*1c00*/  FMUL.FTZ R32, R10.reuse, R32 ;  /* 0x000000200a207220 */ /* 0x044fe20000410000 */
[C---:B------:R-:W-:Y:S01]  /*1c10*/  FMUL.FTZ R41, R10.reuse, R41 ;  /* 0x000000290a297220 */ /* 0x040fe20000410000 */
[C---:B------:R-:W-:Y:S01]  /*1c20*/  FMUL.FTZ R27, R10.reuse, R27 ;  /* 0x0000001b0a1b7220 */ /* 0x040fe20000410000 */
[----:B------:R-:W-:-:S04]  /*1c30*/  FMUL.FTZ R10, R10, R25 ;  /* 0x000000190a0a7220 */ /* 0x000fc80000410000 */
[----:B------:R-:W0:Y:S08]  /*1c40*/  F2F.BF16.F32 R11, R32 ;  /* 0x00000020000b7304 */ /* 0x000e300000202000 */
[----:B------:R-:W1:Y:S01]  /*1c50*/  F2F.BF16.F32 R41, R41 ;  /* 0x0000002900297304 */ /* 0x000e620000202000 */
[----:B0-----:R-:W-:-:S07]  /*1c60*/  IMAD.U32 R11, R11, 0x10000, RZ ;  /* 0x000100000b0b7824 */ /* 0x001fce00078e00ff */
[----:B------:R-:W0:Y:S01]  /*1c70*/  F2F.BF16.F32 R27, R27 ;  /* 0x0000001b001b7304 */ /* 0x000e220000202000 */
[----:B------:R-:W-:Y:S01]  /*1c80*/  FADD.FTZ R11, R0, -R11 ;  /* 0x8000000b000b7221 */ /* 0x000fe20000010000 */
[----:B-1----:R-:W-:-:S06]  /*1c90*/  IMAD.U32 R0, R41, 0x10000, RZ ;  /* 0x0001000029007824 */ /* 0x002fcc00078e00ff */
[----:B------:R-:W1:Y:S01]  /*1ca0*/  F2F.BF16.F32 R10, R10 ;  /* 0x0000000a000a7304 */ /* 0x000e620000202000 */
[----:B------:R-:W-:Y:S01]  /*1cb0*/  FADD.FTZ R30, R9, -R0 ;  /* 0x80000000091e7221 */ /* 0x000fe20000010000 */
[----:B0-----:R-:W-:-:S06]  /*1cc0*/  IMAD.U32 R25, R27, 0x10000, RZ ;  /* 0x000100001b197824 */ /* 0x001fcc00078e00ff */
[----:B------:R0:W2:Y:S01]  /*1cd0*/  F2F.BF16.F32 R32, R11 ;  /* 0x0000000b00207304 */ /* 0x0000a20000202000 */
[----:B------:R-:W-:-:S04]  /*1ce0*/  IMAD.WIDE R26, R3, 0x2, R18 ;  /* 0x00000002031a7825 */ /* 0x000fc800078e0212 */
[----:B------:R-:W-:Y:S01]  /*1cf0*/  FADD.FTZ R25, R28, -R25 ;  /* 0x800000191c197221 */ /* 0x000fe20000010000 */
[----:B-1----:R-:W-:-:S03]  /*1d00*/  IMAD.U32 R0, R10, 0x10000, RZ ;  /* 0x000100000a007824 */ /* 0x002fc600078e00ff */
[----:B------:R1:W3:Y:S01]  /*1d10*/  F2F.BF16.F32 R38, R25 ;  /* 0x0000001900267304 */ /* 0x0002e20000202000 */
[----:B0-----:R-:W-:-:S04]  /*1d20*/  IMAD.WIDE R10, R3, 0x2, R12 ;  /* 0x00000002030a7825 */ /* 0x001fc800078e020c */
[----:B------:R-:W-:Y:S01]  /*1d30*/  FADD.FTZ R36, R29, -R0 ;  /* 0x800000001d247221 */ /* 0x000fe20000010000 */
[----:B--2---:R-:W-:Y:S02]  /*1d40*/  IMAD.U32 R41, R32, 0x10000, RZ ;  /* 0x0001000020297824 */ /* 0x004fe400078e00ff */
[----:B------:R-:W0:Y:S01]  /*1d50*/  F2F.BF16.F32 R30, R30 ;  /* 0x0000001e001e7304 */ /* 0x000e220000202000 */
[----:B-1----:R-:W-:-:S04]  /*1d60*/  IMAD.WIDE R24, R3, 0x2, R14 ;  /* 0x0000000203187825 */ /* 0x002fc800078e020e */
[----:B---3--:R-:W-:-:S03]  /*1d70*/  IMAD.U32 R34, R38, 0x10000, RZ ;  /* 0x0001000026227824 */ /* 0x008fc600078e00ff */
[----:B------:R-:W1:Y:S01]  /*1d80*/  F2F.BF16.F32 R36, R36 ;  /* 0x0000002400247304 */ /* 0x000e620000202000 */
[----:B0-----:R-:W-:-:S07]  /*1d90*/  IMAD.U32 R9, R30, 0x10000, RZ ;  /* 0x000100001e097824 */ /* 0x001fce00078e00ff */
[----:B------:R-:W0:Y:S01]  /*1da0*/  F2F.F16.F32 R41, R41 ;  /* 0x0000002900297304 */ /* 0x000e220000200800 */
[----:B-1----:R-:W-:-:S07]  /*1db0*/  IMAD.U32 R40, R36, 0x10000, RZ ;  /* 0x0001000024287824 */ /* 0x002fce00078e00ff */
[----:B------:R-:W1:Y:S08]  /*1dc0*/  F2F.F16.F32 R34, R34 ;  /* 0x0000002200227304 */ /* 0x000e700000200800 */
[----:B------:R-:W2:Y:S08]  /*1dd0*/  F2F.F16.F32 R9, R9 ;  /* 0x0000000900097304 */ /* 0x000eb00000200800 */
[----:B------:R3:W4:Y:S01]  /*1de0*/  F2F.F16.F32 R0, R40 ;  /* 0x0000002800007304 */ /* 0x0007220000200800 */
[----:B01----:R-:W-:Y:S05]  /*1df0*/  @!P1 BRA `(.L_x_81) ;  /* 0x0000000000749947 */ /* 0x003fea0003800000 */
[----:B------:R-:W-:Y:S01]  /*1e00*/  IMAD.WIDE.U32 R28, R38, 0x10000, RZ ;  /* 0x00010000261c7825 */ /* 0x000fe200078e00ff */
[C---:B------:R-:W-:Y:S02]  /*1e10*/  R2UR UR4, R16.reuse ;  /* 0x00000000100472ca */ /* 0x040fe400000e0000 */
[----:B------:R-:W-:Y:S01]  /*1e20*/  R2UR UR5, R17 ;  /* 0x00000000110572ca */ /* 0x000fe200000e0000 */
[----:B------:R-:W-:Y:S01]  /*1e30*/  IMAD.U32 R45, R45, 0x10000, RZ ;  /* 0x000100002d2d7824 */ /* 0x000fe200078e00ff */
[----:B------:R-:W-:Y:S01]  /*1e40*/  LOP3.LUT R29, R29, R40, R30, 0xfe, !PT ;  /* 0x000000281d1d7212 */ /* 0x000fe200078efe1e */
[----:B------:R-:W-:Y:S01]  /*1e50*/  IMAD.WIDE.U32 R30, R31, 0x10000, RZ ;  /* 0x000100001f1e7825 */ /* 0x000fe200078e00ff */
[----:B------:R-:W-:Y:S02]  /*1e60*/  R2UR UR6, R16 ;  /* 0x00000000100672ca */ /* 0x000fe400000e0000 */
[----:B------:R-:W-:Y:S01]  /*1e70*/  R2UR UR7, R17 ;  /* 0x00000000110772ca */ /* 0x000fe200000e0000 */
[----:B----4-:R-:W-:Y:S01]  /*1e80*/  IMAD.U32 R0, R0, 0x10000, RZ ;  /* 0x0001000000007824 */ /* 0x010fe200078e00ff */
[----:B------:R-:W-:Y:S01]  /*1e90*/  LOP3.LUT R30, R30, R2, RZ, 0xfc, !PT ;  /* 0x000000021e1e7212 */ /* 0x000fe200078efcff */
[----:B------:R-:W-:Y:S01]  /*1ea0*/  IMAD.U32 R2, R33, 0x10000, RZ ;  /* 0x0001000021027824 */ /* 0x000fe200078e00ff */
[----:B------:R-:W-:-:S02]  /*1eb0*/  R2UR UR8, R16 ;  /* 0x00000000100872ca */ /* 0x000fc400000e0000 */
[----:B------:R-:W-:Y:S02]  /*1ec0*/  R2UR UR9, R17 ;  /* 0x00000000110972ca */ /* 0x000fe400000e0000 */
[----:B------:R-:W-:Y:S01]  /*1ed0*/  LOP3.LUT R28, R28, R32, RZ, 0xfc, !PT ;  /* 0x000000201c1c7212 */ /* 0x000fe200078efcff */
[----:B------:R-:W-:Y:S01]  /*1ee0*/  IMAD.WIDE.U32 R32, R35, 0x10000, RZ ;  /* 0x0001000023207825 */ /* 0x000fe200078e00ff */
[----:B------:R-:W-:Y:S02]  /*1ef0*/  R2UR UR10, R16 ;  /* 0x00000000100a72ca */ /* 0x000fe400000e0000 */
[----:B------:R-:W-:Y:S01]  /*1f00*/  R2UR UR11, R17 ;  /* 0x00000000110b72ca */ /* 0x000fe200000e0000 */
[----:B------:R-:W-:Y:S01]  /*1f10*/  IMAD.WIDE.U32 R34, R34, 0x10000, RZ ;  /* 0x0001000022227825 */ /* 0x000fe200078e00ff */
[----:B------:R-:W-:Y:S01]  /*1f20*/  LOP3.LUT R31, R31, R45, R43, 0xfe, !PT ;  /* 0x0000002d1f1f7212 */ /* 0x000fe200078efe2b */
[----:B------:R1:W-:Y:S01]  /*1f30*/  STG.E.64 desc[UR4][R10.64], R28 ;  /* 0x0000001c0a007986 */ /* 0x0003e2000c101b04 */
[----:B------:R-:W-:-:S02]  /*1f40*/  LOP3.LUT R33, R33, R2, R37, 0xfe, !PT ;  /* 0x0000000221217212 */ /* 0x000fc400078efe25 */
[----:B------:R-:W-:Y:S01]  /*1f50*/  LOP3.LUT R32, R32, R39, RZ, 0xfc, !PT ;  /* 0x0000002720207212 */ /* 0x000fe200078efcff */
[----:B------:R1:W-:Y:S01]  /*1f60*/  STG.E.64 desc[UR6][R24.64], R30 ;  /* 0x0000001e18007986 */ /* 0x0003e2000c101b06 */
[----:B--2---:R-:W-:Y:S02]  /*1f70*/  LOP3.LUT R37, R35, R0, R9, 0xfe, !PT ;  /* 0x0000000023257212 */ /* 0x004fe400078efe09 */
[----:B------:R-:W-:Y:S01]  /*1f80*/  LOP3.LUT R36, R34, R41, RZ, 0xfc, !PT ;  /* 0x0000002922247212 */ /* 0x000fe200078efcff */
[----:B------:R-:W-:Y:S01]  /*1f90*/  IMAD.WIDE R34, R3, 0x2, R22 ;  /* 0x0000000203227825 */ /* 0x000fe200078e0216 */
[----:B------:R1:W-:Y:S04]  /*1fa0*/  STG.E.64 desc[UR8][R26.64], R32 ;  /* 0x000000201a007986 */ /* 0x0003e8000c101b08 */
[----:B------:R1:W-:Y:S01]  /*1fb0*/  STG.E.64 desc[UR10][R34.64], R36 ;  /* 0x0000002422007986 */ /* 0x0003e2000c101b0a */
[----:B------:R-:W-:Y:S05]  /*1fc0*/  BRA `(.L_x_82) ;  /* 0x0000000000e47947 */ /* 0x000fea0003800000 */
.L_x_81:
[C---:B------:R-:W-:Y:S01]  /*1fd0*/  ISETP.GE.AND P4, PT, R3.reuse, R6, PT ;  /* 0x000000060300720c */ /* 0x040fe20003f86270 */
[----:B------:R-:W-:-:S05]  /*1fe0*/  VIADD R29, R3, 0x1 ;  /* 0x00000001031d7836 */ /* 0x000fca0000000000 */
[----:B------:R-:W-:Y:S01]  /*1ff0*/  ISETP.GE.AND P0, PT, R29, R6, PT ;  /* 0x000000061d00720c */ /* 0x000fe20003f06270 */
[----:B------:R-:W-:-:S05]  /*2000*/  VIADD R29, R3, 0x2 ;  /* 0x00000002031d7836 */ /* 0x000fca0000000000 */
[----:B------:R-:W-:Y:S01]  /*2010*/  ISETP.GE.AND P2, PT, R29, R6, PT ;  /* 0x000000061d00720c */ /* 0x000fe20003f46270 */
[----:B------:R-:W-:Y:S01]  /*2020*/  VIADD R29, R3, 0x3 ;  /* 0x00000003031d7836 */ /* 0x000fe20000000000 */
[C---:B------:R-:W-:Y:S02]  /*2030*/  @!P4 R2UR UR4, R16.reuse ;  /* 0x000000001004c2ca */ /* 0x040fe400000e0000 */
[C---:B------:R-:W-:Y:S02]  /*2040*/  @!P4 R2UR UR5, R17.reuse ;  /* 0x000000001105c2ca */ /* 0x040fe400000e0000 */
[C---:B------:R-:W-:Y:S02]  /*2050*/  @!P4 R2UR UR6, R16.reuse ;  /* 0x000000001006c2ca */ /* 0x040fe400000e0000 */
[----:B------:R-:W-:Y:S02]  /*2060*/  @!P4 R2UR UR7, R17 ;  /* 0x000000001107c2ca */ /* 0x000fe400000e0000 */
[----:B------:R-:W-:-:S02]  /*2070*/  @!P4 R2UR UR8, R16 ;  /* 0x000000001008c2ca */ /* 0x000fc400000e0000 */
[C---:B------:R-:W-:Y:S02]  /*2080*/  @!P4 R2UR UR9, R17.reuse ;  /* 0x000000001109c2ca */ /* 0x040fe400000e0000 */
[C---:B------:R-:W-:Y:S02]  /*2090*/  @!P0 R2UR UR10, R16.reuse ;  /* 0x00000000100a82ca */ /* 0x040fe400000e0000 */
[----:B------:R-:W-:Y:S01]  /*20a0*/  @!P0 R2UR UR11, R17 ;  /* 0x00000000110b82ca */ /* 0x000fe200000e0000 */
[----:B------:R-:W-:Y:S01]  /*20b0*/  @!P4 STG.E.U16 desc[UR4][R10.64], R32 ;  /* 0x000000200a00c986 */ /* 0x000fe2000c101504 */
[----:B------:R-:W-:Y:S01]  /*20c0*/  ISETP.GE.AND P3, PT, R29, R6, PT ;  /* 0x000000061d00720c */ /* 0x000fe20003f66270 */
[----:B------:R-:W-:Y:S01]  /*20d0*/  @!P4 IMAD.WIDE R28, R3, 0x2, R22 ;  /* 0x00000002031cc825 */ /* 0x000fe200078e0216 */
[C---:B------:R-:W-:Y:S01]  /*20e0*/  @!P2 R2UR UR12, R16.reuse ;  /* 0x00000000100ca2ca */ /* 0x040fe200000e0000 */
        /* <DEDUP_REMOVED lines=8> */
[----:B------:R-:W-:Y:S01]  /*2170*/  @!P0 R2UR UR9, R17 ;  /* 0x00000000110982ca */ /* 0x000fe200000e0000 */
[----:B------:R1:W-:Y:S01]  /*2180*/  @!P0 STG.E.U16 desc[UR10][R10.64+0x2], R38 ;  /* 0x000002260a008986 */ /* 0x0003e2000c10150a */
[----:B------:R-:W-:-:S02]  /*2190*/  @!P2 R2UR UR10, R16 ;  /* 0x00000000100aa2ca */ /* 0x000fc400000e0000 */
[C---:B------:R-:W-:Y:S02]  /*21a0*/  @!P2 R2UR UR11, R17.reuse ;  /* 0x00000000110ba2ca */ /* 0x040fe400000e0000 */
[----:B------:R-:W-:Y:S02]  /*21b0*/  @!P2 R2UR UR13, R17 ;  /* 0x00000000110da2ca */ /* 0x000fe400000e0000 */
[C---:B------:R-:W-:Y:S01]  /*21c0*/  @!P2 R2UR UR14, R16.reuse ;  /* 0x00000000100ea2ca */ /* 0x040fe200000e0000 */
[--C-:B0-----:R-:W-:Y:S01]  /*21d0*/  @!P0 IMAD.WIDE R28, R3, 0x2, R22.reuse ;  /* 0x00000002031c8825 */ /* 0x101fe200078e0216 */
[----:B------:R-:W-:Y:S01]  /*21e0*/  @!P2 R2UR UR15, R17 ;  /* 0x00000000110fa2ca */ /* 0x000fe200000e0000 */
[----:B------:R0:W-:Y:S01]  /*21f0*/  @!P0 STG.E.U16 desc[UR4][R24.64+0x2], R31 ;  /* 0x0000021f18008986 */ /* 0x0001e2000c101504 */
[C---:B------:R-:W-:Y:S01]  /*2200*/  @!P2 R2UR UR16, R16.reuse ;  /* 0x000000001010a2ca */ /* 0x040fe200000e0000 */
[--C-:B-1----:R-:W-:Y:S01]  /*2210*/  @!P2 IMAD.WIDE R38, R3, 0x2, R22.reuse ;  /* 0x000000020326a825 */ /* 0x102fe200078e0216 */
[----:B------:R-:W-:Y:S01]  /*2220*/  @!P2 R2UR UR17, R17 ;  /* 0x000000001111a2ca */ /* 0x000fe200000e0000 */
[----:B------:R0:W-:Y:S01]  /*2230*/  @!P0 STG.E.U16 desc[UR6][R26.64+0x2], R35 ;  /* 0x000002231a008986 */ /* 0x0001e2000c101506 */
[C---:B------:R-:W-:Y:S01]  /*2240*/  @!P3 R2UR UR18, R16.reuse ;  /* 0x000000001012b2ca */ /* 0x040fe200000e0000 */
[----:B---3--:R-:W-:Y:S01]  /*2250*/  @!P3 IMAD.WIDE R40, R3, 0x2, R22 ;  /* 0x000000020328b825 */ /* 0x008fe200078e0216 */
[----:B------:R-:W-:Y:S01]  /*2260*/  @!P3 R2UR UR19, R17 ;  /* 0x000000001113b2ca */ /* 0x000fe200000e0000 */
[----:B------:R0:W-:Y:S01]  /*2270*/  @!P0 STG.E.U16 desc[UR8][R28.64+0x2], R34 ;  /* 0x000002221c008986 */ /* 0x0001e2000c101508 */
[----:B------:R-:W-:-:S02]  /*2280*/  @!P3 R2UR UR20, R16 ;  /* 0x000000001014b2ca */ /* 0x000fc400000e0000 */
[C---:B------:R-:W-:Y:S01]  /*2290*/  @!P3 R2UR UR21, R17.reuse ;  /* 0x000000001115b2ca */ /* 0x040fe200000e0000 */
[----:B------:R0:W-:Y:S01]  /*22a0*/  @!P2 STG.E.U16 desc[UR10][R10.64+0x4], R30 ;  /* 0x0000041e0a00a986 */ /* 0x0001e2000c10150a */
[C---:B------:R-:W-:Y:S02]  /*22b0*/  @!P3 R2UR UR22, R16.reuse ;  /* 0x000000001016b2ca */ /* 0x040fe400000e0000 */
[C---:B------:R-:W-:Y:S01]  /*22c0*/  @!P3 R2UR UR23, R17.reuse ;  /* 0x000000001117b2ca */ /* 0x040fe200000e0000 */
[----:B------:R0:W-:Y:S01]  /*22d0*/  @!P2 STG.E.U16 desc[UR12][R24.64+0x4], R43 ;  /* 0x0000042b1800a986 */ /* 0x0001e2000c10150c */
[----:B------:R-:W-:Y:S02]  /*22e0*/  @!P3 R2UR UR24, R16 ;  /* 0x000000001018b2ca */ /* 0x000fe400000e0000 */
[----:B------:R-:W-:Y:S01]  /*22f0*/  @!P3 R2UR UR25, R17 ;  /* 0x000000001119b2ca */ /* 0x000fe200000e0000 */
[----:B------:R0:W-:Y:S04]  /*2300*/  @!P2 STG.E.U16 desc[UR14][R26.64+0x4], R37 ;  /* 0x000004251a00a986 */ /* 0x0001e8000c10150e */
[----:B--2---:R0:W-:Y:S04]  /*2310*/  @!P2 STG.E.U16 desc[UR16][R38.64+0x4], R9 ;  /* 0x000004092600a986 */ /* 0x0041e8000c101510 */
[----:B------:R0:W-:Y:S04]  /*2320*/  @!P3 STG.E.U16 desc[UR18][R10.64+0x6], R36 ;  /* 0x000006240a00b986 */ /* 0x0001e8000c101512 */
[----:B------:R0:W-:Y:S04]  /*2330*/  @!P3 STG.E.U16 desc[UR20][R24.64+0x6], R45 ;  /* 0x0000062d1800b986 */ /* 0x0001e8000c101514 */
[----:B------:R0:W-:Y:S04]  /*2340*/  @!P3 STG.E.U16 desc[UR22][R26.64+0x6], R33 ;  /* 0x000006211a00b986 */ /* 0x0001e8000c101516 */
[----:B----4-:R0:W-:Y:S02]  /*2350*/  @!P3 STG.E.U16 desc[UR24][R40.64+0x6], R0 ;  /* 0x000006002800b986 */ /* 0x0101e4000c101518 */
.L_x_82:
[----:B------:R-:W-:-:S05]  /*2360*/  IMAD R3, R4, 0x4, R3 ;  /* 0x0000000404037824 */ /* 0x000fca00078e0203 */
[----:B------:R-:W-:-:S13]  /*2370*/  ISETP.GE.AND P0, PT, R3, R6, PT ;  /* 0x000000060300720c */ /* 0x000fda0003f06270 */
[----:B------:R-:W-:Y:S05]  /*2380*/  @!P0 BRA `(.L_x_83) ;  /* 0xffffffec003c8947 */ /* 0x000fea000383ffff */
[----:B------:R-:W-:Y:S05]  /*2390*/  EXIT ;  /* 0x000000000000794d */ /* 0x000fea0003800000 */
.L_x_78:
[----:B01-3--:R-:W-:-:S04]  /*23a0*/  IMAD.WIDE R24, R3, 0x2, R12 ;  /* 0x0000000203187825 */ /* 0x00bfc800078e020c */
[----:B----4-:R-:W-:-:S04]  /*23b0*/  IMAD.WIDE R10, R3, 0x2, R14 ;  /* 0x00000002030a7825 */ /* 0x010fc800078e020e */
[----:B------:R-:W-:Y:S01]  /*23c0*/  IMAD.WIDE R28, R3, 0x2, R18 ;  /* 0x00000002031c7825 */ /* 0x000fe200078e0212 */
[----:B------:R-:W-:Y:S06]  /*23d0*/  @P1 BRA `(.L_x_84) ;  /* 0x0000000400081947 */ /* 0x000fec0003800000 */
        /* <DEDUP_REMOVED lines=15> */
[----:B------:R-:W-:Y:S02]  /*24d0*/  @P0 PRMT R35, RZ, 0x7610, R35 ;  /* 0x00007610ff230816 */ /* 0x000fe40000000023 */
[----:B------:R-:W-:Y:S02]  /*24e0*/  @P0 PRMT R32, RZ, 0x7610, R32 ;  /* 0x00007610ff200816 */ /* 0x000fe40000000020 */
[----:B------:R-:W-:Y:S01]  /*24f0*/  @P2 PRMT R31, RZ, 0x7610, R31 ;  /* 0x00007610ff1f2816 */ /* 0x000fe2000000001f */
[----:B------:R0:W5:Y:S01]  /*2500*/  @!P0 LDG.E.U16 R36, desc[UR6][R26.64] ;  /* 0x000000061a248981 */ /* 0x000162000c1e1500 */
[----:B------:R-:W-:Y:S02]  /*2510*/  @P0 PRMT R39, RZ, 0x7610, R39 ;  /* 0x00007610ff270816 */ /* 0x000fe40000000027 */
        /* <DEDUP_REMOVED lines=8> */
[C---:B------:R-:W-:Y:S02]  /*25a0*/  @!P4 R2UR UR17, R17.reuse ;  /* 0x000000001111c2ca */ /* 0x040fe400000e0000 */
[----:B------:R-:W-:Y:S01]  /*25b0*/  @!P3 R2UR UR14, R16 ;  /* 0x00000000100eb2ca */ /* 0x000fe200000e0000 */
[----:B------:R-:W5:Y:S01]  /*25c0*/  @!P0 LDG.E.U16 R39, desc[UR4][R28.64] ;  /* 0x000000041c278981 */ /* 0x000f62000c1e1500 */
[----:B------:R-:W-:-:S02]  /*25d0*/  @!P3 R2UR UR15, R17 ;  /* 0x00000000110fb2ca */ /* 0x000fc400000e0000 */
[C---:B------:R-:W-:Y:S02]  /*25e0*/  @!P4 R2UR UR18, R16.reuse ;  /* 0x000000001012c2ca */ /* 0x040fe400000e0000 */
[C---:B------:R-:W-:Y:S02]  /*25f0*/  @!P4 R2UR UR19, R17.reuse ;  /* 0x000000001113c2ca */ /* 0x040fe400000e0000 */
[C---:B------:R-:W-:Y:S02]  /*2600*/  @!P2 R2UR UR6, R16.reuse ;  /* 0x000000001006a2ca */ /* 0x040fe400000e0000 */
[C---:B------:R-:W-:Y:S02]  /*2610*/  @!P2 R2UR UR7, R17.reuse ;  /* 0x000000001107a2ca */ /* 0x040fe400000e0000 */
[----:B------:R-:W-:Y:S02]  /*2620*/  @!P3 R2UR UR10, R16 ;  /* 0x00000000100ab2ca */ /* 0x000fe400000e0000 */
[----:B------:R-:W-:-:S02]  /*2630*/  @!P3 R2UR UR11, R17 ;  /* 0x00000000110bb2ca */ /* 0x000fc400000e0000 */
[----:B------:R-:W-:Y:S02]  /*2640*/  @!P4 R2UR UR4, R16 ;  /* 0x000000001004c2ca */ /* 0x000fe400000e0000 */
[----:B------:R-:W-:Y:S02]  /*2650*/  @!P4 R2UR UR5, R17 ;  /* 0x000000001105c2ca */ /* 0x000fe400000e0000 */
[----:B------:R-:W-:Y:S02]  /*2660*/  @P2 PRMT R34, RZ, 0x7610, R34 ;  /* 0x00007610ff222816 */ /* 0x000fe40000000022 */
[----:B------:R-:W-:Y:S02]  /*2670*/  @P3 PRMT R2, RZ, 0x7610, R2 ;  /* 0x00007610ff023816 */ /* 0x000fe40000000002 */
[----:B------:R-:W-:Y:S02]  /*2680*/  @P4 PRMT R0, RZ, 0x7610, R0 ;  /* 0x00007610ff004816 */ /* 0x000fe40000000000 */
[----:B------:R-:W-:Y:S01]  /*2690*/  @P3 PRMT R30, RZ, 0x7610, R30 ;  /* 0x00007610ff1e3816 */ /* 0x000fe2000000001e */
[----:B------:R-:W5:Y:S01]  /*26a0*/  @!P2 LDG.E.U16 R34, desc[UR8][R24.64+0x2] ;  /* 0x000002081822a981 */ /* 0x000f62000c1e1500 */
[----:B------:R-:W-:Y:S01]  /*26b0*/  @P4 PRMT R9, RZ, 0x7610, R9 ;  /* 0x00007610ff094816 */ /* 0x000fe20000000009 */
[----:B0-----:R-:W-:Y:S01]  /*26c0*/  @!P4 IMAD.WIDE R26, R3, 0x2, R20 ;  /* 0x00000002031ac825 */ /* 0x001fe200078e0214 */
[----:B------:R-:W-:Y:S01]  /*26d0*/  @P2 PRMT R40, RZ, 0x7610, R40 ;  /* 0x00007610ff282816 */ /* 0x000fe20000000028 */
[----:B------:R-:W5:Y:S01]  /*26e0*/  @!P3 LDG.E.U16 R2, desc[UR12][R24.64+0x4] ;  /* 0x0000040c1802b981 */ /* 0x000f62000c1e1500 */
[----:B------:R-:W-:-:S02]  /*26f0*/  @P3 PRMT R37, RZ, 0x7610, R37 ;  /* 0x00007610ff253816 */ /* 0x000fc40000000025 */
[----:B------:R-:W-:Y:S01]  /*2700*/  @P4 PRMT R33, RZ, 0x7610, R33 ;  /* 0x00007610ff214816 */ /* 0x000fe20000000021 */
[----:B------:R0:W5:Y:S01]  /*2710*/  @!P4 LDG.E.U16 R0, desc[UR16][R24.64+0x6] ;  /* 0x000006101800c981 */ /* 0x000162000c1e1500 */
[----:B------:R-:W-:Y:S02]  /*2720*/  @P2 PRMT R42, RZ, 0x7610, R42 ;  /* 0x00007610ff2a2816 */ /* 0x000fe4000000002a */
[----:B------:R-:W-:Y:S01]  /*2730*/  @P3 PRMT R41, RZ, 0x7610, R41 ;  /* 0x00007610ff293816 */ /* 0x000fe20000000029 */
[----:B------:R-:W5:Y:S01]  /*2740*/  @!P3 LDG.E.U16 R30, desc[UR14][R10.64+0x4] ;  /* 0x0000040e0a1eb981 */ /* 0x000f62000c1e1500 */
[----:B------:R-:W-:-:S03]  /*2750*/  @P4 PRMT R38, RZ, 0x7610, R38 ;  /* 0x00007610ff264816 */ /* 0x000fc60000000026 */
[----:B------:R1:W5:Y:S01]  /*2760*/  @!P4 LDG.E.U16 R9, desc[UR18][R10.64+0x6] ;  /* 0x000006120a09c981 */ /* 0x000362000c1e1500 */
[----:B0-----:R-:W-:-:S03]  /*2770*/  @!P3 IMAD.WIDE R24, R3, 0x2, R20 ;  /* 0x000000020318b825 */ /* 0x001fc600078e0214 */
[----:B------:R0:W5:Y:S04]  /*2780*/  @!P2 LDG.E.U16 R40, desc[UR8][R28.64+0x2] ;  /* 0x000002081c28a981 */ /* 0x000168000c1e1500 */
[----:B------:R0:W5:Y:S01]  /*2790*/  @!P3 LDG.E.U16 R37, desc[UR12][R28.64+0x4] ;  /* 0x0000040c1c25b981 */ /* 0x000162000c1e1500 */
[----:B-1----:R-:W-:-:S03]  /*27a0*/  @!P2 IMAD.WIDE R10, R3, 0x2, R20 ;  /* 0x00000002030aa825 */ /* 0x002fc600078e0214 */
[----:B------:R0:W5:Y:S04]  /*27b0*/  @!P4 LDG.E.U16 R33, desc[UR16][R28.64+0x6] ;  /* 0x000006101c21c981 */ /* 0x000168000c1e1500 */
[----:B------:R0:W5:Y:S04]  /*27c0*/  @!P2 LDG.E.U16 R42, desc[UR6][R10.64+0x2] ;  /* 0x000002060a2aa981 */ /* 0x000168000c1e1500 */
[----:B------:R0:W5:Y:S04]  /*27d0*/  @!P3 LDG.E.U16 R41, desc[UR10][R24.64+0x4] ;  /* 0x0000040a1829b981 */ /* 0x000168000c1e1500 */
[----:B------:R0:W5:Y:S01]  /*27e0*/  @!P4 LDG.E.U16 R38, desc[UR4][R26.64+0x6] ;  /* 0x000006041a26c981 */ /* 0x000162000c1e1500 */
[----:B------:R-:W-:Y:S05]  /*27f0*/  BRA `(.L_x_85) ;  /* 0x0000000000847947 */ /* 0x000fea0003800000 */
.L_x_84:
[C---:B------:R-:W-:Y:S01]  /*2800*/  R2UR UR8, R16.reuse ;  /* 0x00000000100872ca */ /* 0x040fe200000e0000 */
[----:B------:R-:W-:Y:S01]  /*2810*/  IMAD.WIDE R10, R3, 0x2, R12 ;  /* 0x00000002030a7825 */ /* 0x000fe200078e020c */
        /* <DEDUP_REMOVED lines=9> */
[----:B------:R-:W-:Y:S01]  /*28b0*/  IMAD.WIDE R40, R3, 0x2, R20 ;  /* 0x0000000203287825 */ /* 0x000fe200078e0214 */
[----:B------:R-:W4:Y:S04]  /*28c0*/  LDG.E.64 R10, desc[UR4][R10.64] ;  /* 0x000000040a0a7981 */ /* 0x000f28000c1e1b00 */
[----:B------:R-:W3:Y:S04]  /*28d0*/  LDG.E.64 R32, desc[UR6][R32.64] ;  /* 0x0000000620207981 */ /* 0x000ee8000c1e1b00 */
[----:B------:R-:W3:Y:S01]  /*28e0*/  LDG.E.64 R40, desc[UR10][R40.64] ;  /* 0x0000000a28287981 */ /* 0x000ee2000c1e1b00 */
[----:B--2---:R-:W-:-:S02]  /*28f0*/  SHF.R.U64 R9, R28, 0x10, R29 ;  /* 0x000000101c097819 */ /* 0x004fc4000000121d */
[----:B------:R-:W-:Y:S02]  /*2900*/  SHF.R.U32.HI R0, RZ, 0x10, R29 ;  /* 0x00000010ff007819 */ /* 0x000fe4000001161d */
[C---:B----4-:R-:W-:Y:S02]  /*2910*/  SHF.R.U64 R34, R10.reuse, 0x10, R11 ;  /* 0x000000100a227819 */ /* 0x050fe4000000120b */
[----:B------:R-:W-:Y:S02]  /*2920*/  PRMT R35, R10, 0x7610, R35 ;  /* 0x000076100a237816 */ /* 0x000fe40000000023 */
[----:B------:R-:W-:Y:S02]  /*2930*/  SHF.R.U32.HI R24, RZ, 0x10, R11 ;  /* 0x00000010ff187819 */ /* 0x000fe4000001160b */
[--C-:B---3--:R-:W-:Y:S02]  /*2940*/  SHF.R.U32.HI R10, RZ, 0x10, R33.reuse ;  /* 0x00000010ff0a7819 */ /* 0x108fe40000011621 */
[----:B------:R-:W-:-:S02]  /*2950*/  SHF.R.U64 R31, R32, 0x10, R33 ;  /* 0x00000010201f7819 */ /* 0x000fc40000001221 */
[----:B------:R-:W-:Y:S02]  /*2960*/  PRMT R30, R33, 0x7610, R30 ;  /* 0x00007610211e7816 */ /* 0x000fe4000000001e */
[C---:B------:R-:W-:Y:S02]  /*2970*/  SHF.R.U64 R42, R40.reuse, 0x10, R41 ;  /* 0x00000010282a7819 */ /* 0x040fe40000001229 */
[----:B------:R-:W-:Y:S02]  /*2980*/  PRMT R36, R40, 0x7610, R36 ;  /* 0x0000761028247816 */ /* 0x000fe40000000024 */
[----:B------:R-:W-:Y:S02]  /*2990*/  PRMT R40, R9, 0x7610, R40 ;  /* 0x0000761009287816 */ /* 0x000fe40000000028 */
[----:B------:R-:W-:Y:S02]  /*29a0*/  PRMT R33, R0, 0x7610, R33 ;  /* 0x0000761000217816 */ /* 0x000fe40000000021 */
[----:B------:R-:W-:-:S02]  /*29b0*/  PRMT R39, R28, 0x7610, R39 ;  /* 0x000076101c277816 */ /* 0x000fc40000000027 */
[----:B------:R-:W-:Y:S02]  /*29c0*/  PRMT R37, R29, 0x7610, R37 ;  /* 0x000076101d257816 */ /* 0x000fe40000000025 */
[----:B------:R-:W-:Y:S02]  /*29d0*/  PRMT R2, R11, 0x7610, R2 ;  /* 0x000076100b027816 */ /* 0x000fe40000000002 */
[----:B------:R-:W-:Y:S02]  /*29e0*/  SHF.R.U32.HI R38, RZ, 0x10, R41 ;  /* 0x00000010ff267819 */ /* 0x000fe40000011629 */
[----:B------:R-:W-:Y:S02]  /*29f0*/  PRMT R0, R24, 0x7610, R0 ;  /* 0x0000761018007816 */ /* 0x000fe40000000000 */
[----:B------:R-:W-:-:S07]  /*2a00*/  PRMT R9, R10, 0x7610, R9 ;  /* 0x000076100a097816 */ /* 0x000fce0000000009 */
.L_x_85:
[----:B0-----:R-:W0:Y:S01]  /*2a10*/  LDC.64 R10, c[0x0][0xfa0] ;  /* 0x0003e800ff0a7b82 */ /* 0x001e220000000a00 */
[----:B------:R-:W-:Y:S01]  /*2a20*/  R2UR UR4, R16 ;  /* 0x00000000100472ca */ /* 0x000fe200000e0000 */
[----:B------:R-:W1:Y:S01]  /*2a30*/  LDCU.64 UR6, c[0x0][0xf88] ;  /* 0x0001f100ff0677ac */ /* 0x000e620008000a00 */
[----:B------:R-:W-:-:S13]  /*2a40*/  R2UR UR5, R17 ;  /* 0x00000000110572ca */ /* 0x000fda00000e0000 */
[----:B0-----:R0:W2:Y:S01]  /*2a50*/  LDG.E R10, desc[UR4][R10.64] ;  /* 0x000000040a0a7981 */ /* 0x0010a2000c1e1900 */
[----:B------:R-:W4:Y:S01]  /*2a60*/  LDCU UR4, c[0x0][0xfac] ;  /* 0x0001f580ff0477ac */ /* 0x000f220008000800 */
[----:B-----5:R-:W-:Y:S01]  /*2a70*/  IMAD.U32 R25, R35, 0x10000, RZ ;  /* 0x0001000023197824 */ /* 0x020fe200078e00ff */
[----:B------:R-:W-:Y:S01]  /*2a80*/  BSSY.RECONVERGENT B0, `(.L_x_86) ;  /* 0x00000c7000007945 */ /* 0x000fe20003800200 */
[----:B------:R-:W-:Y:S02]  /*2a90*/  IMAD.U32 R24, R34, 0x10000, RZ ;  /* 0x0001000022187824 */ /* 0x000fe400078e00ff */
[----:B------:R-:W-:Y:S01]  /*2aa0*/  IMAD.U32 R28, R36, 0x10000, RZ ;  /* 0x00010000241c7824 */ /* 0x000fe200078e00ff */
[----:B------:R-:W3:Y:S01]  /*2ab0*/  MUFU.RCP R34, R7 ;  /* 0x0000000700227308 */ /* 0x000ee20000001000 */
[----:B------:R-:W-:Y:S02]  /*2ac0*/  IMAD.U32 R42, R42, 0x10000, RZ ;  /* 0x000100002a2a7824 */ /* 0x000fe400078e00ff */
[----:B0-----:R-:W-:-:S02]  /*2ad0*/  IMAD.U32 R11, R2, 0x10000, RZ ;  /* 0x00010000020b7824 */ /* 0x001fc400078e00ff */
[----:B------:R-:W-:Y:S02]  /*2ae0*/  IMAD.U32 R36, R41, 0x10000, RZ ;  /* 0x0001000029247824 */ /* 0x000fe400078e00ff */
[----:B------:R-:W-:Y:S02]  /*2af0*/  IMAD.U32 R39, R39, 0x10000, RZ ;  /* 0x0001000027277824 */ /* 0x000fe400078e00ff */
[----:B------:R-:W-:Y:S02]  /*2b00*/  IMAD.U32 R40, R40, 0x10000, RZ ;  /* 0x0001000028287824 */ /* 0x000fe400078e00ff */
[----:B------:R-:W-:Y:S02]  /*2b10*/  IMAD.U32 R37, R37, 0x10000, RZ ;  /* 0x0001000025257824 */ /* 0x000fe400078e00ff */
[----:B----4-:R-:W-:Y:S01]  /*2b20*/  FMUL.FTZ R26, R25, UR4 ;  /* 0x00000004191a7c20 */ /* 0x010fe20008410000 */
[----:B------:R-:W-:Y:S01]  /*2b30*/  FMUL.FTZ R27, R24, UR4 ;  /* 0x00000004181b7c20 */ /* 0x000fe20008410000 */
[----:B------:R-:W-:-:S02]  /*2b40*/  IMAD.U32 R32, R32, 0x10000, RZ ;  /* 0x0001000020207824 */ /* 0x000fc400078e00ff */
[C---:B------:R-:W-:Y:S01]  /*2b50*/  FFMA.FTZ R28, R5.reuse, R28, R26 ;  /* 0x0000001c051c7223 */ /* 0x040fe2000001001a */
[----:B------:R-:W-:Y:S01]  /*2b60*/  FFMA.FTZ R27, R5, R42, R27 ;  /* 0x0000002a051b7223 */ /* 0x000fe2000001001b */
[----:B------:R-:W-:Y:S01]  /*2b70*/  FMUL.FTZ R42, R11, UR4 ;  /* 0x000000040b2a7c20 */ /* 0x000fe20008410000 */
[----:B------:R-:W-:Y:S02]  /*2b80*/  IMAD.U32 R30, R30, 0x10000, RZ ;  /* 0x000100001e1e7824 */ /* 0x000fe400078e00ff */
[C---:B------:R-:W-:Y:S01]  /*2b90*/  FMUL.FTZ R2, R28.reuse, R28 ;  /* 0x0000001c1c027220 */ /* 0x040fe20000410000 */
[----:B------:R-:W-:Y:S01]  /*2ba0*/  FMUL.FTZ R26, R27, R27 ;  /* 0x0000001b1b1a7220 */ /* 0x000fe20000410000 */
[----:B------:R-:W-:Y:S01]  /*2bb0*/  FFMA.FTZ R29, R5, R36, R42 ;  /* 0x00000024051d7223 */ /* 0x000fe2000001002a */
[----:B-1----:R-:W-:Y:S01]  /*2bc0*/  FFMA.FTZ R43, R28, -UR6, R28 ;  /* 0x800000061c2b7c23 */ /* 0x002fe2000801001c */
[----:B------:R-:W-:Y:S01]  /*2bd0*/  FFMA.FTZ R2, R2, -UR7, R2 ;  /* 0x8000000702027c23 */ /* 0x000fe20008010002 */
[----:B------:R-:W-:Y:S01]  /*2be0*/  FFMA.FTZ R41, R26, -UR7, R26 ;  /* 0x800000071a297c23 */ /* 0x000fe2000801001a */
[----:B------:R-:W-:Y:S01]  /*2bf0*/  IMAD.U32 R26, R0, 0x10000, RZ ;  /* 0x00010000001a7824 */ /* 0x000fe200078e00ff */
[----:B------:R-:W-:Y:S01]  /*2c00*/  MUFU.RCP R28, R8 ;  /* 0x00000008001c7308 */ /* 0x000fe20000001000 */
[----:B------:R-:W-:Y:S01]  /*2c10*/  FFMA.FTZ R39, R39, UR7, R2 ;  /* 0x0000000727277c23 */ /* 0x000fe20008010002 */
[----:B------:R-:W-:Y:S01]  /*2c20*/  FMUL.FTZ R2, R29, R29 ;  /* 0x0000001d1d027220 */ /* 0x000fe20000410000 */
[----:B------:R-:W-:Y:S01]  /*2c30*/  FFMA.FTZ R41, R40, UR7, R41 ;  /* 0x0000000728297c23 */ /* 0x000fe20008010029 */
[----:B------:R-:W-:-:S02]  /*2c40*/  IMAD.U32 R0, R38, 0x10000, RZ ;  /* 0x0001000026007824 */ /* 0x000fc400078e00ff */
[----:B------:R-:W-:Y:S01]  /*2c50*/  FMUL.FTZ R40, R26, UR4 ;  /* 0x000000041a287c20 */ /* 0x000fe20008410000 */
[----:B------:R-:W-:Y:S01]  /*2c60*/  FFMA.FTZ R2, R2, -UR7, R2 ;  /* 0x8000000702027c23 */ /* 0x000fe20008010002 */
[-C--:B---3--:R-:W-:Y:S01]  /*2c70*/  FMUL.FTZ R36, R39, R34.reuse ;  /* 0x0000002227247220 */ /* 0x088fe20000410000 */
[----:B------:R0:W-:Y:S01]  /*2c80*/  F2F.BF16.F32 R45, R39 ;  /* 0x00000027002d7304 */ /* 0x0001e20000202000 */
[----:B------:R-:W-:Y:S01]  /*2c90*/  FMUL.FTZ R38, R41, R34 ;  /* 0x0000002229267220 */ /* 0x000fe20000410000 */
[----:B------:R-:W-:Y:S01]  /*2ca0*/  FFMA.FTZ R37, R37, UR7, R2 ;  /* 0x0000000725257c23 */ /* 0x000fe20008010002 */
[----:B------:R-:W1:Y:S01]  /*2cb0*/  LDCU UR4, c[0x0][0xf9c] ;  /* 0x0001f380ff0477ac */ /* 0x000e620008000800 */
[----:B------:R-:W-:Y:S01]  /*2cc0*/  FFMA.FTZ R29, R29, -UR6, R29 ;  /* 0x800000061d1d7c23 */ /* 0x000fe2000801001d */
[----:B------:R-:W-:Y:S01]  /*2cd0*/  FFMA.FTZ R43, R32, UR6, R43 ;  /* 0x00000006202b7c23 */ /* 0x000fe2000801002b */
[----:B------:R-:W-:Y:S02]  /*2ce0*/  IMAD.U32 R31, R31, 0x10000, RZ ;  /* 0x000100001f1f7824 */ /* 0x000fe400078e00ff */
[----:B------:R-:W-:Y:S01]  /*2cf0*/  FFMA.FTZ R32, R27, -UR6, R27 ;  /* 0x800000061b207c23 */ /* 0x000fe2000801001b */
[----:B------:R3:W-:Y:S01]  /*2d00*/  F2F.BF16.F32 R2, R37 ;  /* 0x0000002500027304 */ /* 0x0007e20000202000 */
[----:B0-----:R-:W-:Y:S01]  /*2d10*/  FFMA.FTZ R39, R5, R0, R40 ;  /* 0x0000000005277223 */ /* 0x001fe20000010028 */
[----:B------:R-:W-:-:S02]  /*2d20*/  IMAD.U32 R40, R33, 0x10000, RZ ;  /* 0x0001000021287824 */ /* 0x000fc400078e00ff */
[----:B------:R-:W-:Y:S01]  /*2d30*/  FMUL.FTZ R33, R37, R34 ;  /* 0x0000002225217220 */ /* 0x000fe20000410000 */
[----:B------:R-:W-:Y:S01]  /*2d40*/  FFMA.FTZ R29, R30, UR6, R29 ;  /* 0x000000061e1d7c23 */ /* 0x000fe2000801001d */
[----:B------:R-:W-:Y:S01]  /*2d50*/  FMUL.FTZ R0, R39, R39 ;  /* 0x0000002727007220 */ /* 0x000fe20000410000 */
[----:B------:R-:W-:Y:S02]  /*2d60*/  IMAD.U32 R9, R9, 0x10000, RZ ;  /* 0x0001000009097824 */ /* 0x000fe400078e00ff */
[----:B------:R-:W-:Y:S01]  /*2d70*/  FFMA.FTZ R30, R39, -UR6, R39 ;  /* 0x80000006271e7c23 */ /* 0x000fe20008010027 */
[----:B------:R-:W-:Y:S01]  /*2d80*/  MUFU.SQRT R36, R36 ;  /* 0x0000002400247308 */ /* 0x000fe20000002000 */
[----:B---3--:R-:W-:Y:S01]  /*2d90*/  FFMA.FTZ R37, R0, -UR7, R0 ;  /* 0x8000000700257c23 */ /* 0x008fe20008010000 */
[----:B------:R-:W-:Y:S01]  /*2da0*/  FFMA.FTZ R27, R31, UR6, R32 ;  /* 0x000000061f1b7c23 */ /* 0x000fe20008010020 */
[----:B------:R-:W-:Y:S02]  /*2db0*/  FFMA.FTZ R9, R9, UR6, R30 ;  /* 0x0000000609097c23 */ /* 0x000fe4000801001e */
[----:B------:R-:W-:-:S03]  /*2dc0*/  FFMA.FTZ R37, R40, UR7, R37 ;  /* 0x0000000728257c23 */ /* 0x000fc60008010025 */
[----:B------:R-:W1:Y:S01]  /*2dd0*/  MUFU.SQRT R38, R38 ;  /* 0x0000002600267308 */ /* 0x000e620000002000 */
[----:B------:R-:W-:-:S07]  /*2de0*/  FMUL.FTZ R34, R37, R34 ;  /* 0x0000002225227220 */ /* 0x000fce0000410000 */
[----:B------:R-:W0:Y:S08]  /*2df0*/  MUFU.SQRT R33, R33 ;  /* 0x0000002100217308 */ /* 0x000e300000002000 */
[----:B------:R-:W3:Y:S01]  /*2e00*/  MUFU.SQRT R34, R34 ;  /* 0x0000002200227308 */ /* 0x000ee20000002000 */
[----:B-1----:R-:W-:-:S07]  /*2e10*/  FADD.FTZ R40, R38, UR4 ;  /* 0x0000000426287e21 */ /* 0x002fce0008010000 */
[----:B------:R1:W-:Y:S01]  /*2e20*/  F2F.BF16.F32 R35, R41 ;  /* 0x0000002900237304 */ /* 0x0003e20000202000 */
[----:B0-----:R-:W-:-:S07]  /*2e30*/  FADD.FTZ R38, R33, UR4 ;  /* 0x0000000421267e21 */ /* 0x001fce0008010000 */
[----:B------:R-:W-:Y:S01]  /*2e40*/  MUFU.RCP R40, R40 ;  /* 0x0000002800287308 */ /* 0x000fe20000001000 */
[----:B-1----:R-:W-:Y:S01]  /*2e50*/  FADD.FTZ R41, R36, UR4 ;  /* 0x0000000424297e21 */ /* 0x002fe20008010000 */
[----:B---3--:R-:W-:-:S06]  /*2e60*/  FADD.FTZ R33, R34, UR4 ;  /* 0x0000000422217e21 */ /* 0x008fcc0008010000 */
[----:B------:R-:W0:Y:S08]  /*2e70*/  MUFU.RCP R36, R8 ;  /* 0x0000000800247308 */ /* 0x000e300000001000 */
[----:B------:R-:W1:Y:S08]  /*2e80*/  MUFU.RCP R41, R41 ;  /* 0x0000002900297308 */ /* 0x000e700000001000 */
[----:B------:R-:W-:Y:S01]  /*2e90*/  MUFU.RCP R38, R38 ;  /* 0x0000002600267308 */ /* 0x000fe20000001000 */
[----:B0-----:R-:W-:-:S07]  /*2ea0*/  FMUL.FTZ R30, R43, R36 ;  /* 0x000000242b1e7220 */ /* 0x001fce0000410000 */
[----:B------:R-:W0:Y:S01]  /*2eb0*/  MUFU.RCP R33, R33 ;  /* 0x0000002100217308 */ /* 0x000e220000001000 */
[----:B-1----:R-:W-:Y:S01]  /*2ec0*/  FMUL.FTZ R31, R30, R41 ;  /* 0x000000291e1f7220 */ /* 0x002fe20000410000 */
[----:B------:R-:W-:-:S06]  /*2ed0*/  FMUL.FTZ R30, R9, R28 ;  /* 0x0000001c091e7220 */ /* 0x000fcc0000410000 */
[----:B------:R-:W-:Y:S08]  /*2ee0*/  F2F.BF16.F32 R0, R37 ;  /* 0x0000002500007304 */ /* 0x000ff00000202000 */
[----:B------:R1:W-:Y:S01]  /*2ef0*/  F2F.BF16.F32 R37, R43 ;  /* 0x0000002b00257304 */ /* 0x0003e20000202000 */
[----:B0-----:R-:W-:-:S07]  /*2f00*/  FMUL.FTZ R33, R30, R33 ;  /* 0x000000211e217220 */ /* 0x001fce0000410000 */
[----:B------:R-:W-:Y:S01]  /*2f10*/  F2F.BF16.F32 R34, R27 ;  /* 0x0000001b00227304 */ /* 0x000fe20000202000 */
[-C--:B-1----:R-:W-:Y:S01]  /*2f20*/  FMUL.FTZ R43, R27, R36.reuse ;  /* 0x000000241b2b7220 */ /* 0x082fe20000410000 */
[----:B------:R-:W-:-:S03]  /*2f30*/  FMUL.FTZ R36, R29, R36 ;  /* 0x000000241d247220 */ /* 0x000fc60000410000 */
[----:B------:R-:W-:Y:S01]  /*2f40*/  FMUL.FTZ R43, R43, R40 ;  /* 0x000000282b2b7220 */ /* 0x000fe20000410000 */
[----:B------:R-:W-:Y:S02]  /*2f50*/  FMUL.FTZ R36, R36, R38 ;  /* 0x0000002624247220 */ /* 0x000fe40000410000 */
[----:B------:R-:W-:Y:S08]  /*2f60*/  F2F.BF16.F32 R41, R9 ;  /* 0x0000000900297304 */ /* 0x000ff00000202000 */
[----:B------:R-:W-:Y:S01]  /*2f70*/  F2F.BF16.F32 R39, R29 ;  /* 0x0000001d00277304 */ /* 0x000fe20000202000 */
[C---:B--2---:R-:W-:Y:S01]  /*2f80*/  FMUL.FTZ R43, R10.reuse, R43 ;  /* 0x0000002b0a2b7220 */ /* 0x044fe20000410000 */
[C---:B------:R-:W-:Y:S01]  /*2f90*/  FMUL.FTZ R28, R10.reuse, R36 ;  /* 0x000000240a1c7220 */ /* 0x040fe20000410000 */
[C---:B------:R-:W-:Y:S01]  /*2fa0*/  FMUL.FTZ R33, R10.reuse, R33 ;  /* 0x000000210a217220 */ /* 0x040fe20000410000 */
[----:B------:R-:W-:-:S04]  /*2fb0*/  FMUL.FTZ R31, R10, R31 ;  /* 0x0000001f0a1f7220 */ /* 0x000fc80000410000 */
[----:B------:R-:W0:Y:S08]  /*2fc0*/  F2F.BF16.F32 R43, R43 ;  /* 0x0000002b002b7304 */ /* 0x000e300000202000 */
[----:B------:R1:W2:Y:S01]  /*2fd0*/  F2F.BF16.F32 R27, R31 ;  /* 0x0000001f001b7304 */ /* 0x0002a20000202000 */
[----:B0-----:R-:W-:-:S07]  /*2fe0*/  IMAD.U32 R9, R43, 0x10000, RZ ;  /* 0x000100002b097824 */ /* 0x001fce00078e00ff */
[----:B------:R-:W0:Y:S01]  /*2ff0*/  F2F.BF16.F32 R28, R28 ;  /* 0x0000001c001c7304 */ /* 0x000e220000202000 */
[----:B-1----:R-:W-:-:S04]  /*3000*/  IMAD.WIDE R30, R3, 0x2, R12 ;  /* 0x00000002031e7825 */ /* 0x002fc800078e020c */
[----:B------:R-:W-:Y:S01]  /*3010*/  FADD.FTZ R42, R24, -R9 ;  /* 0x80000009182a7221 */ /* 0x000fe20000010000 */
[----:B--2---:R-:W-:Y:S02]  /*3020*/  IMAD.U32 R10, R27, 0x10000, RZ ;  /* 0x000100001b0a7824 */ /* 0x004fe400078e00ff */
[----:B------:R-:W1:Y:S02]  /*3030*/  F2F.BF16.F32 R33, R33 ;  /* 0x0000002100217304 */ /* 0x000e640000202000 */
[----:B------:R-:W-:Y:S01]  /*3040*/  FADD.FTZ R10, R25, -R10 ;  /* 0x8000000a190a7221 */ /* 0x000fe20000010000 */
[----:B0-----:R-:W-:-:S05]  /*3050*/  IMAD.U32 R24, R28, 0x10000, RZ ;  /* 0x000100001c187824 */ /* 0x001fca00078e00ff */
[----:B------:R-:W0:Y:S01]  /*3060*/  F2F.BF16.F32 R36, R10 ;  /* 0x0000000a00247304 */ /* 0x000e220000202000 */
[----:B------:R-:W-:Y:S01]  /*3070*/  FADD.FTZ R24, R11, -R24 ;  /* 0x800000180b187221 */ /* 0x000fe20000010000 */
[----:B-1----:R-:W-:-:S06]  /*3080*/  IMAD.U32 R9, R33, 0x10000, RZ ;  /* 0x0001000021097824 */ /* 0x002fcc00078e00ff */
[----:B------:R-:W1:Y:S01]  /*3090*/  F2F.BF16.F32 R42, R42 ;  /* 0x0000002a002a7304 */ /* 0x000e620000202000 */
[----:B------:R-:W-:Y:S01]  /*30a0*/  FADD.FTZ R40, R26, -R9 ;  /* 0x800000091a287221 */ /* 0x000fe20000010000 */
[----:B------:R-:W-:-:S06]  /*30b0*/  IMAD.WIDE R26, R3, 0x2, R18 ;  /* 0x00000002031a7825 */ /* 0x000fcc00078e0212 */
[----:B------:R2:W3:Y:S01]  /*30c0*/  F2F.BF16.F32 R38, R24 ;  /* 0x0000001800267304 */ /* 0x0004e20000202000 */
[----:B0-----:R-:W-:Y:S02]  /*30d0*/  IMAD.U32 R43, R36, 0x10000, RZ ;  /* 0x00010000242b7824 */ /* 0x001fe400078e00ff */
[----:B-1----:R-:W-:-:S05]  /*30e0*/  IMAD.U32 R9, R42, 0x10000, RZ ;  /* 0x000100002a097824 */ /* 0x002fca00078e00ff */
[----:B------:R-:W0:Y:S01]  /*30f0*/  F2F.BF16.F32 R40, R40 ;  /* 0x0000002800287304 */ /* 0x000e220000202000 */
[----:B--2---:R-:W-:-:S04]  /*3100*/  IMAD.WIDE R24, R3, 0x2, R14 ;  /* 0x0000000203187825 */ /* 0x004fc800078e020e */
[----:B---3--:R-:W-:-:S03]  /*3110*/  IMAD.U32 R10, R38, 0x10000, RZ ;  /* 0x00010000260a7824 */ /* 0x008fc600078e00ff */
[----:B------:R-:W1:Y:S01]  /*3120*/  F2F.F16.F32 R43, R43 ;  /* 0x0000002b002b7304 */ /* 0x000e620000200800 */
[----:B0-----:R-:W-:-:S07]  /*3130*/  IMAD.U32 R33, R40, 0x10000, RZ ;  /* 0x0001000028217824 */ /* 0x001fce00078e00ff */
[----:B------:R-:W0:Y:S08]  /*3140*/  F2F.F16.F32 R9, R9 ;  /* 0x0000000900097304 */ /* 0x000e300000200800 */
[----:B------:R-:W2:Y:S08]  /*3150*/  F2F.F16.F32 R10, R10 ;  /* 0x0000000a000a7304 */ /* 0x000eb00000200800 */
[----:B------:R3:W4:Y:S01]  /*3160*/  F2F.F16.F32 R11, R33 ;  /* 0x00000021000b7304 */ /* 0x0007220000200800 */
[----:B01----:R-:W-:Y:S05]  /*3170*/  @P1 BRA `(.L_x_87) ;  /* 0x0000000000ec1947 */ /* 0x003fea0003800000 */
[C---:B------:R-:W-:Y:S01]  /*3180*/  ISETP.GE.AND P3, PT, R3.reuse, R6, PT ;  /* 0x000000060300720c */ /* 0x040fe20003f66270 */
[----:B------:R-:W-:-:S05]  /*3190*/  VIADD R29, R3, 0x1 ;  /* 0x00000001031d7836 */ /* 0x000fca0000000000 */
[----:B------:R-:W-:Y:S01]  /*31a0*/  ISETP.GE.AND P0, PT, R29, R6, PT ;  /* 0x000000061d00720c */ /* 0x000fe20003f06270 */
[----:B------:R-:W-:-:S05]  /*31b0*/  VIADD R29, R3, 0x2 ;  /* 0x00000002031d7836 */ /* 0x000fca0000000000 */
[----:B------:R-:W-:Y:S01]  /*31c0*/  ISETP.GE.AND P2, PT, R29, R6, PT ;  /* 0x000000061d00720c */ /* 0x000fe20003f46270 */
[--C-:B---3--:R-:W-:Y:S01]  /*31d0*/  @!P3 IMAD.WIDE R32, R3, 0x2, R22.reuse ;  /* 0x000000020320b825 */ /* 0x108fe200078e0216 */
[C---:B------:R-:W-:Y:S02]  /*31e0*/  @!P3 R2UR UR4, R16.reuse ;  /* 0x000000001004b2ca */ /* 0x040fe400000e0000 */
[----:B------:R-:W-:Y:S02]  /*31f0*/  @!P3 R2UR UR5, R17 ;  /* 0x000000001105b2ca */ /* 0x000fe400000e0000 */
[C---:B------:R-:W-:Y:S01]  /*3200*/  @!P3 R2UR UR6, R16.reuse ;  /* 0x000000001006b2ca */ /* 0x040fe200000e0000 */
[----:B------:R-:W-:Y:S01]  /*3210*/  @!P0 IMAD.WIDE R28, R3, 0x2, R22 ;  /* 0x00000002031c8825 */ /* 0x000fe200078e0216 */
        /* <DEDUP_REMOVED lines=8> */
[----:B------:R0:W-:Y:S01]  /*32a0*/  @!P3 STG.E.U16 desc[UR6][R24.64], R37 ;  /* 0x000000251800b986 */ /* 0x0001e2000c101506 */
        /* <DEDUP_REMOVED lines=8> */
[----:B0-----:R-:W-:Y:S01]  /*3330*/  @!P2 IMAD.WIDE R36, R3, 0x2, R22 ;  /* 0x000000020324a825 */ /* 0x001fe200078e0216 */
[----:B------:R-:W-:-:S02]  /*3340*/  @!P2 R2UR UR18, R16 ;  /* 0x000000001012a2ca */ /* 0x000fc400000e0000 */
[C---:B------:R-:W-:Y:S01]  /*3350*/  @!P2 R2UR UR19, R17.reuse ;  /* 0x000000001113a2ca */ /* 0x040fe200000e0000 */
[----:B------:R3:W-:Y:S01]  /*3360*/  @!P0 STG.E.U16 desc[UR6][R30.64+0x2], R42 ;  /* 0x0000022a1e008986 */ /* 0x0007e2000c101506 */
[C---:B------:R-:W-:Y:S02]  /*3370*/  @!P2 R2UR UR20, R16.reuse ;  /* 0x000000001014a2ca */ /* 0x040fe400000e0000 */
[----:B------:R-:W-:Y:S01]  /*3380*/  @!P2 R2UR UR21, R17 ;  /* 0x000000001115a2ca */ /* 0x000fe200000e0000 */
[----:B-1----:R-:W-:Y:S01]  /*3390*/  VIADD R33, R3, 0x3 ;  /* 0x0000000303217836 */ /* 0x002fe20000000000 */
[----:B------:R3:W-:Y:S01]  /*33a0*/  @!P0 STG.E.U16 desc[UR10][R24.64+0x2], R34 ;  /* 0x0000022218008986 */ /* 0x0007e2000c10150a */
[----:B------:R-:W-:Y:S02]  /*33b0*/  @!P2 R2UR UR22, R16 ;  /* 0x000000001016a2ca */ /* 0x000fe400000e0000 */
[----:B------:R-:W-:Y:S01]  /*33c0*/  @!P2 R2UR UR23, R17 ;  /* 0x000000001117a2ca */ /* 0x000fe200000e0000 */
[----:B------:R3:W-:Y:S04]  /*33d0*/  @!P0 STG.E.U16 desc[UR12][R26.64+0x2], R35 ;  /* 0x000002231a008986 */ /* 0x0007e8000c10150c */
[----:B------:R3:W-:Y:S01]  /*33e0*/  @!P0 STG.E.U16 desc[UR14][R28.64+0x2], R9 ;  /* 0x000002091c008986 */ /* 0x0007e2000c10150e */
[----:B------:R-:W-:-:S03]  /*33f0*/  ISETP.GE.AND P0, PT, R33, R6, PT ;  /* 0x000000062100720c */ /* 0x000fc60003f06270 */
[----:B------:R3:W-:Y:S04]  /*3400*/  @!P2 STG.E.U16 desc[UR16][R30.64+0x4], R38 ;  /* 0x000004261e00a986 */ /* 0x0007e8000c101510 */
[----:B------:R3:W-:Y:S04]  /*3410*/  @!P2 STG.E.U16 desc[UR18][R24.64+0x4], R39 ;  /* 0x000004271800a986 */ /* 0x0007e8000c101512 */
[----:B------:R3:W-:Y:S04]  /*3420*/  @!P2 STG.E.U16 desc[UR20][R26.64+0x4], R2 ;  /* 0x000004021a00a986 */ /* 0x0007e8000c101514 */
[----:B--2---:R3:W-:Y:S01]  /*3430*/  @!P2 STG.E.U16 desc[UR22][R36.64+0x4], R10 ;  /* 0x0000040a2400a986 */ /* 0x0047e2000c101516 */
[----:B------:R-:W-:Y:S05]  /*3440*/  @P0 BRA `(.L_x_88) ;  /* 0x0000000000a80947 */ /* 0x000fea0003800000 */
[C---:B------:R-:W-:Y:S01]  /*3450*/  R2UR UR4, R16.reuse ;  /* 0x00000000100472ca */ /* 0x040fe200000e0000 */
[----:B---3--:R-:W-:Y:S01]  /*3460*/  IMAD.WIDE R28, R3, 0x2, R22 ;  /* 0x00000002031c7825 */ /* 0x008fe200078e0216 */
[C---:B------:R-:W-:Y:S02]  /*3470*/  R2UR UR5, R17.reuse ;  /* 0x00000000110572ca */ /* 0x040fe400000e0000 */
[C---:B------:R-:W-:Y:S02]  /*3480*/  R2UR UR6, R16.reuse ;  /* 0x00000000100672ca */ /* 0x040fe400000e0000 */
[C---:B------:R-:W-:Y:S02]  /*3490*/  R2UR UR7, R17.reuse ;  /* 0x00000000110772ca */ /* 0x040fe400000e0000 */
[----:B------:R-:W-:Y:S02]  /*34a0*/  R2UR UR8, R16 ;  /* 0x00000000100872ca */ /* 0x000fe400000e0000 */
[----:B------:R-:W-:-:S02]  /*34b0*/  R2UR UR9, R17 ;  /* 0x00000000110972ca */ /* 0x000fc400000e0000 */
[----:B------:R-:W-:Y:S02]  /*34c0*/  R2UR UR10, R16 ;  /* 0x00000000100a72ca */ /* 0x000fe400000e0000 */
[----:B------:R-:W-:Y:S01]  /*34d0*/  R2UR UR11, R17 ;  /* 0x00000000110b72ca */ /* 0x000fe200000e0000 */
[----:B------:R1:W-:Y:S04]  /*34e0*/  STG.E.U16 desc[UR4][R30.64+0x6], R40 ;  /* 0x000006281e007986 */ /* 0x0003e8000c101504 */
[----:B------:R1:W-:Y:S04]  /*34f0*/  STG.E.U16 desc[UR6][R24.64+0x6], R41 ;  /* 0x0000062918007986 */ /* 0x0003e8000c101506 */
[----:B------:R1:W-:Y:S04]  /*3500*/  STG.E.U16 desc[UR8][R26.64+0x6], R0 ;  /* 0x000006001a007986 */ /* 0x0003e8000c101508 */
[----:B----4-:R1:W-:Y:S01]  /*3510*/  STG.E.U16 desc[UR10][R28.64+0x6], R11 ;  /* 0x0000060b1c007986 */ /* 0x0103e2000c10150a */
[----:B------:R-:W-:Y:S05]  /*3520*/  BRA `(.L_x_88) ;  /* 0x0000000000707947 */ /* 0x000fea0003800000 */
.L_x_87:
[----:B------:R-:W-:Y:S01]  /*3530*/  IMAD.WIDE.U32 R28, R42, 0x10000, RZ ;  /* 0x000100002a1c7825 */ /* 0x000fe200078e00ff */
[----:B------:R-:W-:Y:S02]  /*3540*/  R2UR UR4, R16 ;  /* 0x00000000100472ca */ /* 0x000fe400000e0000 */
[----:B------:R-:W-:Y:S01]  /*3550*/  R2UR UR5, R17 ;  /* 0x00000000110572ca */ /* 0x000fe200000e0000 */
[----:B------:R-:W-:Y:S01]  /*3560*/  IMAD.U32 R41, R41, 0x10000, RZ ;  /* 0x0001000029297824 */ /* 0x000fe200078e00ff */
[----:B------:R-:W-:Y:S01]  /*3570*/  LOP3.LUT R29, R29, R33, R38, 0xfe, !PT ;  /* 0x000000211d1d7212 */ /* 0x000fe200078efe26 */
[----:B---3--:R-:W-:Y:S01]  /*3580*/  IMAD.WIDE.U32 R32, R34, 0x10000, RZ ;  /* 0x0001000022207825 */ /* 0x008fe200078e00ff */
[C---:B------:R-:W-:Y:S02]  /*3590*/  R2UR UR6, R16.reuse ;  /* 0x00000000100672ca */ /* 0x040fe400000e0000 */
[----:B------:R-:W-:Y:S01]  /*35a0*/  R2UR UR7, R17 ;  /* 0x00000000110772ca */ /* 0x000fe200000e0000 */
[----:B----4-:R-:W-:Y:S01]  /*35b0*/  IMAD.U32 R11, R11, 0x10000, RZ ;  /* 0x000100000b0b7824 */ /* 0x010fe200078e00ff */
[----:B------:R-:W-:Y:S01]  /*35c0*/  R2UR UR8, R16 ;  /* 0x00000000100872ca */ /* 0x000fe200000e0000 */
[----:B------:R-:W-:Y:S01]  /*35d0*/  IMAD.WIDE.U32 R34, R35, 0x10000, RZ ;  /* 0x0001000023227825 */ /* 0x000fe200078e00ff */
[----:B------:R-:W-:-:S02]  /*35e0*/  R2UR UR9, R17 ;  /* 0x00000000110972ca */ /* 0x000fc400000e0000 */
[----:B------:R-:W-:Y:S02]  /*35f0*/  LOP3.LUT R28, R28, R36, RZ, 0xfc, !PT ;  /* 0x000000241c1c7212 */ /* 0x000fe400078efcff */
[----:B------:R-:W-:Y:S01]  /*3600*/  LOP3.LUT R32, R32, R37, RZ, 0xfc, !PT ;  /* 0x0000002520207212 */ /* 0x000fe200078efcff */
[----:B------:R-:W-:Y:S01]  /*3610*/  IMAD.WIDE.U32 R36, R9, 0x10000, RZ ;  /* 0x0001000009247825 */ /* 0x000fe200078e00ff */
[----:B------:R-:W-:Y:S01]  /*3620*/  R2UR UR10, R16 ;  /* 0x00000000100a72ca */ /* 0x000fe200000e0000 */
[----:B------:R0:W-:Y:S01]  /*3630*/  STG.E.64 desc[UR4][R30.64], R28 ;  /* 0x0000001c1e007986 */ /* 0x0001e2000c101b04 */
[----:B------:R-:W-:Y:S02]  /*3640*/  R2UR UR11, R17 ;  /* 0x00000000110b72ca */ /* 0x000fe400000e0000 */
[----:B------:R-:W-:Y:S01]  /*3650*/  LOP3.LUT R33, R33, R41, R39, 0xfe, !PT ;  /* 0x0000002921217212 */ /* 0x000fe200078efe27 */
[----:B------:R-:W-:Y:S01]  /*3660*/  IMAD.U32 R39, R0, 0x10000, RZ ;  /* 0x0001000000277824 */ /* 0x000fe200078e00ff */
[----:B--2---:R-:W-:-:S02]  /*3670*/  LOP3.LUT R11, R37, R11, R10, 0xfe, !PT ;  /* 0x0000000b250b7212 */ /* 0x004fc400078efe0a */
[----:B------:R-:W-:Y:S01]  /*3680*/  LOP3.LUT R34, R34, R45, RZ, 0xfc, !PT ;  /* 0x0000002d22227212 */ /* 0x000fe200078efcff */
[----:B------:R0:W-:Y:S01]  /*3690*/  STG.E.64 desc[UR6][R24.64], R32 ;  /* 0x0000002018007986 */ /* 0x0001e2000c101b06 */
[----:B------:R-:W-:Y:S02]  /*36a0*/  LOP3.LUT R35, R35, R39, R2, 0xfe, !PT ;  /* 0x0000002723237212 */ /* 0x000fe400078efe02 */
[----:B------:R-:W-:Y:S01]  /*36b0*/  LOP3.LUT R10, R36, R43, RZ, 0xfc, !PT ;  /* 0x0000002b240a7212 */ /* 0x000fe200078efcff */
[----:B------:R-:W-:Y:S02]  /*36c0*/  IMAD.WIDE R36, R3, 0x2, R22 ;  /* 0x0000000203247825 */ /* 0x000fe400078e0216 */
[----:B------:R0:W-:Y:S04]  /*36d0*/  STG.E.64 desc[UR8][R26.64], R34 ;  /* 0x000000221a007986 */ /* 0x0001e8000c101b08 */
[----:B------:R0:W-:Y:S02]  /*36e0*/  STG.E.64 desc[UR10][R36.64], R10 ;  /* 0x0000000a24007986 */ /* 0x0001e4000c101b0a */
.L_x_88:
[----:B------:R-:W-:Y:S05]  /*36f0*/  BSYNC.RECONVERGENT B0 ;  /* 0x0000000000007941 */ /* 0x000fea0003800200 */
.L_x_86:
[----:B------:R-:W-:-:S05]  /*3700*/  IMAD R3, R4, 0x4, R3 ;  /* 0x0000000404037824 */ /* 0x000fca00078e0203 */
[----:B------:R-:W-:-:S13]  /*3710*/  ISETP.GE.AND P0, PT, R3, R6, PT ;  /* 0x000000060300720c */ /* 0x000fda0003f06270 */
[----:B------:R-:W-:Y:S05]  /*3720*/  @!P0 BRA `(.L_x_78) ;  /* 0xffffffec001c8947 */ /* 0x000fea000383ffff */
[----:B------:R-:W-:Y:S05]  /*3730*/  EXIT ;  /* 0x000000000000794d */ /* 0x000fea0003800000 */
        .type           $_Z25multi_tensor_apply_kernelI18TensorListMetadataILi5EE25DistAdamCapturableFunctorIN3c108BFloat16ES4_NS3_4HalfEEJPfffPiifS7_10adamMode_tfEEvlPViT_T0_DpT1_$__internal_accurate_pow,@function
        .size           $_Z25multi_tensor_apply_kernelI18TensorListMetadataILi5EE25DistAdamCapturableFunctorIN3c108BFloat16ES4_NS3_4HalfEEJPfffPiifS7_10adamMode_tfEEvlPViT_T0_DpT1_$__internal_accurate_pow,(.L_x_1061 - $_Z25multi_tensor_apply_kernelI18TensorListMetadataILi5EE25DistAdamCapturableFunctorIN3c108BFloat16ES4_NS3_4HalfEEJPfffPiifS7_10adamMode_tfEEvlPViT_T0_DpT1_$__internal_accurate_pow)
$_Z25multi_tensor_apply_kernelI18TensorListMetadataILi5EE25DistAdamCapturableFunctorIN3c108BFloat16ES4_NS3_4HalfEEJPfffPiifS7_10adamMode_tfEEvlPViT_T0_DpT1_$__internal_accurate_pow:
[----:B------:R-:W-:Y:S01]  /*3740*/  ISETP.GT.U32.AND P2, PT, R37, 0xfffff, PT ;  /* 0x000fffff2500780c */ /* 0x000fe20003f44070 */
[----:B------:R-:W-:Y:S01]  /*3750*/  IMAD.MOV.U32 R4, RZ, RZ, R10 ;  /* 0x000000ffff047224 */ /* 0x000fe200078e000a */
[----:B------:R-:W-:Y:S01]  /*3760*/  UMOV UR4, 0x7d2cafe2 ;  /* 0x7d2cafe200047882 */ /* 0x000fe20000000000 */
[----:B------:R-:W-:Y:S01]  /*3770*/  IMAD.MOV.U32 R5, RZ, RZ, R37 ;  /* 0x000000ffff057224 */ /* 0x000fe200078e0025 */
[----:B------:R-:W-:Y:S01]  /*3780*/  UMOV UR5, 0x3eb0f5ff ;  /* 0x3eb0f5ff00057882 */ /* 0x000fe20000000000 */
[----:B------:R-:W-:Y:S01]  /*3790*/  IMAD.MOV.U32 R12, RZ, RZ, RZ ;  /* 0x000000ffff0c7224 */ /* 0x000fe200078e00ff */
[----:B------:R-:W-:Y:S01]  /*37a0*/  UMOV UR6, 0x3b39803f ;  /* 0x3b39803f00067882 */ /* 0x000fe20000000000 */
[----:B------:R-:W-:Y:S01]  /*37b0*/  IMAD.MOV.U32 R18, RZ, RZ, 0x41ad3b5a ;  /* 0x41ad3b5aff127424 */ /* 0x000fe200078e00ff */
[----:B------:R-:W-:Y:S01]  /*37c0*/  UMOV UR7, 0x3c7abc9e ;  /* 0x3c7abc9e00077882 */ /* 0x000fe20000000000 */
[----:B------:R-:W-:-:S04]  /*37d0*/  IMAD.MOV.U32 R19, RZ, RZ, 0x3ed0f5d2 ;  /* 0x3ed0f5d2ff137424 */ /* 0x000fc800078e00ff */
[----:B------:R-:W-:Y:S01]  /*37e0*/  @!P2 DMUL R34, R4, 1.80143985094819840000e+16 ;  /* 0x435000000422a828 */ /* 0x000fe20000000000 */
[--C-:B------:R-:W-:Y:S01]  /*37f0*/  IMAD.MOV.U32 R4, RZ, RZ, R37.reuse ;  /* 0x000000ffff047224 */ /* 0x100fe200078e0025 */
[----:B------:R-:W-:-:S08]  /*3800*/  SHF.R.U32.HI R37, RZ, 0x14, R37 ;  /* 0x00000014ff257819 */ /* 0x000fd00000011625 */
[----:B------:R-:W-:Y:S01]  /*3810*/  @!P2 IMAD.MOV.U32 R4, RZ, RZ, R35 ;  /* 0x000000ffff04a224 */ /* 0x000fe200078e0023 */
[----:B------:R-:W-:Y:S01]  /*3820*/  @!P2 LEA.HI R37, R35, 0xffffffca, RZ, 0xc ;  /* 0xffffffca2325a811 */ /* 0x000fe200078f60ff */
[----:B------:R-:W-:-:S03]  /*3830*/  @!P2 IMAD.MOV.U32 R10, RZ, RZ, R34 ;  /* 0x000000ffff0aa224 */ /* 0x000fc600078e0022 */
[----:B------:R-:W-:-:S04]  /*3840*/  LOP3.LUT R4, R4, 0x800fffff, RZ, 0xc0, !PT ;  /* 0x800fffff04047812 */ /* 0x000fc800078ec0ff */
[----:B------:R-:W-:-:S04]  /*3850*/  LOP3.LUT R11, R4, 0x3ff00000, RZ, 0xfc, !PT ;  /* 0x3ff00000040b7812 */ /* 0x000fc800078efcff */
[----:B------:R-:W-:-:S13]  /*3860*/  ISETP.GE.U32.AND P3, PT, R11, 0x3ff6a09f, PT ;  /* 0x3ff6a09f0b00780c */ /* 0x000fda0003f66070 */
[----:B------:R-:W-:-:S04]  /*3870*/  @P3 VIADD R5, R11, 0xfff00000 ;  /* 0xfff000000b053836 */ /* 0x000fc80000000000 */
        /* <DEDUP_REMOVED lines=9> */
[-C--:B------:R-:W-:Y:S02]  /*3910*/  DMUL R14, R4, R4.reuse ;  /* 0x00000004040e7228 */ /* 0x080fe40000000000 */
[----:B------:R-:W-:Y:S02]  /*3920*/  DADD R20, R10, -R4 ;  /* 0x000000000a147229 */ /* 0x000fe40000000804 */
[----:B------:R-:W-:-:S04]  /*3930*/  DMUL R26, R4, R4 ;  /* 0x00000004041a7228 */ /* 0x000fc80000000000 */
[----:B------:R-:W-:Y:S01]  /*3940*/  DFMA R6, R14, UR4, R18 ;  /* 0x000000040e067c2b */ /* 0x000fe20008000012 */
[----:B------:R-:W-:Y:S01]  /*3950*/  UMOV UR4, 0x75488a3f ;  /* 0x75488a3f00047882 */ /* 0x000fe20000000000 */
[----:B------:R-:W-:Y:S01]  /*3960*/  UMOV UR5, 0x3ef3b20a ;  /* 0x3ef3b20a00057882 */ /* 0x000fe20000000000 */
[----:B------:R-:W-:-:S05]  /*3970*/  DADD R22, R20, R20 ;  /* 0x0000000014167229 */ /* 0x000fca0000000014 */
[----:B------:R-:W-:Y:S01]  /*3980*/  DFMA R6, R14, R6, UR4 ;  /* 0x000000040e067e2b */ /* 0x000fe20008000006 */
[----:B------:R-:W-:Y:S01]  /*3990*/  UMOV UR4, 0xe4faecd5 ;  /* 0xe4faecd500047882 */ /* 0x000fe20000000000 */
[----:B------:R-:W-:Y:S01]  /*39a0*/  UMOV UR5, 0x3f1745cd ;  /* 0x3f1745cd00057882 */ /* 0x000fe20000000000 */
[----:B------:R-:W-:Y:S02]  /*39b0*/  DFMA R22, R10, -R4, R22 ;  /* 0x800000040a16722b */ /* 0x000fe40000000016 */
[----:B------:R-:W-:-:S03]  /*39c0*/  DMUL R10, R4, R26 ;  /* 0x0000001a040a7228 */ /* 0x000fc60000000000 */
[----:B------:R-:W-:Y:S01]  /*39d0*/  DFMA R6, R14, R6, UR4 ;  /* 0x000000040e067e2b */ /* 0x000fe20008000006 */
[----:B------:R-:W-:Y:S01]  /*39e0*/  UMOV UR4, 0x258a578b ;  /* 0x258a578b00047882 */ /* 0x000fe20000000000 */
[----:B------:R-:W-:Y:S01]  /*39f0*/  UMOV UR5, 0x3f3c71c7 ;  /* 0x3f3c71c700057882 */ /* 0x000fe20000000000 */
[----:B------:R-:W-:Y:S02]  /*3a00*/  DMUL R12, R12, R22 ;  /* 0x000000160c0c7228 */ /* 0x000fe40000000000 */
[----:B------:R-:W-:-:S03]  /*3a10*/  DFMA R28, R4, R26, -R10 ;  /* 0x0000001a041c722b */ /* 0x000fc6000000080a */
[----:B------:R-:W-:Y:S01]  /*3a20*/  DFMA R6, R14, R6, UR4 ;  /* 0x000000040e067e2b */ /* 0x000fe20008000006 */
[----:B------:R-:W-:Y:S01]  /*3a30*/  UMOV UR4, 0x9242b910 ;  /* 0x9242b91000047882 */ /* 0x000fe20000000000 */
[----:B------:R-:W-:-:S03]  /*3a40*/  UMOV UR5, 0x3f624924 ;  /* 0x3f62492400057882 */ /* 0x000fc60000000000 */
[----:B------:R-:W-:-:S03]  /*3a50*/  DFMA R28, R12, R26, R28 ;  /* 0x0000001a0c1c722b */ /* 0x000fc6000000001c */
        /* <DEDUP_REMOVED lines=11> */
[----:B------:R-:W-:Y:S01]  /*3b10*/  DFMA R18, R4, R4, -R26 ;  /* 0x000000040412722b */ /* 0x000fe2000000081a */
[----:B------:R-:W-:Y:S02]  /*3b20*/  VIADD R21, R13, 0x100000 ;  /* 0x001000000d157836 */ /* 0x000fe40000000000 */
[----:B------:R-:W-:-:S03]  /*3b30*/  IMAD.MOV.U32 R20, RZ, RZ, R12 ;  /* 0x000000ffff147224 */ /* 0x000fc600078e000c */
[----:B------:R-:W-:Y:S01]  /*3b40*/  DADD R14, R14, -UR4 ;  /* 0x800000040e0e7e29 */ /* 0x000fe20008000000 */
[----:B------:R-:W-:Y:S01]  /*3b50*/  UMOV UR4, 0x80000000 ;  /* 0x8000000000047882 */ /* 0x000fe20000000000 */
[----:B------:R-:W-:Y:S01]  /*3b60*/  UMOV UR5, 0x43300000 ;  /* 0x4330000000057882 */ /* 0x000fe20000000000 */
[----:B------:R-:W-:-:S05]  /*3b70*/  DFMA R20, R4, R20, R18 ;  /* 0x000000140414722b */ /* 0x000fca0000000012 */
[----:B------:R-:W-:-:S03]  /*3b80*/  DADD R22, R6, R14 ;  /* 0x0000000006167229 */ /* 0x000fc6000000000e */
[----:B------:R-:W-:-:S05]  /*3b90*/  DFMA R28, R4, R20, R28 ;  /* 0x00000014041c722b */ /* 0x000fca000000001c */
[----:B------:R-:W-:Y:S02]  /*3ba0*/  DMUL R18, R22, R10 ;  /* 0x0000000a16127228 */ /* 0x000fe40000000000 */
[----:B------:R-:W-:-:S06]  /*3bb0*/  DADD R20, R6, -R22 ;  /* 0x0000000006147229 */ /* 0x000fcc0000000816 */
[----:B------:R-:W-:Y:S02]  /*3bc0*/  DFMA R6, R22, R10, -R18 ;  /* 0x0000000a1606722b */ /* 0x000fe40000000812 */
[----:B------:R-:W-:-:S06]  /*3bd0*/  DADD R20, R14, R20 ;  /* 0x000000000e147229 */ /* 0x000fcc0000000014 */
[----:B------:R-:W-:-:S08]  /*3be0*/  DFMA R6, R22, R28, R6 ;  /* 0x0000001c1606722b */ /* 0x000fd00000000006 */
[----:B------:R-:W-:-:S08]  /*3bf0*/  DFMA R20, R20, R10, R6 ;  /* 0x0000000a1414722b */ /* 0x000fd00000000006 */
[----:B------:R-:W-:-:S08]  /*3c00*/  DADD R10, R18, R20 ;  /* 0x00000000120a7229 */ /* 0x000fd00000000014 */
[--C-:B------:R-:W-:Y:S02]  /*3c10*/  DADD R6, R4, R10.reuse ;  /* 0x0000000004067229 */ /* 0x100fe4000000000a */
[----:B------:R-:W-:-:S06]  /*3c20*/  DADD R18, R18, -R10 ;  /* 0x0000000012127229 */ /* 0x000fcc000000080a */
[----:B------:R-:W-:Y:S02]  /*3c30*/  DADD R4, R4, -R6 ;  /* 0x0000000004047229 */ /* 0x000fe40000000806 */
[----:B------:R-:W-:-:S06]  /*3c40*/  DADD R18, R20, R18 ;  /* 0x0000000014127229 */ /* 0x000fcc0000000012 */
[----:B------:R-:W-:Y:S01]  /*3c50*/  DADD R4, R10, R4 ;  /* 0x000000000a047229 */ /* 0x000fe20000000004 */
[C---:B------:R-:W-:Y:S02]  /*3c60*/  VIADD R10, R37.reuse, 0xfffffc01 ;  /* 0xfffffc01250a7836 */ /* 0x040fe40000000000 */
[----:B------:R-:W-:Y:S02]  /*3c70*/  @P3 VIADD R10, R37, 0xfffffc02 ;  /* 0xfffffc02250a3836 */ /* 0x000fe40000000000 */
[----:B------:R-:W-:-:S03]  /*3c80*/  IMAD.MOV.U32 R37, RZ, RZ, R33 ;  /* 0x000000ffff257224 */ /* 0x000fc600078e0021 */
        /* <DEDUP_REMOVED lines=12> */
[----:B------:R-:W-:Y:S01]  /*3d50*/  DADD R18, -R10, R18 ;  /* 0x000000000a127229 */ /* 0x000fe20000000112 */
[----:B------:R-:W-:-:S05]  /*3d60*/  IMAD.SHL.U32 R10, R37, 0x2, RZ ;  /* 0x00000002250a7824 */ /* 0x000fca00078e00ff */
[----:B------:R-:W-:Y:S02]  /*3d70*/  ISETP.GT.U32.AND P2, PT, R10, -0x2000001, PT ;  /* 0xfdffffff0a00780c */ /* 0x000fe40003f44070 */
[----:B------:R-:W-:-:S08]  /*3d80*/  DADD R6, R6, -R18 ;  /* 0x0000000006067229 */ /* 0x000fd00000000812 */
[----:B------:R-:W-:Y:S01]  /*3d90*/  DFMA R6, R14, UR6, R6 ;  /* 0x000000060e067c2b */ /* 0x000fe20008000006 */
[----:B------:R-:W-:Y:S01]  /*3da0*/  LOP3.LUT R15, R37, 0xff0fffff, RZ, 0xc0, !PT ;  /* 0xff0fffff250f7812 */ /* 0x000fe200078ec0ff */
[----:B------:R-:W-:-:S03]  /*3db0*/  IMAD.MOV.U32 R14, RZ, RZ, R36 ;  /* 0x000000ffff0e7224 */ /* 0x000fc600078e0024 */
[----:B------:R-:W-:-:S03]  /*3dc0*/  SEL R15, R15, R37, P2 ;  /* 0x000000250f0f7207 */ /* 0x000fc60001000000 */
[----:B------:R-:W-:-:S08]  /*3dd0*/  DADD R10, R4, R6 ;  /* 0x00000000040a7229 */ /* 0x000fd00000000006 */
[----:B------:R-:W-:Y:S02]  /*3de0*/  DADD R12, R4, -R10 ;  /* 0x00000000040c7229 */ /* 0x000fe4000000080a */
[----:B------:R-:W-:-:S06]  /*3df0*/  DMUL R4, R10, R14 ;  /* 0x0000000e0a047228 */ /* 0x000fcc0000000000 */
[----:B------:R-:W-:Y:S02]  /*3e00*/  DADD R12, R6, R12 ;  /* 0x00000000060c7229 */ /* 0x000fe4000000000c */
        /* <DEDUP_REMOVED lines=55> */
[----:B------:R-:W-:Y:S01]  /*4180*/  SHF.R.S32.HI R5, RZ, 0x1, R4 ;  /* 0x00000001ff057819 */ /* 0x000fe20000011404 */
[----:B------:R-:W-:-:S04]  /*4190*/  IMAD.MOV.U32 R4, RZ, RZ, R18 ;  /* 0x000000ffff047224 */ /* 0x000fc800078e0012 */
[----:B------:R-:W-:Y:S02]  /*41a0*/  IMAD.IADD R6, R10, 0x1, -R5 ;  /* 0x000000010a067824 */ /* 0x000fe400078e0a05 */
[----:B------:R-:W-:-:S03]  /*41b0*/  IMAD R5, R5, 0x100000, R19 ;  /* 0x0010000005057824 */ /* 0x000fc600078e0213 */
[----:B------:R-:W-:Y:S01]  /*41c0*/  LEA R7, R6, 0x3ff00000, 0x14 ;  /* 0x3ff0000006077811 */ /* 0x000fe200078ea0ff */
[----:B------:R-:W-:-:S06]  /*41d0*/  IMAD.MOV.U32 R6, RZ, RZ, RZ ;  /* 0x000000ffff067224 */ /* 0x000fcc00078e00ff */
[----:B------:R-:W-:-:S11]  /*41e0*/  DMUL R4, R4, R6 ;  /* 0x0000000604047228 */ /* 0x000fd60000000000 */
.L_x_89:
[----:B------:R-:W-:Y:S02]  /*41f0*/  DFMA R6, R12, R4, R4 ;  /* 0x000000040c06722b */ /* 0x000fe40000000004 */
[----:B------:R-:W-:-:S08]  /*4200*/  DSETP.NEU.AND P2, PT, |R4|, +INF , PT ;  /* 0x7ff000000400742a */ /* 0x000fd00003f4d200 */
[----:B------:R-:W-:Y:S01]  /*4210*/  FSEL R11, R4, R6, !P2 ;  /* 0x00000006040b7208 */ /* 0x000fe20005000000 */
[----:B------:R-:W-:Y:S01]  /*4220*/  IMAD.MOV.U32 R4, RZ, RZ, R0 ;  /* 0x000000ffff047224 */ /* 0x000fe200078e0000 */
[----:B------:R-:W-:Y:S01]  /*4230*/  FSEL R10, R5, R7, !P2 ;  /* 0x00000007050a7208 */ /* 0x000fe20005000000 */
[----:B------:R-:W-:-:S04]  /*4240*/  IMAD.MOV.U32 R5, RZ, RZ, 0x0 ;  /* 0x00000000ff057424 */ /* 0x000fc800078e00ff */
[----:B------:R-:W-:Y:S05]  /*4250*/  RET.REL.NODEC R4 `(_Z25multi_tensor_apply_kernelI18TensorListMetadataILi5EE25DistAdamCapturableFunctorIN3c108BFloat16ES4_NS3_4HalfEEJPfffPiifS7_10adamMode_tfEEvlPViT_T0_DpT1_) ;  /* 0xffffffbc04687950 */ /* 0x000fea0003c3ffff */
.L_x_90:
        /* <DEDUP_REMOVED lines=10> */
.L_x_1061:


//--------------------- .text._Z25multi_tensor_apply_kernelI18TensorListMetadataILi5EE25DistAdamCapturableFunctorIN3c108BFloat16ES4_fEJPfffPiifS6_10adamMode_tfEEvlPViT_T0_DpT1_ --------------------------
	.section	.text._Z25multi_tensor_apply_kernelI18TensorListMetadataILi5EE25DistAdamCapturableFunctorIN3c108BFloat16ES4_fEJPfffPiifS6_10adamMode_tfEEvlPViT_T0_DpT1_,"ax",@progbits
	.align	128
        .global         _Z25multi_tensor_apply_kernelI18TensorListMetadataILi5EE25DistAdamCapturableFunctorIN3c108BFloat16ES4_fEJPfffPiifS6_10adamMode_tfEEvlPViT_T0_DpT1_
        .type           _Z25multi_tensor_apply_kernelI18TensorListMetadataILi5EE25DistAdamCapturableFunctorIN3c108BFloat16ES4_fEJPfffPiifS6_10adamMode_tfEEvlPViT_T0_DpT1_,@function
        .size           _Z25multi_tensor_apply_kernelI18TensorListMetadataILi5EE25DistAdamCapturableFunctorIN3c108BFloat16ES4_fEJPfffPiifS6_10adamMode_tfEEvlPViT_T0_DpT1_,(.L_x_1062 - _Z25multi_tensor_apply_kernelI18TensorListMetadataILi5EE25DistAdamCapturableFunctorIN3c108BFloat16ES4_fEJPfffPiifS6_10adamMode_tfEEvlPViT_T0_DpT1_)
        .other          _Z25multi_tensor_apply_kernelI18TensorListMetadataILi5EE25DistAdamCapturableFunctorIN3c108BFloat16ES4_fEJPfffPiifS6_10adamMode_tfEEvlPViT_T0_DpT1_,@"STO_CUDA_ENTRY STV_DEFAULT"
_Z25multi_tensor_apply_kernelI18TensorListMetadataILi5EE25DistAdamCapturableFunctorIN3c108BFloat16ES4_fEJPfffPiifS6_10adamMode_tfEEvlPViT_T0_DpT1_:
.text._Z25multi_tensor_apply_kernelI18TensorListMetadataILi5EE25DistAdamCapturableFunctorIN3c108BFloat16ES4_fEJPfffPiifS6_10adamMode_tfEEvlPViT_T0_DpT1_:
        /* <DEDUP_REMOVED lines=21> */
.L_x_91:
        /* <DEDUP_REMOVED lines=20> */
.L_x_92:
        /* <DEDUP_REMOVED lines=20> */
.L_x_93:
        /* <DEDUP_REMOVED lines=21> */
.L_x_94:
        /* <DEDUP_REMOVED lines=16> */
[----:B------:R-:W-:Y:S01]  /*0620*/  MOV R28, 0x720 ;  /* 0x00000720001c7802 */ /* 0x000fe20000000f00 */
[----:B--2---:R-:W-:-:S06]  /*0630*/  FMUL.FTZ R22, R22, 1 ;  /* 0x3f80000016167820 */ /* 0x004fcc0000410000 */
[----:B------:R-:W1:Y:S02]  /*0640*/  F2F.F64.F32 R22, R22 ;  /* 0x0000001600167310 */ /* 0x000e640000201800 */
[----:B-1----:R-:W-:-:S06]  /*0650*/  DADD R36, -RZ, |R22| ;  /* 0x00000000ff247229 */ /* 0x002fcc0000000516 */
[----:B---3--:R-:W1:Y:S02]  /*0660*/  I2F.F64 R2, R29 ;  /* 0x0000001d00027312 */ /* 0x008e640000201c00 */
[--C-:B-1----:R-:W-:Y:S01]  /*0670*/  SHF.R.U32.HI R0, RZ, 0x14, R3.reuse ;  /* 0x00000014ff007819 */ /* 0x102fe20000011603 */
[----:B------:R-:W-:Y:S02]  /*0680*/  IMAD.MOV.U32 R32, RZ, RZ, R2 ;  /* 0x000000ffff207224 */ /* 0x000fe400078e0002 */
[----:B------:R-:W-:Y:S01]  /*0690*/  IMAD.MOV.U32 R33, RZ, RZ, R3 ;  /* 0x000000ffff217224 */ /* 0x000fe200078e0003 */
[----:B------:R-:W-:-:S05]  /*06a0*/  LOP3.LUT R0, R0, 0x7ff, RZ, 0xc0, !PT ;  /* 0x000007ff00007812 */ /* 0x000fca00078ec0ff */
[----:B------:R-:W-:-:S05]  /*06b0*/  VIADD R31, R0, 0xfffffc0c ;  /* 0xfffffc0c001f7836 */ /* 0x000fca0000000000 */
[CC--:B------:R-:W-:Y:S02]  /*06c0*/  SHF.L.U32 R30, R2.reuse, R31.reuse, RZ ;  /* 0x0000001f021e7219 */ /* 0x0c0fe400000006ff */
[----:B------:R-:W-:Y:S02]  /*06d0*/  SHF.L.U64.HI R31, R2, R31, R3 ;  /* 0x0000001f021f7219 */ /* 0x000fe40000010203 */
[----:B------:R-:W-:-:S04]  /*06e0*/  ISETP.NE.U32.AND P0, PT, R30, RZ, PT ;  /* 0x000000ff1e00720c */ /* 0x000fc80003f05070 */
[----:B------:R-:W-:-:S04]  /*06f0*/  ISETP.NE.AND.EX P0, PT, R31, -0x80000000, PT, P0 ;  /* 0x800000001f00780c */ /* 0x000fc80003f05300 */
[----:B------:R-:W-:-:S13]  /*0700*/  PLOP3.LUT P0, PT, P0, PT, PT, 0x8, 0x80 ;  /* 0x000000000080781c */ /* 0x000fda000070e170 */
[----:B0-----:R-:W-:Y:S05]  /*0710*/  CALL.REL.NOINC `($_Z25multi_tensor_apply_kernelI18TensorListMetadataILi5EE25DistAdamCapturableFunctorIN3c108BFloat16ES4_fEJPfffPiifS6_10adamMode_tfEEvlPViT_T0_DpT1_$__internal_accurate_pow) ;  /* 0x0000002c00b07944 */ /* 0x001fea0003c00000 */
        /* <DEDUP_REMOVED lines=22> */
.L_x_96:
        /* <DEDUP_REMOVED lines=14> */
.L_x_97:
[----:B------:R-:W0:Y:S01]  /*0960*/  LDC R22, c[0x0][0xf8c] ;  /* 0x0003e300ff167b82 */ /* 0x000e220000000800 */
[----:B------:R-:W-:Y:S01]  /*0970*/  DADD R4, -R4, 1 ;  /* 0x3ff0000004047429 */ /* 0x000fe20000000100 */
[----:B------:R-:W-:Y:S01]  /*0980*/  UMOV UR4, 0xf0000000 ;  /* 0xf000000000047882 */ /* 0x000fe20000000000 */
[----:B------:R-:W-:Y:S01]  /*0990*/  UMOV UR5, 0x380fffff ;  /* 0x380fffff00057882 */ /* 0x000fe20000000000 */
[----:B------:R-:W-:Y:S01]  /*09a0*/  ISETP.NE.AND P3, PT, R29, RZ, PT ;  /* 0x000000ff1d00720c */ /* 0x000fe20003f65270 */
[----:B------:R-:W-:Y:S01]  /*09b0*/  IMAD.MOV.U32 R32, RZ, RZ, R2 ;  /* 0x000000ffff207224 */ /* 0x000fe200078e0002 */
[----:B------:R-:W-:Y:S01]  /*09c0*/  ISETP.NE.U32.AND P1, PT, R30, RZ, PT ;  /* 0x000000ff1e00720c */ /* 0x000fe20003f25070 */
[----:B------:R-:W1:Y:S01]  /*09d0*/  F2F.F32.F64 R0, R4 ;  /* 0x0000000400007310 */ /* 0x000e620000301000 */
[----:B------:R-:W-:Y:S01]  /*09e0*/  IMAD.MOV.U32 R33, RZ, RZ, R3 ;  /* 0x000000ffff217224 */ /* 0x000fe200078e0003 */
[----:B------:R-:W-:Y:S01]  /*09f0*/  DSETP.GEU.AND P2, PT, |R4|, UR4, PT ;  /* 0x0000000404007e2a */ /* 0x000fe2000bf4e200 */
[----:B------:R-:W-:-:S02]  /*0a00*/  ISETP.NE.AND.EX P1, PT, R31, -0x80000000, PT, P1 ;  /* 0x800000001f00780c */ /* 0x000fc40003f25310 */
[----:B------:R-:W-:-:S11]  /*0a10*/  MOV R28, 0xaa0 ;  /* 0x00000aa0001c7802 */ /* 0x000fd60000000f00 */
[----:B-1----:R-:W-:Y:S01]  /*0a20*/  @!P2 FMUL R0, R0, 1.175494350822287508e-38 ;  /* 0x008000000000a820 */ /* 0x002fe20000400000 */
[----:B0-----:R-:W-:Y:S01]  /*0a30*/  FMUL.FTZ R22, R22, 1 ;  /* 0x3f80000016167820 */ /* 0x001fe20000410000 */
[----:B------:R-:W-:-:S03]  /*0a40*/  FSETP.NEU.FTZ.AND P2, PT, R10, 1, PT ;  /* 0x3f8000000a00780b */ /* 0x000fc60003f5d000 */
[----:B------:R-:W-:Y:S02]  /*0a50*/  FSEL R0, R0, RZ, P3 ;  /* 0x000000ff00007208 */ /* 0x000fe40001800000 */
[----:B------:R-:W0:Y:S02]  /*0a60*/  F2F.F64.F32 R22, R22 ;  /* 0x0000001600167310 */ /* 0x000e240000201800 */
[----:B------:R-:W-:Y:S01]  /*0a70*/  FSEL R0, R0, RZ, P2 ;  /* 0x000000ff00007208 */ /* 0x000fe20001000000 */
[----:B0-----:R-:W-:-:S11]  /*0a80*/  DADD R36, -RZ, |R22| ;  /* 0x00000000ff247229 */ /* 0x001fd60000000516 */
[----:B------:R-:W-:Y:S05]  /*0a90*/  CALL.REL.NOINC `($_Z25multi_tensor_apply_kernelI18TensorListMetadataILi5EE25DistAdamCapturableFunctorIN3c108BFloat16ES4_fEJPfffPiifS6_10adamMode_tfEEvlPViT_T0_DpT1_$__internal_accurate_pow) ;  /* 0x0000002800d07944 */ /* 0x000fea0003c00000 */
        /* <DEDUP_REMOVED lines=21> */
.L_x_98:
        /* <DEDUP_REMOVED lines=14> */
.L_x_99:
        /* <DEDUP_REMOVED lines=10> */
.L_x_95:
[----:B------:R-:W1:Y:S01]  /*0d70*/  S2R R6, SR_CTAID.X ;  /* 0x0000000000067919 */ /* 0x000e620000002500 */
[----:B------:R-:W-:Y:S01]  /*0d80*/  IMAD.MOV.U32 R5, RZ, RZ, 0x10 ;  /* 0x00000010ff057424 */ /* 0x000fe200078e00ff */
[----:B------:R-:W2:Y:S01]  /*0d90*/  LDCU UR4, c[0x0][0x380] ;  /* 0x00007000ff0477ac */ /* 0x000ea20008000800 */
[----:B------:R-:W3:Y:S01]  /*0da0*/  S2R R35, SR_TID.X ;  /* 0x0000000000237919 */ /* 0x000ee20000002100 */
[----:B-1----:R-:W1:Y:S01]  /*0db0*/  LDC.U8 R2, c[0x0][R6+0x930] ;  /* 0x00024c0006027b82 */ /* 0x002e620000000000 */
[C---:B------:R-:W-:Y:S02]  /*0dc0*/  VIADD R3, R6.reuse, 0x10 ;  /* 0x0000001006037836 */ /* 0x040fe40000000000 */
        /* <DEDUP_REMOVED lines=19> */
[----:B---3--:R-:W-:Y:S01]  /*0f00*/  IMAD.WIDE R10, R5, 0x2, R10 ;  /* 0x00000002050a7825 */ /* 0x008fe200078e020a */
        /* <DEDUP_REMOVED lines=10> */
[----:B------:R-:W-:Y:S01]  /*0fb0*/  PLOP3.LUT P1, PT, PT, PT, PT, 0x8, 0x80 ;  /* 0x000000000080781c */ /* 0x000fe20003f2e170 */
[----:B0-----:R-:W0:Y:S10]  /*0fc0*/  LDC R33, c[0x0][0x360] ;  /* 0x0000d800ff217b82 */ /* 0x001e340000000800 */
[C---:B-1----:R-:W-:Y:S01]  /*0fd0*/  @!P0 IMAD.U32 R4, R5.reuse, 0x4, R2 ;  /* 0x0000000405048824 */ /* 0x042fe200078e0002 */
[----:B------:R-:W-:Y:S01]  /*0fe0*/  LEA R2, P3, R5, R2, 0x2 ;  /* 0x0000000205027211 */ /* 0x000fe200078610ff */
[----:B--2---:R-:W-:-:S03]  /*0ff0*/  UISETP.NE.AND UP0, UPT, UR4, URZ, UPT ;  /* 0x000000ff0400728c */ /* 0x004fc6000bf05270 */
[----:B------:R-:W-:Y:S02]  /*1000*/  @!P0 LOP3.LUT P2, RZ, R4, 0xf, RZ, 0xc0, !PT ;  /* 0x0000000f04ff8812 */ /* 0x000fe4000784c0ff */
[----:B------:R-:W-:Y:S02]  /*1010*/  SHF.R.S32.HI R4, RZ, 0x1f, R5 ;  /* 0x0000001fff047819 */ /* 0x000fe40000011405 */
[----:B------:R-:W-:Y:S02]  /*1020*/  @!P0 PLOP3.LUT P1, PT, P2, PT, PT, 0x8, 0x80 ;  /* 0x000000000080881c */ /* 0x000fe4000172e170 */
[----:B------:R-:W-:Y:S01]  /*1030*/  LEA.HI.X R3, R5, R3, R4, 0x2, P3 ;  /* 0x0000000305037211 */ /* 0x000fe200018f1404 */
[----:B------:R-:W-:Y:S10]  /*1040*/  BRA.U !UP0, `(.L_x_100) ;  /* 0x0000001108a87547 */ /* 0x000ff4000b800000 */
.L_x_105:
[----:B01----:R-:W-:-:S04]  /*1050*/  IMAD.WIDE R6, R35, 0x2, R14 ;  /* 0x0000000223067825 */ /* 0x003fc800078e020e */
        /* <DEDUP_REMOVED lines=19> */
[----:B------:R-:W-:Y:S02]  /*1190*/  PRMT R22, R7, 0x7610, R22 ;  /* 0x0000761007167816 */ /* 0x000fe40000000016 */
[C---:B---3--:R-:W-:Y:S02]  /*11a0*/  SHF.R.U64 R34, R4.reuse, 0x10, R5 ;  /* 0x0000001004227819 */ /* 0x048fe40000001205 */
[----:B------:R-:W-:Y:S02]  /*11b0*/  PRMT R29, R4, 0x7610, R29 ;  /* 0x00007610041d7816 */ /* 0x000fe4000000001d */
[----:B------:R-:W-:-:S02]  /*11c0*/  SHF.R.U32.HI R26, RZ, 0x10, R5 ;  /* 0x00000010ff1a7819 */ /* 0x000fc40000011605 */
[----:B------:R-:W-:Y:S02]  /*11d0*/  PRMT R28, R5, 0x7610, R28 ;  /* 0x00007610051c7816 */ /* 0x000fe4000000001c */
[C---:B----4-:R-:W-:Y:S02]  /*11e0*/  SHF.R.U64 R40, R24.reuse, 0x10, R25 ;  /* 0x0000001018287819 */ /* 0x050fe40000001219 */
        /* <DEDUP_REMOVED lines=8> */
.L_x_101:
        /* <DEDUP_REMOVED lines=46> */
[C---:B-1----:R-:W-:Y:S01]  /*1550*/  @!P4 IMAD.WIDE R18, R35.reuse, 0x2, R8 ;  /* 0x000000022312c825 */ /* 0x042fe200078e0208 */
[----:B------:R-:W-:Y:S01]  /*1560*/  @P3 PRMT R37, RZ, 0x7610, R37 ;  /* 0x00007610ff253816 */ /* 0x000fe20000000025 */
[----:B------:R1:W5:Y:S01]  /*1570*/  @!P0 LDG.E.U16 R39, desc[UR4][R24.64] ;  /* 0x0000000418278981 */ /* 0x000362000c1e1500 */
[----:B------:R-:W-:Y:S01]  /*1580*/  @P4 PRMT R36, RZ, 0x7610, R36 ;  /* 0x00007610ff244816 */ /* 0x000fe20000000024 */
[C---:B--2---:R-:W-:Y:S01]  /*1590*/  @!P3 IMAD.WIDE R6, R35.reuse, 0x2, R8 ;  /* 0x000000022306b825 */ /* 0x044fe200078e0208 */
[----:B------:R-:W-:Y:S01]  /*15a0*/  @P2 PRMT R42, RZ, 0x7610, R42 ;  /* 0x00007610ff2a2816 */ /* 0x000fe2000000002a */
[----:B------:R1:W5:Y:S01]  /*15b0*/  @!P2 LDG.E.U16 R40, desc[UR8][R24.64+0x2] ;  /* 0x000002081828a981 */ /* 0x000362000c1e1500 */
[----:B------:R-:W-:Y:S01]  /*15c0*/  @P3 PRMT R38, RZ, 0x7610, R38 ;  /* 0x00007610ff263816 */ /* 0x000fe20000000026 */
[----:B---3--:R-:W-:Y:S01]  /*15d0*/  @!P2 IMAD.WIDE R4, R35, 0x2, R8 ;  /* 0x000000022304a825 */ /* 0x008fe200078e0208 */
        /* <DEDUP_REMOVED lines=9> */
[----:B-1----:R-:W-:-:S07]  /*1670*/  @P0 PRMT R39, RZ, 0x7610, R39 ;  /* 0x00007610ff270816 */ /* 0x002fce0000000027 */
.L_x_102:
[----:B------:R-:W1:Y:S01]  /*1680*/  LDC.64 R4, c[0x0][0xfa0] ;  /* 0x0003e800ff047b82 */ /* 0x000e620000000a00 */
[----:B------:R-:W-:Y:S01]  /*1690*/  R2UR UR4, R16 ;  /* 0x00000000100472ca */ /* 0x000fe200000e0000 */
[----:B------:R-:W2:Y:S01]  /*16a0*/  LDCU.64 UR6, c[0x0][0xf88] ;  /* 0x0001f100ff0677ac */ /* 0x000ea20008000a00 */
[----:B------:R-:W-:-:S13]  /*16b0*/  R2UR UR5, R17 ;  /* 0x00000000110572ca */ /* 0x000fda00000e0000 */
[----:B-1----:R2:W3:Y:S01]  /*16c0*/  LDG.E R4, desc[UR4][R4.64] ;  /* 0x0000000404047981 */ /* 0x0024e2000c1e1900 */
[----:B-----5:R-:W-:Y:S01]  /*16d0*/  IMAD.U32 R19, R42, 0x10000, RZ ;  /* 0x000100002a137824 */ /* 0x020fe200078e00ff */
[----:B------:R-:W1:Y:S01]  /*16e0*/  LDCU UR4, c[0x0][0xf9c] ;  /* 0x0001f380ff0477ac */ /* 0x000e620008000800 */
[----:B------:R-:W-:Y:S02]  /*16f0*/  IMAD.U32 R7, R27, 0x10000, RZ ;  /* 0x000100001b077824 */ /* 0x000fe400078e00ff */
[C---:B------:R-:W-:Y:S01]  /*1700*/  FMUL.FTZ R6, R32.reuse, R19 ;  /* 0x0000001320067220 */ /* 0x040fe20000410000 */
[----:B------:R-:W-:Y:S01]  /*1710*/  IMAD.U32 R39, R39, 0x10000, RZ ;  /* 0x0001000027277824 */ /* 0x000fe200078e00ff */
[----:B------:R-:W4:Y:S01]  /*1720*/  MUFU.RCP R19, R30 ;  /* 0x0000001e00137308 */ /* 0x000f220000001000 */
[----:B------:R-:W-:Y:S01]  /*1730*/  FMUL.FTZ R7, R32, R7 ;  /* 0x0000000720077220 */ /* 0x000fe20000410000 */
[----:B------:R-:W-:Y:S01]  /*1740*/  FMUL.FTZ R24, R6, R6 ;  /* 0x0000000606187220 */ /* 0x000fe20000410000 */
[----:B------:R-:W-:Y:S01]  /*1750*/  IMAD.U32 R40, R40, 0x10000, RZ ;  /* 0x0001000028287824 */ /* 0x000fe200078e00ff */
[----:B------:R-:W0:Y:S01]  /*1760*/  LDCU UR5, c[0x0][0xfac] ;  /* 0x0001f580ff0577ac */ /* 0x000e220008000800 */
[----:B------:R-:W-:Y:S01]  /*1770*/  FMUL.FTZ R18, R7, R7 ;  /* 0x0000000707127220 */ /* 0x000fe20000410000 */
[----:B--2---:R-:W-:Y:S01]  /*1780*/  FFMA.FTZ R5, R24, -UR7, R24 ;  /* 0x8000000718057c23 */ /* 0x004fe20008010018 */
[----:B------:R-:W-:-:S02]  /*1790*/  IMAD.U32 R25, R38, 0x10000, RZ ;  /* 0x0001000026197824 */ /* 0x000fc400078e00ff */
[----:B------:R-:W-:Y:S01]  /*17a0*/  FFMA.FTZ R18, R18, -UR7, R18 ;  /* 0x8000000712127c23 */ /* 0x000fe20008010012 */
[----:B------:R-:W-:Y:S01]  /*17b0*/  FFMA.FTZ R40, R40, UR7, R5 ;  /* 0x0000000728287c23 */ /* 0x000fe20008010005 */
[----:B------:R-:W-:Y:S01]  /*17c0*/  FMUL.FTZ R38, R32, R25 ;  /* 0x0000001920267220 */ /* 0x000fe20000410000 */
[----:B------:R-:W-:Y:S02]  /*17d0*/  IMAD.U32 R41, R41, 0x10000, RZ ;  /* 0x0001000029297824 */ /* 0x000fe400078e00ff */
[----:B------:R-:W-:Y:S01]  /*17e0*/  FFMA.FTZ R18, R39, UR7, R18 ;  /* 0x0000000727127c23 */ /* 0x000fe20008010012 */
[----:B------:R2:W-:Y:S01]  /*17f0*/  F2F.BF16.F32 R27, R40 ;  /* 0x00000028001b7304 */ /* 0x0005e20000202000 */
[----:B------:R-:W-:Y:S01]  /*1800*/  FMUL.FTZ R24, R38, R38 ;  /* 0x0000002626187220 */ /* 0x000fe20000410000 */
[----:B------:R-:W-:Y:S02]  /*1810*/  IMAD.U32 R37, R37, 0x10000, RZ ;  /* 0x0001000025257824 */ /* 0x000fe400078e00ff */
[-C--:B----4-:R-:W-:Y:S01]  /*1820*/  FMUL.FTZ R5, R18, R19.reuse ;  /* 0x0000001312057220 */ /* 0x090fe20000410000 */
[----:B------:R-:W-:Y:S01]  /*1830*/  FMUL.FTZ R25, R40, R19 ;  /* 0x0000001328197220 */ /* 0x000fe20000410000 */
[----:B------:R-:W-:Y:S01]  /*1840*/  FFMA.FTZ R24, R24, -UR7, R24 ;  /* 0x8000000718187c23 */ /* 0x000fe20008010018 */
[----:B------:R-:W-:Y:S01]  /*1850*/  IMAD.U32 R36, R36, 0x10000, RZ ;  /* 0x0001000024247824 */ /* 0x000fe200078e00ff */
[----:B------:R-:W-:Y:S01]  /*1860*/  F2F.BF16.F32 R39, R18 ;  /* 0x0000001200277304 */ /* 0x000fe20000202000 */
[----:B--2---:R-:W-:Y:S01]  /*1870*/  FMUL.FTZ R40, R32, R41 ;  /* 0x0000002920287220 */ /* 0x004fe20000410000 */
[----:B------:R-:W-:Y:S01]  /*1880*/  FFMA.FTZ R42, R37, UR7, R24 ;  /* 0x00000007252a7c23 */ /* 0x000fe20008010018 */
[----:B------:R-:W-:-:S02]  /*1890*/  IMAD.U32 R29, R29, 0x10000, RZ ;  /* 0x000100001d1d7824 */ /* 0x000fc400078e00ff */
[----:B------:R-:W-:Y:S01]  /*18a0*/  FMUL.FTZ R24, R40, R40 ;  /* 0x0000002828187220 */ /* 0x000fe20000410000 */
[----:B------:R-:W-:Y:S01]  /*18b0*/  FMUL.FTZ R41, R42, R19 ;  /* 0x000000132a297220 */ /* 0x000fe20000410000 */
[----:B------:R-:W-:Y:S01]  /*18c0*/  IMAD.U32 R34, R34, 0x10000, RZ ;  /* 0x0001000022227824 */ /* 0x000fe200078e00ff */
[----:B------:R-:W1:Y:S01]  /*18d0*/  MUFU.SQRT R5, R5 ;  /* 0x0000000500057308 */ /* 0x000e620000002000 */
[----:B------:R-:W-:Y:S01]  /*18e0*/  FFMA.FTZ R43, R24, -UR7, R24 ;  /* 0x80000007182b7c23 */ /* 0x000fe20008010018 */
[----:B------:R-:W-:Y:S02]  /*18f0*/  IMAD.U32 R26, R26, 0x10000, RZ ;  /* 0x000100001a1a7824 */ /* 0x000fe400078e00ff */
[----:B------:R-:W-:Y:S01]  /*1900*/  FFMA.FTZ R45, R40, -UR6, R40 ;  /* 0x80000006282d7c23 */ /* 0x000fe20008010028 */
[----:B------:R-:W-:Y:S02]  /*1910*/  IMAD.U32 R22, R22, 0x10000, RZ ;  /* 0x0001000016167824 */ /* 0x000fe400078e00ff */
[----:B------:R-:W-:Y:S01]  /*1920*/  FFMA.FTZ R24, R36, UR7, R43 ;  /* 0x0000000724187c23 */ /* 0x000fe2000801002b */
[----:B------:R-:W-:Y:S01]  /*1930*/  FFMA.FTZ R36, R7, -UR6, R7 ;  /* 0x8000000607247c23 */ /* 0x000fe20008010007 */
[----:B------:R-:W-:Y:S01]  /*1940*/  FFMA.FTZ R26, R26, UR6, R45 ;  /* 0x000000061a1a7c23 */ /* 0x000fe2000801002d */
[----:B------:R2:W4:Y:S01]  /*1950*/  MUFU.SQRT R18, R25 ;  /* 0x0000001900127308 */ /* 0x0005220000002000 */
[----:B------:R-:W-:-:S02]  /*1960*/  IMAD.U32 R21, R21, 0x10000, RZ ;  /* 0x0001000015157824 */ /* 0x000fc400078e00ff */
[----:B------:R-:W-:Y:S01]  /*1970*/  FFMA.FTZ R36, R29, UR6, R36 ;  /* 0x000000061d247c23 */ /* 0x000fe20008010024 */
[----:B------:R-:W-:Y:S01]  /*1980*/  FFMA.FTZ R29, R6, -UR6, R6 ;  /* 0x80000006061d7c23 */ /* 0x000fe20008010006 */
[----:B------:R-:W-:Y:S02]  /*1990*/  IMAD.U32 R6, R28, 0x10000, RZ ;  /* 0x000100001c067824 */ /* 0x000fe400078e00ff */
[----:B------:R-:W-:Y:S02]  /*19a0*/  IMAD.U32 R20, R20, 0x10000, RZ ;  /* 0x0001000014147824 */ /* 0x000fe400078e00ff */
[----:B------:R-:W-:Y:S01]  /*19b0*/  FFMA.FTZ R34, R34, UR6, R29 ;  /* 0x0000000622227c23 */ /* 0x000fe2000801001d */
[----:B------:R-:W0:Y:S01]  /*19c0*/  MUFU.SQRT R41, R41 ;  /* 0x0000002900297308 */ /* 0x000e220000002000 */
[----:B-1----:R-:W-:Y:S01]  /*19d0*/  FADD.FTZ R5, R5, UR4 ;  /* 0x0000000405057e21 */ /* 0x002fe20008010000 */
[----:B--2---:R-:W-:Y:S01]  /*19e0*/  FMUL.FTZ R25, R24, R19 ;  /* 0x0000001318197220 */ /* 0x004fe20000410000 */
[----:B------:R-:W-:-:S05]  /*19f0*/  IMAD.U32 R23, R23, 0x10000, RZ ;  /* 0x0001000017177824 */ /* 0x000fca00078e00ff */
[----:B------:R-:W1:Y:S01]  /*1a00*/  MUFU.RCP R7, R0 ;  /* 0x0000000000077308 */ /* 0x000e620000001000 */
[----:B----4-:R-:W-:-:S07]  /*1a10*/  FADD.FTZ R19, R18, UR4 ;  /* 0x0000000412137e21 */ /* 0x010fce0008010000 */
[----:B------:R-:W2:Y:S01]  /*1a20*/  MUFU.RCP R5, R5 ;  /* 0x0000000500057308 */ /* 0x000ea20000001000 */
[----:B0-----:R-:W-:Y:S01]  /*1a30*/  FADD.FTZ R18, R41, UR4 ;  /* 0x0000000429127e21 */ /* 0x001fe20008010000 */
[----:B------:R-:W-:-:S04]  /*1a40*/  FFMA.FTZ R41, R38, -UR6, R38 ;  /* 0x8000000626297c23 */ /* 0x000fc80008010026 */
[----:B------:R-:W-:Y:S02]  /*1a50*/  FFMA.FTZ R6, R6, UR6, R41 ;  /* 0x0000000606067c23 */ /* 0x000fe40008010029 */
[----:B------:R-:W0:Y:S02]  /*1a60*/  MUFU.SQRT R25, R25 ;  /* 0x0000001900197308 */ /* 0x000e240000002000 */
[----:B-1----:R-:W-:-:S06]  /*1a70*/  FMUL.FTZ R28, R6, R7 ;  /* 0x00000007061c7220 */ /* 0x002fcc0000410000 */
[----:B------:R1:W-:Y:S08]  /*1a80*/  F2F.BF16.F32 R43, R36 ;  /* 0x00000024002b7304 */ /* 0x0003f00000202000 */
[----:B------:R-:W4:Y:S01]  /*1a90*/  MUFU.RCP R18, R18 ;  /* 0x0000001200127308 */ /* 0x000f220000001000 */
[----:B-1----:R-:W-:-:S04]  /*1aa0*/  FMUL.FTZ R36, R36, R7 ;  /* 0x0000000724247220 */ /* 0x002fc80000410000 */
[----:B--2---:R-:W-:Y:S01]  /*1ab0*/  FMUL.FTZ R36, R36, R5 ;  /* 0x0000000524247220 */ /* 0x004fe20000410000 */
[----:B0-----:R-:W-:Y:S02]  /*1ac0*/  FADD.FTZ R5, R25, UR4 ;  /* 0x0000000419057e21 */ /* 0x001fe40008010000 */
[----:B------:R-:W0:Y:S01]  /*1ad0*/  MUFU.RCP R19, R19 ;  /* 0x0000001300137308 */ /* 0x000e220000001000 */
[----:B------:R-:W-:-:S07]  /*1ae0*/  FFMA.FTZ R25, R23, UR5, R36 ;  /* 0x0000000517197c23 */ /* 0x000fce0008010024 */
[----:B------:R-:W1:Y:S01]  /*1af0*/  MUFU.RCP R5, R5 ;  /* 0x0000000500057308 */ /* 0x000e620000001000 */
[----:B----4-:R-:W-:-:S07]  /*1b00*/  FMUL.FTZ R18, R28, R18 ;  /* 0x000000121c127220 */ /* 0x010fce0000410000 */
[----:B------:R2:W-:Y:S08]  /*1b10*/  F2F.BF16.F32 R29, R34 ;  /* 0x00000022001d7304 */ /* 0x0005f00000202000 */
[----:B------:R4:W-:Y:S01]  /*1b20*/  F2F.BF16.F32 R45, R26 ;  /* 0x0000001a002d7304 */ /* 0x0009e20000202000 */
[----:B--2---:R-:W-:-:S04]  /*1b30*/  FMUL.FTZ R34, R34, R7 ;  /* 0x0000000722227220 */ /* 0x004fc80000410000 */
[----:B0-----:R-:W-:-:S03]  /*1b40*/  FMUL.FTZ R34, R34, R19 ;  /* 0x0000001322227220 */ /* 0x001fc60000410000 */
[----:B------:R-:W-:Y:S01]  /*1b50*/  F2F.BF16.F32 R41, R6 ;  /* 0x0000000600297304 */ /* 0x000fe20000202000 */
[----:B----4-:R-:W-:Y:S01]  /*1b60*/  FMUL.FTZ R26, R26, R7 ;  /* 0x000000071a1a7220 */ /* 0x010fe20000410000 */
[----:B------:R-:W-:Y:S01]  /*1b70*/  FFMA.FTZ R7, R22, UR5, R18 ;  /* 0x0000000516077c23 */ /* 0x000fe20008010012 */
[----:B------:R-:W-:Y:S02]  /*1b80*/  FFMA.FTZ R19, R21, UR5, R34 ;  /* 0x0000000515137c23 */ /* 0x000fe40008010022 */
[----:B-1----:R-:W-:-:S03]  /*1b90*/  FMUL.FTZ R5, R26, R5 ;  /* 0x000000051a057220 */ /* 0x002fc60000410000 */
[----:B------:R-:W-:Y:S01]  /*1ba0*/  F2F.BF16.F32 R37, R42 ;  /* 0x0000002a00257304 */ /* 0x000fe20000202000 */
[----:B------:R-:W-:-:S07]  /*1bb0*/  FFMA.FTZ R5, R20, UR5, R5 ;  /* 0x0000000514057c23 */ /* 0x000fce0008010005 */
[----:B------:R-:W-:Y:S01]  /*1bc0*/  F2F.BF16.F32 R26, R24 ;  /* 0x00000018001a7304 */ /* 0x000fe20000202000 */
[C---:B---3--:R-:W-:Y:S01]  /*1bd0*/  FMUL.FTZ R7, R4.reuse, R7 ;  /* 0x0000000704077220 */ /* 0x048fe20000410000 */
        /* <DEDUP_REMOVED lines=12> */
[----:B------:R-:W-:Y:S01]  /*1ca0*/  F2F.BF16.F32 R28, R28 ;  /* 0x0000001c001c7304 */ /* 0x000fe20000202000 */
[----:B------:R-:W-:-:S04]  /*1cb0*/  IMAD.WIDE R18, R35, 0x2, R12 ;  /* 0x0000000223127825 */ /* 0x000fc800078e020c */
[----:B------:R-:W-:Y:S01]  /*1cc0*/  FADD.FTZ R34, R20, -R5 ;  /* 0x8000000514227221 */ /* 0x000fe20000010000 */
[----:B------:R-:W-:Y:S02]  /*1cd0*/  IMAD.WIDE R20, R35, 0x2, R10 ;  /* 0x0000000223147825 */ /* 0x000fe400078e020a */
[----:B------:R-:W0:Y:S02]  /*1ce0*/  F2F.BF16.F32 R38, R38 ;  /* 0x0000002600267304 */ /* 0x000e240000202000 */
[----:B-1----:R-:W-:-:S04]  /*1cf0*/  IMAD.U32 R6, R6, 0x10000, RZ ;  /* 0x0001000006067824 */ /* 0x002fc800078e00ff */
[----:B------:R-:W-:Y:S01]  /*1d00*/  FADD.FTZ R6, R23, -R6 ;  /* 0x8000000617067221 */ /* 0x000fe20000010000 */
[----:B------:R-:W-:Y:S01]  /*1d10*/  IMAD.WIDE R22, R35, 0x2, R14 ;  /* 0x0000000223167825 */ /* 0x000fe200078e020e */
[----:B------:R-:W1:Y:S03]  /*1d20*/  F2F.BF16.F32 R34, R34 ;  /* 0x0000002200227304 */ /* 0x000e660000202000 */
[----:B0-----:R-:W-:-:S05]  /*1d30*/  IMAD.U32 R5, R38, 0x10000, RZ ;  /* 0x0001000026057824 */ /* 0x001fca00078e00ff */
[----:B------:R0:W2:Y:S01]  /*1d40*/  F2F.BF16.F32 R36, R6 ;  /* 0x0000000600247304 */ /* 0x0000a20000202000 */
[----:B-1----:R-:W-:Y:S02]  /*1d50*/  IMAD.U32 R7, R34, 0x10000, RZ ;  /* 0x0001000022077824 */ /* 0x002fe400078e00ff */
[----:B0-----:R-:W-:Y:S02]  /*1d60*/  IMAD.U32 R6, R28, 0x10000, RZ ;  /* 0x000100001c067824 */ /* 0x001fe400078e00ff */
[----:B--2---:R-:W-:Y:S01]  /*1d70*/  IMAD.U32 R4, R36, 0x10000, RZ ;  /* 0x0001000024047824 */ /* 0x004fe200078e00ff */
[----:B------:R-:W-:Y:S06]  /*1d80*/  @!P1 BRA `(.L_x_103) ;  /* 0x0000000000649947 */ /* 0x000fec0003800000 */
[----:B------:R-:W-:Y:S01]  /*1d90*/  IMAD.WIDE.U32 R24, R38, 0x10000, RZ ;  /* 0x0001000026187825 */ /* 0x000fe200078e00ff */
[C---:B------:R-:W-:Y:S02]  /*1da0*/  R2UR UR4, R16.reuse ;  /* 0x00000000100472ca */ /* 0x040fe400000e0000 */
[----:B------:R-:W-:Y:S01]  /*1db0*/  R2UR UR5, R17 ;  /* 0x00000000110572ca */ /* 0x000fe200000e0000 */
[----:B------:R-:W-:Y:S01]  /*1dc0*/  IMAD.U32 R45, R45, 0x10000, RZ ;  /* 0x000100002d2d7824 */ /* 0x000fe200078e00ff */
[----:B------:R-:W-:Y:S02]  /*1dd0*/  R2UR UR6, R16 ;  /* 0x00000000100672ca */ /* 0x000fe400000e0000 */
[----:B------:R-:W-:Y:S02]  /*1de0*/  R2UR UR7, R17 ;  /* 0x00000000110772ca */ /* 0x000fe400000e0000 */
[----:B------:R-:W-:Y:S01]  /*1df0*/  LOP3.LUT R24, R24, R36, RZ, 0xfc, !PT ;  /* 0x0000002418187212 */ /* 0x000fe200078efcff */
[----:B------:R-:W-:Y:S01]  /*1e00*/  IMAD.U32 R36, R26, 0x10000, RZ ;  /* 0x000100001a247824 */ /* 0x000fe200078e00ff */
[----:B------:R-:W-:Y:S01]  /*1e10*/  R2UR UR8, R16 ;  /* 0x00000000100872ca */ /* 0x000fe200000e0000 */
[----:B------:R-:W-:Y:S01]  /*1e20*/  IMAD.WIDE.U32 R26, R27, 0x10000, RZ ;  /* 0x000100001b1a7825 */ /* 0x000fe200078e00ff */
[----:B------:R-:W-:-:S02]  /*1e30*/  R2UR UR9, R17 ;  /* 0x00000000110972ca */ /* 0x000fc400000e0000 */
[----:B------:R-:W-:Y:S01]  /*1e40*/  LOP3.LUT R25, R25, R7, R28, 0xfe, !PT ;  /* 0x0000000719197212 */ /* 0x000fe200078efe1c */
[----:B------:R-:W-:Y:S01]  /*1e50*/  IMAD.WIDE.U32 R28, R29, 0x10000, RZ ;  /* 0x000100001d1c7825 */ /* 0x000fe200078e00ff */
[----:B------:R-:W-:Y:S02]  /*1e60*/  R2UR UR10, R16 ;  /* 0x00000000100a72ca */ /* 0x000fe400000e0000 */
[----:B------:R-:W-:Y:S01]  /*1e70*/  R2UR UR11, R17 ;  /* 0x00000000110b72ca */ /* 0x000fe200000e0000 */
[----:B------:R1:W-:Y:S01]  /*1e80*/  STG.E.64 desc[UR4][R22.64], R24 ;  /* 0x0000001816007986 */ /* 0x0003e2000c101b04 */
[----:B------:R-:W-:Y:S02]  /*1e90*/  LOP3.LUT R29, R29, R45, R41, 0xfe, !PT ;  /* 0x0000002d1d1d7212 */ /* 0x000fe400078efe29 */
[----:B------:R-:W-:Y:S02]  /*1ea0*/  LOP3.LUT R28, R28, R43, RZ, 0xfc, !PT ;  /* 0x0000002b1c1c7212 */ /* 0x000fe400078efcff */
[----:B------:R-:W-:-:S02]  /*1eb0*/  LOP3.LUT R37, R27, R36, R37, 0xfe, !PT ;  /* 0x000000241b257212 */ /* 0x000fc400078efe25 */
[----:B------:R-:W-:Y:S01]  /*1ec0*/  LOP3.LUT R36, R26, R39, RZ, 0xfc, !PT ;  /* 0x000000271a247212 */ /* 0x000fe200078efcff */
[----:B------:R-:W-:Y:S01]  /*1ed0*/  IMAD.WIDE R26, R35, 0x4, R2 ;  /* 0x00000004231a7825 */ /* 0x000fe200078e0202 */
[----:B------:R1:W-:Y:S04]  /*1ee0*/  STG.E.64 desc[UR6][R18.64], R28 ;  /* 0x0000001c12007986 */ /* 0x0003e8000c101b06 */
[----:B------:R1:W-:Y:S04]  /*1ef0*/  STG.E.64 desc[UR8][R20.64], R36 ;  /* 0x0000002414007986 */ /* 0x0003e8000c101b08 */
[----:B------:R1:W-:Y:S01]  /*1f00*/  STG.E.128 desc[UR10][R26.64], R4 ;  /* 0x000000041a007986 */ /* 0x0003e2000c101d0a */
[----:B------:R-:W-:Y:S05]  /*1f10*/  BRA `(.L_x_104) ;  /* 0x0000000000e47947 */ /* 0x000fea0003800000 */
.L_x_103:
        /* <DEDUP_REMOVED lines=12> */
[----:B------:R-:W-:Y:S02]  /*1fe0*/  @!P0 R2UR UR10, R16 ;  /* 0x00000000100a82ca */ /* 0x000fe400000e0000 */
[----:B------:R-:W-:Y:S01]  /*1ff0*/  @!P0 R2UR UR11, R17 ;  /* 0x00000000110b82ca */ /* 0x000fe200000e0000 */
[----:B------:R-:W-:Y:S01]  /*2000*/  @!P4 STG.E.U16 desc[UR4][R22.64], R36 ;  /* 0x000000241600c986 */ /* 0x000fe2000c101504 */
[----:B------:R-:W-:Y:S01]  /*2010*/  ISETP.GE.AND P3, PT, R24, R31, PT ;  /* 0x0000001f1800720c */ /* 0x000fe20003f66270 */
[----:B------:R-:W-:Y:S01]  /*2020*/  @!P4 IMAD.WIDE R24, R35, 0x4, R2 ;  /* 0x000000042318c825 */ /* 0x000fe200078e0202 */
[C---:B------:R-:W-:Y:S01]  /*2030*/  @!P2 R2UR UR12, R16.reuse ;  /* 0x00000000100ca2ca */ /* 0x040fe200000e0000 */
[----:B------:R0:W-:Y:S01]  /*2040*/  @!P4 STG.E.U16 desc[UR6][R18.64], R43 ;  /* 0x0000002b1200c986 */ /* 0x0001e2000c101506 */
[----:B------:R-:W-:-:S02]  /*2050*/  @!P0 R2UR UR6, R16 ;  /* 0x00000000100682ca */ /* 0x000fc400000e0000 */
[C---:B------:R-:W-:Y:S01]  /*2060*/  @!P0 R2UR UR7, R17.reuse ;  /* 0x00000000110782ca */ /* 0x040fe200000e0000 */
[----:B------:R-:W-:Y:S01]  /*2070*/  @!P4 STG.E.U16 desc[UR4][R20.64], R39 ;  /* 0x000000271400c986 */ /* 0x000fe2000c101504 */
[C---:B------:R-:W-:Y:S02]  /*2080*/  @!P0 R2UR UR4, R16.reuse ;  /* 0x00000000100482ca */ /* 0x040fe400000e0000 */
[C---:B------:R-:W-:Y:S01]  /*2090*/  @!P0 R2UR UR5, R17.reuse ;  /* 0x00000000110582ca */ /* 0x040fe200000e0000 */
[----:B------:R1:W-:Y:S01]  /*20a0*/  @!P4 STG.E desc[UR8][R24.64], R4 ;  /* 0x000000041800c986 */ /* 0x0003e2000c101908 */
[C---:B------:R-:W-:Y:S02]  /*20b0*/  @!P0 R2UR UR8, R16.reuse ;  /* 0x00000000100882ca */ /* 0x040fe400000e0000 */
[----:B------:R-:W-:Y:S01]  /*20c0*/  @!P0 R2UR UR9, R17 ;  /* 0x00000000110982ca */ /* 0x000fe200000e0000 */
[----:B------:R2:W-:Y:S01]  /*20d0*/  @!P0 STG.E.U16 desc[UR10][R22.64+0x2], R38 ;  /* 0x0000022616008986 */ /* 0x0005e2000c10150a */
[----:B------:R-:W-:Y:S01]  /*20e0*/  @!P2 R2UR UR10, R16 ;  /* 0x00000000100aa2ca */ /* 0x000fe200000e0000 */
[----:B0-----:R-:W-:Y:S01]  /*20f0*/  @!P3 IMAD.WIDE R42, R35, 0x4, R2 ;  /* 0x00000004232ab825 */ /* 0x001fe200078e0202 */
[----:B------:R-:W-:-:S02]  /*2100*/  @!P2 R2UR UR11, R17 ;  /* 0x00000000110ba2ca */ /* 0x000fc400000e0000 */
[----:B------:R-:W-:Y:S02]  /*2110*/  @!P2 R2UR UR13, R17 ;  /* 0x00000000110da2ca */ /* 0x000fe400000e0000 */
[C---:B------:R-:W-:Y:S01]  /*2120*/  @!P2 R2UR UR14, R16.reuse ;  /* 0x00000000100ea2ca */ /* 0x040fe200000e0000 */
[--C-:B-1----:R-:W-:Y:S01]  /*2130*/  @!P0 IMAD.WIDE R24, R35, 0x4, R2.reuse ;  /* 0x0000000423188825 */ /* 0x102fe200078e0202 */
[----:B------:R-:W-:Y:S01]  /*2140*/  @!P2 R2UR UR15, R17 ;  /* 0x00000000110fa2ca */ /* 0x000fe200000e0000 */
[----:B------:R0:W-:Y:S01]  /*2150*/  @!P0 STG.E.U16 desc[UR4][R18.64+0x2], R29 ;  /* 0x0000021d12008986 */ /* 0x0001e2000c101504 */
[C---:B------:R-:W-:Y:S01]  /*2160*/  @!P2 R2UR UR16, R16.reuse ;  /* 0x000000001010a2ca */ /* 0x040fe200000e0000 */
[----:B--2---:R-:W-:Y:S01]  /*2170*/  @!P2 IMAD.WIDE R38, R35, 0x4, R2 ;  /* 0x000000042326a825 */ /* 0x004fe200078e0202 */
[----:B------:R-:W-:Y:S01]  /*2180*/  @!P2 R2UR UR17, R17 ;  /* 0x000000001111a2ca */ /* 0x000fe200000e0000 */
[----:B------:R0:W-:Y:S01]  /*2190*/  @!P0 STG.E.U16 desc[UR6][R20.64+0x2], R27 ;  /* 0x0000021b14008986 */ /* 0x0001e2000c101506 */
[----:B------:R-:W-:-:S02]  /*21a0*/  @!P3 R2UR UR18, R16 ;  /* 0x000000001012b2ca */ /* 0x000fc400000e0000 */
[C---:B------:R-:W-:Y:S01]  /*21b0*/  @!P3 R2UR UR19, R17.reuse ;  /* 0x000000001113b2ca */ /* 0x040fe200000e0000 */
[----:B------:R0:W-:Y:S01]  /*21c0*/  @!P0 STG.E desc[UR8][R24.64+0x4], R5 ;  /* 0x0000040518008986 */ /* 0x0001e2000c101908 */
[C---:B------:R-:W-:Y:S02]  /*21d0*/  @!P3 R2UR UR20, R16.reuse ;  /* 0x000000001014b2ca */ /* 0x040fe400000e0000 */
[C---:B------:R-:W-:Y:S01]  /*21e0*/  @!P3 R2UR UR21, R17.reuse ;  /* 0x000000001115b2ca */ /* 0x040fe200000e0000 */
[----:B------:R0:W-:Y:S01]  /*21f0*/  @!P2 STG.E.U16 desc[UR10][R22.64+0x4], R28 ;  /* 0x0000041c1600a986 */ /* 0x0001e2000c10150a */
[C---:B------:R-:W-:Y:S02]  /*2200*/  @!P3 R2UR UR22, R16.reuse ;  /* 0x000000001016b2ca */ /* 0x040fe400000e0000 */
[----:B------:R-:W-:Y:S01]  /*2210*/  @!P3 R2UR UR23, R17 ;  /* 0x000000001117b2ca */ /* 0x000fe200000e0000 */
[----:B------:R0:W-:Y:S01]  /*2220*/  @!P2 STG.E.U16 desc[UR12][R18.64+0x4], R41 ;  /* 0x000004291200a986 */ /* 0x0001e2000c10150c */
[----:B------:R-:W-:-:S02]  /*2230*/  @!P3 R2UR UR24, R16 ;  /* 0x000000001018b2ca */ /* 0x000fc400000e0000 */
[----:B------:R-:W-:Y:S01]  /*2240*/  @!P3 R2UR UR25, R17 ;  /* 0x000000001119b2ca */ /* 0x000fe200000e0000 */
[----:B------:R0:W-:Y:S04]  /*2250*/  @!P2 STG.E.U16 desc[UR14][R20.64+0x4], R37 ;  /* 0x000004251400a986 */ /* 0x0001e8000c10150e */
[----:B------:R0:W-:Y:S04]  /*2260*/  @!P2 STG.E desc[UR16][R38.64+0x8], R6 ;  /* 0x000008062600a986 */ /* 0x0001e8000c101910 */
[----:B------:R0:W-:Y:S04]  /*2270*/  @!P3 STG.E.U16 desc[UR18][R22.64+0x6], R34 ;  /* 0x000006221600b986 */ /* 0x0001e8000c101512 */
[----:B------:R0:W-:Y:S04]  /*2280*/  @!P3 STG.E.U16 desc[UR20][R18.64+0x6], R45 ;  /* 0x0000062d1200b986 */ /* 0x0001e8000c101514 */
[----:B------:R0:W-:Y:S04]  /*2290*/  @!P3 STG.E.U16 desc[UR22][R20.64+0x6], R26 ;  /* 0x0000061a1400b986 */ /* 0x0001e8000c101516 */
[----:B------:R0:W-:Y:S02]  /*22a0*/  @!P3 STG.E desc[UR24][R42.64+0xc], R7 ;  /* 0x00000c072a00b986 */ /* 0x0001e4000c101918 */
.L_x_104:
[----:B------:R-:W-:-:S05]  /*22b0*/  IMAD R35, R33, 0x4, R35 ;  /* 0x0000000421237824 */ /* 0x000fca00078e0223 */
[----:B------:R-:W-:-:S13]  /*22c0*/  ISETP.GE.AND P0, PT, R35, R31, PT ;  /* 0x0000001f2300720c */ /* 0x000fda0003f06270 */
[----:B------:R-:W-:Y:S05]  /*22d0*/  @!P0 BRA `(.L_x_105) ;  /* 0xffffffec005c8947 */ /* 0x000fea000383ffff */
[----:B------:R-:W-:Y:S05]  /*22e0*/  EXIT ;  /* 0x000000000000794d */ /* 0x000fea0003800000 */
.L_x_100:
[----:B-123--:R-:W-:-:S04]  /*22f0*/  IMAD.WIDE R6, R35, 0x2, R14 ;  /* 0x0000000223067825 */ /* 0x00efc800078e020e */
[----:B------:R-:W-:-:S04]  /*2300*/  IMAD.WIDE R4, R35, 0x2, R12 ;  /* 0x0000000223047825 */ /* 0x000fc800078e020c */
        /* <DEDUP_REMOVED lines=48> */
[----:B-1----:R-:W-:Y:S01]  /*2610*/  @!P4 IMAD.WIDE R18, R35, 0x2, R8 ;  /* 0x000000022312c825 */ /* 0x002fe200078e0208 */
        /* <DEDUP_REMOVED lines=10> */
[----:B-1----:R-:W-:-:S03]  /*26c0*/  @!P3 IMAD.WIDE R6, R35, 0x2, R8 ;  /* 0x000000022306b825 */ /* 0x002fc600078e0208 */
[----:B------:R1:W5:Y:S04]  /*26d0*/  @!P2 LDG.E.U16 R38, desc[UR8][R20.64+0x2] ;  /* 0x000002081426a981 */ /* 0x000368000c1e1500 */
[----:B------:R1:W5:Y:S01]  /*26e0*/  @!P3 LDG.E.U16 R29, desc[UR12][R20.64+0x4] ;  /* 0x0000040c141db981 */ /* 0x000362000c1e1500 */
[----:B--2---:R-:W-:-:S03]  /*26f0*/  @!P2 IMAD.WIDE R4, R35, 0x2, R8 ;  /* 0x000000022304a825 */ /* 0x004fc600078e0208 */
[----:B------:R1:W5:Y:S04]  /*2700*/  @!P4 LDG.E.U16 R28, desc[UR16][R20.64+0x6] ;  /* 0x00000610141cc981 */ /* 0x000368000c1e1500 */
[----:B------:R1:W5:Y:S04]  /*2710*/  @!P2 LDG.E.U16 R41, desc[UR6][R4.64+0x2] ;  /* 0x000002060429a981 */ /* 0x000368000c1e1500 */
[----:B------:R1:W5:Y:S04]  /*2720*/  @!P3 LDG.E.U16 R42, desc[UR10][R6.64+0x4] ;  /* 0x0000040a062ab981 */ /* 0x000368000c1e1500 */
[----:B------:R1:W5:Y:S01]  /*2730*/  @!P4 LDG.E.U16 R40, desc[UR4][R18.64+0x6] ;  /* 0x000006041228c981 */ /* 0x000362000c1e1500 */
[----:B------:R-:W-:Y:S05]  /*2740*/  BRA `(.L_x_107) ;  /* 0x0000000000787947 */ /* 0x000fea0003800000 */
.L_x_106:
        /* <DEDUP_REMOVED lines=11> */
[----:B------:R-:W-:Y:S02]  /*2800*/  IMAD.WIDE R4, R35, 0x2, R8 ;  /* 0x0000000223047825 */ /* 0x000fe400078e0208 */
[----:B------:R-:W3:Y:S04]  /*2810*/  LDG.E.64 R22, desc[UR6][R22.64] ;  /* 0x0000000616167981 */ /* 0x000ee8000c1e1b00 */
[----:B------:R-:W4:Y:S04]  /*2820*/  LDG.E.64 R20, desc[UR8][R20.64] ;  /* 0x0000000814147981 */ /* 0x000f28000c1e1b00 */
[----:B------:R-:W4:Y:S01]  /*2830*/  LDG.E.64 R4, desc[UR10][R4.64] ;  /* 0x0000000a04047981 */ /* 0x000f22000c1e1b00 */
[----:B--2---:R-:W-:-:S02]  /*2840*/  SHF.R.U32.HI R6, RZ, 0x10, R27 ;  /* 0x00000010ff067819 */ /* 0x004fc4000001161b */
[C---:B------:R-:W-:Y:S02]  /*2850*/  SHF.R.U64 R34, R26.reuse, 0x10, R27 ;  /* 0x000000101a227819 */ /* 0x040fe4000000121b */
[----:B------:R-:W-:Y:S02]  /*2860*/  PRMT R37, R26, 0x7610, R37 ;  /* 0x000076101a257816 */ /* 0x000fe40000000025 */
[C---:B---3--:R-:W-:Y:S02]  /*2870*/  SHF.R.U64 R24, R22.reuse, 0x10, R23 ;  /* 0x0000001016187819 */ /* 0x048fe40000001217 */
[----:B------:R-:W-:Y:S02]  /*2880*/  PRMT R25, R22, 0x7610, R25 ;  /* 0x0000761016197816 */ /* 0x000fe40000000019 */
[C---:B----4-:R-:W-:Y:S02]  /*2890*/  SHF.R.U64 R38, R20.reuse, 0x10, R21 ;  /* 0x0000001014267819 */ /* 0x050fe40000001215 */
[----:B------:R-:W-:-:S02]  /*28a0*/  PRMT R39, R20, 0x7610, R39 ;  /* 0x0000761014277816 */ /* 0x000fc40000000027 */
[----:B------:R-:W-:Y:S02]  /*28b0*/  SHF.R.U32.HI R28, RZ, 0x10, R21 ;  /* 0x00000010ff1c7819 */ /* 0x000fe40000011615 */
[----:B------:R-:W-:Y:S02]  /*28c0*/  PRMT R29, R21, 0x7610, R29 ;  /* 0x00007610151d7816 */ /* 0x000fe4000000001d */
[----:B------:R-:W-:Y:S02]  /*28d0*/  SHF.R.U32.HI R22, RZ, 0x10, R23 ;  /* 0x00000010ff167819 */ /* 0x000fe40000011617 */
[C-C-:B------:R-:W-:Y:S02]  /*28e0*/  SHF.R.U64 R41, R4.reuse, 0x10, R5.reuse ;  /* 0x0000001004297819 */ /* 0x140fe40000001205 */
[----:B------:R-:W-:Y:S02]  /*28f0*/  PRMT R36, R4, 0x7610, R36 ;  /* 0x0000761004247816 */ /* 0x000fe40000000024 */
[----:B------:R-:W-:-:S02]  /*2900*/  SHF.R.U32.HI R40, RZ, 0x10, R5 ;  /* 0x00000010ff287819 */ /* 0x000fc40000011605 */
[----:B------:R-:W-:Y:S02]  /*2910*/  PRMT R42, R5, 0x7610, R42 ;  /* 0x00007610052a7816 */ /* 0x000fe4000000002a */
[----:B------:R-:W-:-:S07]  /*2920*/  PRMT R26, R6, 0x7610, R26 ;  /* 0x00007610061a7816 */ /* 0x000fce000000001a */
.L_x_107:
[----:B-1----:R-:W1:Y:S01]  /*2930*/  LDC.64 R4, c[0x0][0xfa0] ;  /* 0x0003e800ff047b82 */ /* 0x002e620000000a00 */
[----:B------:R-:W-:Y:S01]  /*2940*/  R2UR UR4, R16 ;  /* 0x00000000100472ca */ /* 0x000fe200000e0000 */
[----:B------:R-:W2:Y:S01]  /*2950*/  LDCU.64 UR6, c[0x0][0xf88] ;  /* 0x0001f100ff0677ac */ /* 0x000ea20008000a00 */
[----:B------:R-:W-:-:S13]  /*2960*/  R2UR UR5, R17 ;  /* 0x00000000110572ca */ /* 0x000fda00000e0000 */
[----:B-1----:R2:W3:Y:S01]  /*2970*/  LDG.E R4, desc[UR4][R4.64] ;  /* 0x0000000404047981 */ /* 0x0024e2000c1e1900 */
[----:B------:R-:W1:Y:S01]  /*2980*/  LDCU UR4, c[0x0][0xfac] ;  /* 0x0001f580ff0477ac */ /* 0x000e620008000800 */
[----:B-----5:R-:W-:Y:S01]  /*2990*/  IMAD.U32 R6, R37, 0x10000, RZ ;  /* 0x0001000025067824 */ /* 0x020fe200078e00ff */
[----:B------:R-:W-:Y:S01]  /*29a0*/  BSSY.RECONVERGENT B0, `(.L_x_108) ;  /* 0x00000bf000007945 */ /* 0x000fe20003800200 */
[----:B------:R-:W-:Y:S02]  /*29b0*/  IMAD.U32 R19, R36, 0x10000, RZ ;  /* 0x0001000024137824 */ /* 0x000fe400078e00ff */
[----:B------:R-:W-:Y:S02]  /*29c0*/  IMAD.U32 R7, R34, 0x10000, RZ ;  /* 0x0001000022077824 */ /* 0x000fe400078e00ff */
[----:B------:R-:W-:Y:S02]  /*29d0*/  IMAD.U32 R34, R39, 0x10000, RZ ;  /* 0x0001000027227824 */ /* 0x000fe400078e00ff */
[----:B------:R-:W-:-:S02]  /*29e0*/  IMAD.U32 R36, R38, 0x10000, RZ ;  /* 0x0001000026247824 */ /* 0x000fc400078e00ff */
[----:B------:R-:W-:Y:S02]  /*29f0*/  IMAD.U32 R26, R26, 0x10000, RZ ;  /* 0x000100001a1a7824 */ /* 0x000fe400078e00ff */
[----:B------:R-:W-:Y:S02]  /*2a00*/  IMAD.U32 R39, R40, 0x10000, RZ ;  /* 0x0001000028277824 */ /* 0x000fe400078e00ff */
[----:B------:R-:W-:Y:S02]  /*2a10*/  IMAD.U32 R38, R29, 0x10000, RZ ;  /* 0x000100001d267824 */ /* 0x000fe400078e00ff */
[----:B------:R-:W-:Y:S02]  /*2a20*/  IMAD.U32 R28, R28, 0x10000, RZ ;  /* 0x000100001c1c7824 */ /* 0x000fe400078e00ff */
[----:B-1----:R-:W-:Y:S01]  /*2a30*/  FMUL.FTZ R21, R6, UR4 ;  /* 0x0000000406157c20 */ /* 0x002fe20008410000 */
[----:B------:R-:W-:Y:S01]  /*2a40*/  FMUL.FTZ R43, R26, UR4 ;  /* 0x000000041a2b7c20 */ /* 0x000fe20008410000 */
[----:B------:R-:W-:-:S02]  /*2a50*/  IMAD.U32 R25, R25, 0x10000, RZ ;  /* 0x0001000019197824 */ /* 0x000fc400078e00ff */
[----:B------:R-:W-:Y:S01]  /*2a60*/  FFMA.FTZ R18, R32, R19, R21 ;  /* 0x0000001320127223 */ /* 0x000fe20000010015 */
[----:B------:R-:W-:Y:S01]  /*2a70*/  FMUL.FTZ R21, R7, UR4 ;  /* 0x0000000407157c20 */ /* 0x000fe20008410000 */
[----:B------:R-:W-:Y:S02]  /*2a80*/  IMAD.U32 R19, R41, 0x10000, RZ ;  /* 0x0001000029137824 */ /* 0x000fe400078e00ff */
[----:B------:R-:W-:Y:S01]  /*2a90*/  FMUL.FTZ R20, R18, R18 ;  /* 0x0000001212147220 */ /* 0x000fe20000410000 */
[----:B------:R-:W-:Y:S02]  /*2aa0*/  IMAD.U32 R23, R23, 0x10000, RZ ;  /* 0x0001000017177824 */ /* 0x000fe400078e00ff */
[----:B------:R-:W-:Y:S01]  /*2ab0*/  FFMA.FTZ R19, R32, R19, R21 ;  /* 0x0000001320137223 */ /* 0x000fe20000010015 */
[----:B------:R-:W-:Y:S01]  /*2ac0*/  IMAD.U32 R24, R24, 0x10000, RZ ;  /* 0x0001000018187824 */ /* 0x000fe200078e00ff */
[----:B------:R-:W1:Y:S01]  /*2ad0*/  MUFU.RCP R21, R30 ;  /* 0x0000001e00157308 */ /* 0x000e620000001000 */
[----:B--2---:R-:W-:Y:S01]  /*2ae0*/  FFMA.FTZ R5, R20, -UR7, R20 ;  /* 0x8000000714057c23 */ /* 0x004fe20008010014 */
[C---:B------:R-:W-:Y:S01]  /*2af0*/  FMUL.FTZ R20, R19.reuse, R19 ;  /* 0x0000001313147220 */ /* 0x040fe20000410000 */
[----:B------:R-:W-:-:S02]  /*2b00*/  FFMA.FTZ R19, R19, -UR6, R19 ;  /* 0x8000000613137c23 */ /* 0x000fc40008010013 */
[----:B------:R-:W-:Y:S01]  /*2b10*/  FFMA.FTZ R34, R34, UR7, R5 ;  /* 0x0000000722227c23 */ /* 0x000fe20008010005 */
[----:B------:R-:W-:Y:S01]  /*2b20*/  FFMA.FTZ R37, R20, -UR7, R20 ;  /* 0x8000000714257c23 */ /* 0x000fe20008010014 */
[----:B------:R-:W-:Y:S02]  /*2b30*/  IMAD.U32 R5, R27, 0x10000, RZ ;  /* 0x000100001b057824 */ /* 0x000fe400078e00ff */
[----:B------:R-:W-:Y:S01]  /*2b40*/  FFMA.FTZ R24, R24, UR6, R19 ;  /* 0x0000000618187c23 */ /* 0x000fe20008010013 */
[----:B------:R-:W-:Y:S02]  /*2b50*/  IMAD.U32 R27, R42, 0x10000, RZ ;  /* 0x000100002a1b7824 */ /* 0x000fe400078e00ff */
[----:B------:R-:W-:Y:S01]  /*2b60*/  FFMA.FTZ R36, R36, UR7, R37 ;  /* 0x0000000724247c23 */ /* 0x000fe20008010025 */
[----:B------:R-:W-:Y:S01]  /*2b70*/  FMUL.FTZ R37, R5, UR4 ;  /* 0x0000000405257c20 */ /* 0x000fe20008410000 */
[----:B------:R2:W-:Y:S01]  /*2b80*/  F2F.BF16.F32 R41, R34 ;  /* 0x0000002200297304 */ /* 0x0005e20000202000 */
[----:B------:R-:W4:Y:S01]  /*2b90*/  LDCU UR4, c[0x0][0xf9c] ;  /* 0x0001f380ff0477ac */ /* 0x000f220008000800 */
[----:B------:R-:W-:-:S02]  /*2ba0*/  IMAD.U32 R19, R22, 0x10000, RZ ;  /* 0x0001000016137824 */ /* 0x000fc400078e00ff */
[----:B------:R-:W-:Y:S01]  /*2bb0*/  FFMA.FTZ R20, R32, R27, R37 ;  /* 0x0000001b20147223 */ /* 0x000fe20000010025 */
[-C--:B-1----:R-:W-:Y:S01]  /*2bc0*/  FMUL.FTZ R27, R34, R21.reuse ;  /* 0x00000015221b7220 */ /* 0x082fe20000410000 */
[----:B------:R-:W-:Y:S02]  /*2bd0*/  FMUL.FTZ R29, R36, R21 ;  /* 0x00000015241d7220 */ /* 0x000fe40000410000 */
[----:B------:R-:W-:Y:S01]  /*2be0*/  FMUL.FTZ R37, R20, R20 ;  /* 0x0000001414257220 */ /* 0x000fe20000410000 */
[----:B------:R1:W-:Y:S01]  /*2bf0*/  F2F.BF16.F32 R45, R36 ;  /* 0x00000024002d7304 */ /* 0x0003e20000202000 */
[----:B--2---:R-:W-:Y:S01]  /*2c00*/  FFMA.FTZ R34, R32, R39, R43 ;  /* 0x0000002720227223 */ /* 0x004fe2000001002b */
[----:B------:R-:W-:Y:S01]  /*2c10*/  FFMA.FTZ R20, R20, -UR6, R20 ;  /* 0x8000000614147c23 */ /* 0x000fe20008010014 */
[----:B------:R-:W-:-:S03]  /*2c20*/  FFMA.FTZ R37, R37, -UR7, R37 ;  /* 0x8000000725257c23 */ /* 0x000fc60008010025 */
[----:B------:R-:W-:Y:S01]  /*2c30*/  FFMA.FTZ R20, R23, UR6, R20 ;  /* 0x0000000617147c23 */ /* 0x000fe20008010014 */
[----:B------:R-:W-:Y:S01]  /*2c40*/  FFMA.FTZ R38, R38, UR7, R37 ;  /* 0x0000000726267c23 */ /* 0x000fe20008010025 */
[----:B------:R-:W4:Y:S01]  /*2c50*/  MUFU.SQRT R27, R27 ;  /* 0x0000001b001b7308 */ /* 0x000f220000002000 */
[C---:B-1----:R-:W-:Y:S01]  /*2c60*/  FMUL.FTZ R36, R34.reuse, R34 ;  /* 0x0000002222247220 */ /* 0x042fe20000410000 */
[----:B------:R-:W-:-:S03]  /*2c70*/  FFMA.FTZ R34, R34, -UR6, R34 ;  /* 0x8000000622227c23 */ /* 0x000fc60008010022 */
[----:B------:R-:W-:Y:S01]  /*2c80*/  FFMA.FTZ R39, R36, -UR7, R36 ;  /* 0x8000000724277c23 */ /* 0x000fe20008010024 */
[----:B------:R-:W-:Y:S02]  /*2c90*/  FFMA.FTZ R19, R19, UR6, R34 ;  /* 0x0000000613137c23 */ /* 0x000fe40008010022 */
[----:B------:R-:W1:Y:S01]  /*2ca0*/  MUFU.SQRT R29, R29 ;  /* 0x0000001d001d7308 */ /* 0x000e620000002000 */
[----:B------:R-:W-:Y:S01]  /*2cb0*/  FFMA.FTZ R36, R28, UR7, R39 ;  /* 0x000000071c247c23 */ /* 0x000fe20008010027 */
[----:B------:R-:W-:-:S03]  /*2cc0*/  FMUL.FTZ R39, R38, R21 ;  /* 0x0000001526277220 */ /* 0x000fc60000410000 */
[----:B------:R-:W-:-:S03]  /*2cd0*/  FMUL.FTZ R42, R36, R21 ;  /* 0x00000015242a7220 */ /* 0x000fc60000410000 */
[----:B------:R-:W2:Y:S01]  /*2ce0*/  MUFU.SQRT R39, R39 ;  /* 0x0000002700277308 */ /* 0x000ea20000002000 */
[----:B----4-:R-:W-:-:S07]  /*2cf0*/  FADD.FTZ R40, R27, UR4 ;  /* 0x000000041b287e21 */ /* 0x010fce0008010000 */
[----:B------:R-:W4:Y:S01]  /*2d00*/  MUFU.SQRT R42, R42 ;  /* 0x0000002a002a7308 */ /* 0x000f220000002000 */
[----:B-1----:R-:W-:-:S07]  /*2d10*/  FADD.FTZ R29, R29, UR4 ;  /* 0x000000041d1d7e21 */ /* 0x002fce0008010000 */
[----:B------:R-:W1:Y:S01]  /*2d20*/  MUFU.RCP R27, R0 ;  /* 0x00000000001b7308 */ /* 0x000e620000001000 */
[----:B--2---:R-:W-:-:S07]  /*2d30*/  FADD.FTZ R28, R39, UR4 ;  /* 0x00000004271c7e21 */ /* 0x004fce0008010000 */
[----:B------:R-:W2:Y:S01]  /*2d40*/  MUFU.RCP R40, R40 ;  /* 0x0000002800287308 */ /* 0x000ea20000001000 */
[----:B----4-:R-:W-:Y:S01]  /*2d50*/  FADD.FTZ R21, R42, UR4 ;  /* 0x000000042a157e21 */ /* 0x010fe20008010000 */
[----:B------:R-:W-:-:S04]  /*2d60*/  FFMA.FTZ R42, R18, -UR6, R18 ;  /* 0x80000006122a7c23 */ /* 0x000fc80008010012 */
[----:B------:R-:W-:Y:S02]  /*2d70*/  FFMA.FTZ R42, R25, UR6, R42 ;  /* 0x00000006192a7c23 */ /* 0x000fe4000801002a */
[----:B------:R-:W4:Y:S02]  /*2d80*/  MUFU.RCP R29, R29 ;  /* 0x0000001d001d7308 */ /* 0x000f240000001000 */
[----:B-1----:R-:W-:-:S06]  /*2d90*/  FMUL.FTZ R23, R42, R27 ;  /* 0x0000001b2a177220 */ /* 0x002fcc0000410000 */
[----:B------:R-:W1:Y:S01]  /*2da0*/  MUFU.RCP R28, R28 ;  /* 0x0000001c001c7308 */ /* 0x000e620000001000 */
[----:B--2---:R-:W-:Y:S01]  /*2db0*/  FMUL.FTZ R23, R23, R40 ;  /* 0x0000002817177220 */ /* 0x004fe20000410000 */
[-C--:B------:R-:W-:Y:S01]  /*2dc0*/  FMUL.FTZ R40, R24, R27.reuse ;  /* 0x0000001b18287220 */ /* 0x080fe20000410000 */
[----:B------:R-:W-:-:S05]  /*2dd0*/  FMUL.FTZ R27, R20, R27 ;  /* 0x0000001b141b7220 */ /* 0x000fca0000410000 */
[----:B------:R-:W2:Y:S01]  /*2de0*/  MUFU.RCP R18, R0 ;  /* 0x0000000000127308 */ /* 0x000ea20000001000 */
[----:B----4-:R-:W-:-:S07]  /*2df0*/  FMUL.FTZ R29, R40, R29 ;  /* 0x0000001d281d7220 */ /* 0x010fce0000410000 */
[----:B------:R-:W4:Y:S01]  /*2e00*/  MUFU.RCP R21, R21 ;  /* 0x0000001500157308 */ /* 0x000f220000001000 */
[----:B-1----:R-:W-:-:S07]  /*2e10*/  FMUL.FTZ R27, R27, R28 ;  /* 0x0000001c1b1b7220 */ /* 0x002fce0000410000 */
[----:B------:R2:W-:Y:S08]  /*2e20*/  F2F.BF16.F32 R39, R20 ;  /* 0x0000001400277304 */ /* 0x0005f00000202000 */
[----:B------:R-:W-:Y:S01]  /*2e30*/  F2F.BF16.F32 R34, R19 ;  /* 0x0000001300227304 */ /* 0x000fe20000202000 */
[----:B--2---:R-:W-:-:S04]  /*2e40*/  FMUL.FTZ R20, R19, R18 ;  /* 0x0000001213147220 */ /* 0x004fc80000410000 */
[----:B----4-:R-:W-:-:S03]  /*2e50*/  FMUL.FTZ R21, R20, R21 ;  /* 0x0000001514157220 */ /* 0x010fc60000410000 */
[----:B------:R-:W-:Y:S08]  /*2e60*/  F2F.BF16.F32 R43, R42 ;  /* 0x0000002a002b7304 */ /* 0x000ff00000202000 */
[----:B------:R-:W-:Y:S08]  /*2e70*/  F2F.BF16.F32 R36, R36 ;  /* 0x0000002400247304 */ /* 0x000ff00000202000 */
[----:B------:R-:W-:Y:S08]  /*2e80*/  F2F.BF16.F32 R37, R38 ;  /* 0x0000002600257304 */ /* 0x000ff00000202000 */
[----:B------:R1:W-:Y:S02]  /*2e90*/  F2F.BF16.F32 R38, R24 ;  /* 0x0000001800267304 */ /* 0x0003e40000202000 */
[----:B-1----:R-:W-:-:S04]  /*2ea0*/  IMAD.WIDE R24, R35, 0x2, R14 ;  /* 0x0000000223187825 */ /* 0x002fc800078e020e */
[C---:B---3--:R-:W-:Y:S01]  /*2eb0*/  FMUL.FTZ R29, R4.reuse, R29 ;  /* 0x0000001d041d7220 */ /* 0x048fe20000410000 */
[C---:B------:R-:W-:Y:S01]  /*2ec0*/  FMUL.FTZ R18, R4.reuse, R27 ;  /* 0x0000001b04127220 */ /* 0x040fe20000410000 */
[C---:B------:R-:W-:Y:S01]  /*2ed0*/  FMUL.FTZ R21, R4.reuse, R21 ;  /* 0x0000001504157220 */ /* 0x040fe20000410000 */
[----:B------:R-:W-:-:S03]  /*2ee0*/  FMUL.FTZ R22, R4, R23 ;  /* 0x0000001704167220 */ /* 0x000fc60000410000 */
[----:B------:R-:W1:Y:S08]  /*2ef0*/  F2F.BF16.F32 R29, R29 ;  /* 0x0000001d001d7304 */ /* 0x000e700000202000 */
[----:B------:R-:W2:Y:S01]  /*2f00*/  F2F.BF16.F32 R18, R18 ;  /* 0x0000001200127304 */ /* 0x000ea20000202000 */
[----:B-1----:R-:W-:-:S07]  /*2f10*/  IMAD.U32 R4, R29, 0x10000, RZ ;  /* 0x000100001d047824 */ /* 0x002fce00078e00ff */
[----:B------:R-:W1:Y:S01]  /*2f20*/  F2F.BF16.F32 R21, R21 ;  /* 0x0000001500157304 */ /* 0x000e620000202000 */
[----:B------:R-:W-:Y:S01]  /*2f30*/  FADD.FTZ R44, R7, -R4 ;  /* 0x80000004072c7221 */ /* 0x000fe20000010000 */
[----:B--2---:R-:W-:-:S06]  /*2f40*/  IMAD.U32 R4, R18, 0x10000, RZ ;  /* 0x0001000012047824 */ /* 0x004fcc00078e00ff */
[----:B------:R-:W2:Y:S01]  /*2f50*/  F2F.BF16.F32 R22, R22 ;  /* 0x0000001600167304 */ /* 0x000ea20000202000 */
[----:B------:R-:W-:Y:S01]  /*2f60*/  FADD.FTZ R40, R5, -R4 ;  /* 0x8000000405287221 */ /* 0x000fe20000010000 */
[----:B-1----:R-:W-:-:S06]  /*2f70*/  IMAD.U32 R5, R21, 0x10000, RZ ;  /* 0x0001000015057824 */ /* 0x002fcc00078e00ff */
[----:B------:R-:W1:Y:S01]  /*2f80*/  F2F.BF16.F32 R44, R44 ;  /* 0x0000002c002c7304 */ /* 0x000e620000202000 */
[----:B------:R-:W-:-:S04]  /*2f90*/  IMAD.WIDE R20, R35, 0x2, R10 ;  /* 0x0000000223147825 */ /* 0x000fc800078e020a */
[----:B------:R-:W-:Y:S01]  /*2fa0*/  FADD.FTZ R42, R26, -R5 ;  /* 0x800000051a2a7221 */ /* 0x000fe20000010000 */
[----:B--2---:R-:W-:Y:S02]  /*2fb0*/  IMAD.U32 R19, R22, 0x10000, RZ ;  /* 0x0001000016137824 */ /* 0x004fe400078e00ff */
[----:B------:R-:W2:Y:S02]  /*2fc0*/  F2F.BF16.F32 R40, R40 ;  /* 0x0000002800287304 */ /* 0x000ea40000202000 */
[----:B------:R-:W-:Y:S01]  /*2fd0*/  FADD.FTZ R19, R6, -R19 ;  /* 0x8000001306137221 */ /* 0x000fe20000010000 */
[----:B-1----:R-:W-:-:S05]  /*2fe0*/  IMAD.U32 R5, R44, 0x10000, RZ ;  /* 0x000100002c057824 */ /* 0x002fca00078e00ff */
[----:B------:R1:W3:Y:S01]  /*2ff0*/  F2F.BF16.F32 R27, R19 ;  /* 0x00000013001b7304 */ /* 0x0002e20000202000 */
[----:B--2---:R-:W-:-:S07]  /*3000*/  IMAD.U32 R6, R40, 0x10000, RZ ;  /* 0x0001000028067824 */ /* 0x004fce00078e00ff */
[----:B------:R-:W2:Y:S01]  /*3010*/  F2F.BF16.F32 R42, R42 ;  /* 0x0000002a002a7304 */ /* 0x000ea20000202000 */
[----:B-1----:R-:W-:-:S04]  /*3020*/  IMAD.WIDE R18, R35, 0x2, R12 ;  /* 0x0000000223127825 */ /* 0x002fc800078e020c */
[----:B---3--:R-:W-:Y:S02]  /*3030*/  IMAD.U32 R4, R27, 0x10000, RZ ;  /* 0x000100001b047824 */ /* 0x008fe400078e00ff */
[----:B--2---:R-:W-:Y:S01]  /*3040*/  IMAD.U32 R7, R42, 0x10000, RZ ;  /* 0x000100002a077824 */ /* 0x004fe200078e00ff */
[----:B------:R-:W-:Y:S06]  /*3050*/  @P1 BRA `(.L_x_109) ;  /* 0x0000000000ec1947 */ /* 0x000fec0003800000 */
[C---:B------:R-:W-:Y:S01]  /*3060*/  ISETP.GE.AND P3, PT, R35.reuse, R31, PT ;  /* 0x0000001f2300720c */ /* 0x040fe20003f66270 */
[----:B------:R-:W-:-:S05]  /*3070*/  VIADD R22, R35, 0x1 ;  /* 0x0000000123167836 */ /* 0x000fca0000000000 */
[----:B------:R-:W-:Y:S01]  /*3080*/  ISETP.GE.AND P0, PT, R22, R31, PT ;  /* 0x0000001f1600720c */ /* 0x000fe20003f06270 */
[----:B------:R-:W-:-:S05]  /*3090*/  VIADD R22, R35, 0x2 ;  /* 0x0000000223167836 */ /* 0x000fca0000000000 */
[----:B------:R-:W-:Y:S01]  /*30a0*/  ISETP.GE.AND P2, PT, R22, R31, PT ;  /* 0x0000001f1600720c */ /* 0x000fe20003f46270 */
[----:B------:R-:W-:Y:S01]  /*30b0*/  @!P3 IMAD.WIDE R22, R35, 0x4, R2 ;  /* 0x000000042316b825 */ /* 0x000fe200078e0202 */
[C---:B------:R-:W-:Y:S02]  /*30c0*/  @!P3 R2UR UR4, R16.reuse ;  /* 0x000000001004b2ca */ /* 0x040fe400000e0000 */
[C---:B------:R-:W-:Y:S02]  /*30d0*/  @!P3 R2UR UR5, R17.reuse ;  /* 0x000000001105b2ca */ /* 0x040fe400000e0000 */
[C---:B------:R-:W-:Y:S02]  /*30e0*/  @!P3 R2UR UR6, R16.reuse ;  /* 0x000000001006b2ca */ /* 0x040fe400000e0000 */
[----:B------:R-:W-:Y:S02]  /*30f0*/  @!P3 R2UR UR7, R17 ;  /* 0x000000001107b2ca */ /* 0x000fe400000e0000 */
[----:B------:R-:W-:-:S02]  /*3100*/  @!P3 R2UR UR8, R16 ;  /* 0x000000001008b2ca */ /* 0x000fc400000e0000 */
[----:B------:R-:W-:Y:S01]  /*3110*/  @!P3 R2UR UR9, R17 ;  /* 0x000000001109b2ca */ /* 0x000fe200000e0000 */
[----:B------:R-:W-:Y:S01]  /*3120*/  @!P2 IMAD.WIDE R28, R35, 0x4, R2 ;  /* 0x00000004231ca825 */ /* 0x000fe200078e0202 */
[C---:B------:R-:W-:Y:S02]  /*3130*/  @!P0 R2UR UR10, R16.reuse ;  /* 0x00000000100a82ca */ /* 0x040fe400000e0000 */
[C---:B------:R-:W-:Y:S01]  /*3140*/  @!P0 R2UR UR11, R17.reuse ;  /* 0x00000000110b82ca */ /* 0x040fe200000e0000 */
[----:B------:R1:W-:Y:S01]  /*3150*/  @!P3 STG.E.U16 desc[UR4][R24.64], R27 ;  /* 0x0000001b1800b986 */ /* 0x0003e2000c101504 */
[C---:B------:R-:W-:Y:S02]  /*3160*/  @!P0 R2UR UR12, R16.reuse ;  /* 0x00000000100c82ca */ /* 0x040fe400000e0000 */
[----:B------:R-:W-:Y:S01]  /*3170*/  @!P0 R2UR UR13, R17 ;  /* 0x00000000110d82ca */ /* 0x000fe200000e0000 */
[----:B------:R-:W-:Y:S01]  /*3180*/  @!P3 STG.E.U16 desc[UR6][R18.64], R43 ;  /* 0x0000002b1200b986 */ /* 0x000fe2000c101506 */
[----:B------:R-:W-:-:S02]  /*3190*/  @!P0 R2UR UR6, R16 ;  /* 0x00000000100682ca */ /* 0x000fc400000e0000 */
[C---:B------:R-:W-:Y:S01]  /*31a0*/  @!P0 R2UR UR7, R17.reuse ;  /* 0x00000000110782ca */ /* 0x040fe200000e0000 */
[----:B------:R-:W-:Y:S01]  /*31b0*/  @!P3 STG.E.U16 desc[UR4][R20.64], R41 ;  /* 0x000000291400b986 */ /* 0x000fe2000c101504 */
[C---:B------:R-:W-:Y:S02]  /*31c0*/  @!P0 R2UR UR14, R16.reuse ;  /* 0x00000000100e82ca */ /* 0x040fe400000e0000 */
[----:B------:R-:W-:Y:S01]  /*31d0*/  @!P0 R2UR UR15, R17 ;  /* 0x00000000110f82ca */ /* 0x000fe200000e0000 */
[----:B------:R2:W-:Y:S01]  /*31e0*/  @!P3 STG.E desc[UR8][R22.64], R4 ;  /* 0x000000041600b986 */ /* 0x0005e2000c101908 */
[----:B-1----:R-:W-:Y:S01]  /*31f0*/  @!P0 IMAD.WIDE R26, R35, 0x4, R2 ;  /* 0x00000004231a8825 */ /* 0x002fe200078e0202 */
[C---:B------:R-:W-:Y:S02]  /*3200*/  @!P2 R2UR UR16, R16.reuse ;  /* 0x000000001010a2ca */ /* 0x040fe400000e0000 */
[----:B------:R-:W-:Y:S02]  /*3210*/  @!P2 R2UR UR17, R17 ;  /* 0x000000001111a2ca */ /* 0x000fe400000e0000 */
[----:B------:R-:W-:-:S02]  /*3220*/  @!P2 R2UR UR18, R16 ;  /* 0x000000001012a2ca */ /* 0x000fc400000e0000 */
[----:B------:R3:W-:Y:S01]  /*3230*/  @!P0 STG.E.U16 desc[UR6][R24.64+0x2], R44 ;  /* 0x0000022c18008986 */ /* 0x0007e2000c101506 */
[----:B------:R-:W-:Y:S02]  /*3240*/  @!P2 R2UR UR19, R17 ;  /* 0x000000001113a2ca */ /* 0x000fe400000e0000 */
[C---:B------:R-:W-:Y:S01]  /*3250*/  @!P2 R2UR UR20, R16.reuse ;  /* 0x000000001014a2ca */ /* 0x040fe200000e0000 */
[----:B--2---:R-:W-:Y:S01]  /*3260*/  VIADD R4, R35, 0x3 ;  /* 0x0000000323047836 */ /* 0x004fe20000000000 */
[----:B------:R3:W-:Y:S01]  /*3270*/  @!P0 STG.E.U16 desc[UR10][R18.64+0x2], R38 ;  /* 0x0000022612008986 */ /* 0x0007e2000c10150a */
[C---:B------:R-:W-:Y:S02]  /*3280*/  @!P2 R2UR UR21, R17.reuse ;  /* 0x000000001115a2ca */ /* 0x040fe400000e0000 */
[----:B------:R-:W-:Y:S01]  /*3290*/  @!P2 R2UR UR22, R16 ;  /* 0x000000001016a2ca */ /* 0x000fe200000e0000 */
[----:B------:R3:W-:Y:S01]  /*32a0*/  @!P0 STG.E.U16 desc[UR12][R20.64+0x2], R45 ;  /* 0x0000022d14008986 */ /* 0x0007e2000c10150c */
[----:B------:R-:W-:-:S03]  /*32b0*/  @!P2 R2UR UR23, R17 ;  /* 0x000000001117a2ca */ /* 0x000fc600000e0000 */
[----:B------:R3:W-:Y:S01]  /*32c0*/  @!P0 STG.E desc[UR14][R26.64+0x4], R5 ;  /* 0x000004051a008986 */ /* 0x0007e2000c10190e */
[----:B------:R-:W-:-:S03]  /*32d0*/  ISETP.GE.AND P0, PT, R4, R31, PT ;  /* 0x0000001f0400720c */ /* 0x000fc60003f06270 */
[----:B------:R3:W-:Y:S04]  /*32e0*/  @!P2 STG.E.U16 desc[UR16][R24.64+0x4], R40 ;  /* 0x000004281800a986 */ /* 0x0007e8000c101510 */
[----:B------:R3:W-:Y:S04]  /*32f0*/  @!P2 STG.E.U16 desc[UR18][R18.64+0x4], R39 ;  /* 0x000004271200a986 */ /* 0x0007e8000c101512 */
[----:B------:R3:W-:Y:S04]  /*3300*/  @!P2 STG.E.U16 desc[UR20][R20.64+0x4], R37 ;  /* 0x000004251400a986 */ /* 0x0007e8000c101514 */
[----:B------:R3:W-:Y:S01]  /*3310*/  @!P2 STG.E desc[UR22][R28.64+0x8], R6 ;  /* 0x000008061c00a986 */ /* 0x0007e2000c101916 */
        /* <DEDUP_REMOVED lines=13> */
[----:B------:R2:W-:Y:S01]  /*33f0*/  STG.E desc[UR10][R4.64+0xc], R7 ;  /* 0x00000c0704007986 */ /* 0x0005e2000c10190a */
[----:B------:R-:W-:Y:S05]  /*3400*/  BRA `(.L_x_110) ;  /* 0x0000000000607947 */ /* 0x000fea0003800000 */
.L_x_109:
[----:B------:R-:W-:Y:S01]  /*3410*/  IMAD.WIDE.U32 R22, R44, 0x10000, RZ ;  /* 0x000100002c167825 */ /* 0x000fe200078e00ff */
[----:B------:R-:W-:Y:S02]  /*3420*/  R2UR UR4, R16 ;  /* 0x00000000100472ca */ /* 0x000fe400000e0000 */
[C---:B------:R-:W-:Y:S01]  /*3430*/  R2UR UR5, R17.reuse ;  /* 0x00000000110572ca */ /* 0x040fe200000e0000 */
[----:B------:R-:W-:Y:S01]  /*3440*/  IMAD.U32 R34, R34, 0x10000, RZ ;  /* 0x0001000022227824 */ /* 0x000fe200078e00ff */
[----:B------:R-:W-:Y:S01]  /*3450*/  R2UR UR6, R16 ;  /* 0x00000000100672ca */ /* 0x000fe200000e0000 */
[----:B------:R-:W-:Y:S01]  /*3460*/  IMAD.WIDE.U32 R28, R38, 0x10000, RZ ;  /* 0x00010000261c7825 */ /* 0x000fe200078e00ff */
[C---:B------:R-:W-:Y:S02]  /*3470*/  R2UR UR7, R17.reuse ;  /* 0x00000000110772ca */ /* 0x040fe400000e0000 */
[----:B------:R-:W-:Y:S01]  /*3480*/  R2UR UR8, R16 ;  /* 0x00000000100872ca */ /* 0x000fe200000e0000 */
[----:B------:R-:W-:Y:S01]  /*3490*/  IMAD.U32 R36, R36, 0x10000, RZ ;  /* 0x0001000024247824 */ /* 0x000fe200078e00ff */
[----:B------:R-:W-:-:S02]  /*34a0*/  R2UR UR9, R17 ;  /* 0x00000000110972ca */ /* 0x000fc400000e0000 */
[----:B------:R-:W-:Y:S02]  /*34b0*/  R2UR UR10, R16 ;  /* 0x00000000100a72ca */ /* 0x000fe400000e0000 */
[----:B------:R-:W-:Y:S02]  /*34c0*/  R2UR UR11, R17 ;  /* 0x00000000110b72ca */ /* 0x000fe400000e0000 */
[----:B------:R-:W-:Y:S01]  /*34d0*/  LOP3.LUT R22, R22, R27, RZ, 0xfc, !PT ;  /* 0x0000001b16167212 */ /* 0x000fe200078efcff */
[----:B------:R-:W-:Y:S01]  /*34e0*/  IMAD.WIDE.U32 R26, R45, 0x10000, RZ ;  /* 0x000100002d1a7825 */ /* 0x000fe200078e00ff */
[----:B------:R-:W-:Y:S02]  /*34f0*/  LOP3.LUT R23, R23, R7, R40, 0xfe, !PT ;  /* 0x0000000717177212 */ /* 0x000fe400078efe28 */
[----:B------:R-:W-:Y:S02]  /*3500*/  LOP3.LUT R29, R29, R34, R39, 0xfe, !PT ;  /* 0x000000221d1d7212 */ /* 0x000fe400078efe27 */
[----:B------:R-:W-:Y:S01]  /*3510*/  LOP3.LUT R28, R28, R43, RZ, 0xfc, !PT ;  /* 0x0000002b1c1c7212 */ /* 0x000fe200078efcff */
[----:B------:R1:W-:Y:S01]  /*3520*/  STG.E.64 desc[UR4][R24.64], R22 ;  /* 0x0000001618007986 */ /* 0x0003e2000c101b04 */
[----:B------:R-:W-:Y:S01]  /*3530*/  LOP3.LUT R27, R27, R36, R37, 0xfe, !PT ;  /* 0x000000241b1b7212 */ /* 0x000fe200078efe25 */
[----:B------:R-:W-:Y:S01]  /*3540*/  IMAD.WIDE R36, R35, 0x4, R2 ;  /* 0x0000000423247825 */ /* 0x000fe200078e0202 */
[----:B------:R-:W-:Y:S01]  /*3550*/  LOP3.LUT R26, R26, R41, RZ, 0xfc, !PT ;  /* 0x000000291a1a7212 */ /* 0x000fe200078efcff */
[----:B------:R1:W-:Y:S04]  /*3560*/  STG.E.64 desc[UR6][R18.64], R28 ;  /* 0x0000001c12007986 */ /* 0x0003e8000c101b06 */
[----:B------:R1:W-:Y:S04]  /*3570*/  STG.E.64 desc[UR8][R20.64], R26 ;  /* 0x0000001a14007986 */ /* 0x0003e8000c101b08 */
[----:B------:R1:W-:Y:S02]  /*3580*/  STG.E.128 desc[UR10][R36.64], R4 ;  /* 0x0000000424007986 */ /* 0x0003e4000c101d0a */
.L_x_110:
[----:B------:R-:W-:Y:S05]  /*3590*/  BSYNC.RECONVERGENT B0 ;  /* 0x0000000000007941 */ /* 0x000fea0003800200 */
.L_x_108:
[----:B0-----:R-:W-:-:S05]  /*35a0*/  IMAD R35, R33, 0x4, R35 ;  /* 0x0000000421237824 */ /* 0x001fca00078e0223 */
[----:B------:R-:W-:-:S13]  /*35b0*/  ISETP.GE.AND P0, PT, R35, R31, PT ;  /* 0x0000001f2300720c */ /* 0x000fda0003f06270 */
[----:B------:R-:W-:Y:S05]  /*35c0*/  @!P0 BRA `(.L_x_100) ;  /* 0xffffffec00488947 */ /* 0x000fea000383ffff */
[----:B------:R-:W-:Y:S05]  /*35d0*/  EXIT ;  /* 0x000000000000794d */ /* 0x000fea0003800000 */
        .type           $_Z25multi_tensor_apply_kernelI18TensorListMetadataILi5EE25DistAdamCapturableFunctorIN3c108BFloat16ES4_fEJPfffPiifS6_10adamMode_tfEEvlPViT_T0_DpT1_$__internal_accurate_pow,@function
        .size           $_Z25multi_tensor_apply_kernelI18TensorListMetadataILi5EE25DistAdamCapturableFunctorIN3c108BFloat16ES4_fEJPfffPiifS6_10adamMode_tfEEvlPViT_T0_DpT1_$__internal_accurate_pow,(.L_x_1062 - $_Z25multi_tensor_apply_kernelI18TensorListMetadataILi5EE25DistAdamCapturableFunctorIN3c108BFloat16ES4_fEJPfffPiifS6_10adamMode_tfEEvlPViT_T0_DpT1_$__internal_accurate_pow)
$_Z25multi_tensor_apply_kernelI18TensorListMetadataILi5EE25DistAdamCapturableFunctorIN3c108BFloat16ES4_fEJPfffPiifS6_10adamMode_tfEEvlPViT_T0_DpT1_$__internal_accurate_pow:
        /* <DEDUP_REMOVED lines=11> */
[----:B------:R-:W-:-:S09]  /*3690*/  SHF.R.U32.HI R37, RZ, 0x14, R37 ;  /* 0x00000014ff257819 */ /* 0x000fd20000011625 */
        /* <DEDUP_REMOVED lines=70> */
[----:B------:R-:W-:-:S05]  /*3b00*/  @P3 VIADD R8, R37, 0xfffffc02 ;  /* 0xfffffc0225083836 */ /* 0x000fca0000000000 */
        /* <DEDUP_REMOVED lines=86> */
.L_x_111:
[----:B------:R-:W-:Y:S02]  /*4070*/  DFMA R6, R10, R4, R4 ;  /* 0x000000040a06722b */ /* 0x000fe40000000004 */
[----:B------:R-:W-:-:S08]  /*4080*/  DSETP.NEU.AND P2, PT, |R4|, +INF , PT ;  /* 0x7ff000000400742a */ /* 0x000fd00003f4d200 */
[----:B------:R-:W-:Y:S01]  /*4090*/  FSEL R9, R4, R6, !P2 ;  /* 0x0000000604097208 */ /* 0x000fe20005000000 */
[----:B------:R-:W-:Y:S01]  /*40a0*/  IMAD.MOV.U32 R4, RZ, RZ, R28 ;  /* 0x000000ffff047224 */ /* 0x000fe200078e001c */
[----:B------:R-:W-:Y:S01]  /*40b0*/  FSEL R8, R5, R7, !P2 ;  /* 0x0000000705087208 */ /* 0x000fe20005000000 */
[----:B------:R-:W-:-:S04]  /*40c0*/  IMAD.MOV.U32 R5, RZ, RZ, 0x0 ;  /* 0x00000000ff057424 */ /* 0x000fc800078e00ff */
[----:B------:R-:W-:Y:S05]  /*40d0*/  RET.REL.NODEC R4 `(_Z25multi_tensor_apply_kernelI18TensorListMetadataILi5EE25DistAdamCapturableFunctorIN3c108BFloat16ES4_fEJPfffPiifS6_10adamMode_tfEEvlPViT_T0_DpT1_) ;  /* 0xffffffbc04c87950 */ /* 0x000fea0003c3ffff */
.L_x_112:
        /* <DEDUP_REMOVED lines=10> */
.L_x_1062:


//--------------------- .text._Z25multi_tensor_apply_kernelI18TensorListMetadataILi5EE25DistAdamCapturableFunctorIN3c108BFloat16ENS3_4HalfES4_EJPfffPiifS7_10adamMode_tfEEvlPViT_T0_DpT1_ --------------------------
	.section	.text._Z25multi_tensor_apply_kernelI18TensorListMetadataILi5EE25DistAdamCapturableFunctorIN3c108BFloat16ENS3_4HalfES4_EJPfffPiifS7_10adamMode_tfEEvlPViT_T0_DpT1_,"ax",@progbits
	.align	128
        .global         _Z25multi_tensor_apply_kernelI18TensorListMetadataILi5EE25DistAdamCapturableFunctorIN3c108BFloat16ENS3_4HalfES4_EJPfffPiifS7_10adamMode_tfEEvlPViT_T0_DpT1_
        .type           _Z25multi_tensor_apply_kernelI18TensorListMetadataILi5EE25DistAdamCapturableFunctorIN3c108BFloat16ENS3_4HalfES4_EJPfffPiifS7_10adamMode_tfEEvlPViT_T0_DpT1_,@function
        .size           _Z25multi_tensor_apply_kernelI18TensorListMetadataILi5EE25DistAdamCapturableFunctorIN3c108BFloat16ENS3_4HalfES4_EJPfffPiifS7_10adamMode_tfEEvlPViT_T0_DpT1_,(.L_x_1063 - _Z25multi_tensor_apply_kernelI18TensorListMetadataILi5EE25DistAdamCapturableFunctorIN3c108BFloat16ENS3_4HalfES4_EJPfffPiifS7_10adamMode_tfEEvlPViT_T0_DpT1_)
        .other          _Z25multi_tensor_apply_kernelI18TensorListMetadataILi5EE25DistAdamCapturableFunctorIN3c108BFloat16ENS3_4HalfES4_EJPfffPiifS7_10adamMode_tfEEvlPViT_T0_DpT1_,@"STO_CUDA_ENTRY STV_DEFAULT"
_Z25multi_tensor_apply_kernelI18TensorListMetadataILi5EE25DistAdamCapturableFunctorIN3c108BFloat16ENS3_4HalfES4_EJPfffPiifS7_10adamMode_tfEEvlPViT_T0_DpT1_:
.text._Z25multi_tensor_apply_kernelI18TensorListMetadataILi5EE25DistAdamCapturableFunctorIN3c108BFloat16ENS3_4HalfES4_EJPfffPiifS7_10adamMode_tfEEvlPViT_T0_DpT1_:
        /* <DEDUP_REMOVED lines=21> */
.L_x_113:
        /* <DEDUP_REMOVED lines=20> */
.L_x_114:
        /* <DEDUP_REMOVED lines=20> */
.L_x_115:
        /* <DEDUP_REMOVED lines=21> */
.L_x_116:
        /* <DEDUP_REMOVED lines=33> */
[----:B0-----:R-:W-:Y:S05]  /*0730*/  CALL.REL.NOINC `($_Z25multi_tensor_apply_kernelI18TensorListMetadataILi5EE25DistAdamCapturableFunctorIN3c108BFloat16ENS3_4HalfES4_EJPfffPiifS7_10adamMode_tfEEvlPViT_T0_DpT1_$__internal_accurate_pow) ;  /* 0x0000002c00687944 */ /* 0x001fea0003c00000 */
        /* <DEDUP_REMOVED lines=21> */
.L_x_118:
        /* <DEDUP_REMOVED lines=14> */
.L_x_119:
        /* <DEDUP_REMOVED lines=21> */
[----:B------:R-:W-:Y:S05]  /*0ac0*/  CALL.REL.NOINC `($_Z25multi_tensor_apply_kernelI18TensorListMetadataILi5EE25DistAdamCapturableFunctorIN3c108BFloat16ENS3_4HalfES4_EJPfffPiifS7_10adamMode_tfEEvlPViT_T0_DpT1_$__internal_accurate_pow) ;  /* 0x0000002800847944 */ /* 0x000fea0003c00000 */
        /* <DEDUP_REMOVED lines=20> */
.L_x_120:
        /* <DEDUP_REMOVED lines=14> */
.L_x_121:
        /* <DEDUP_REMOVED lines=10> */
.L_x_117:
        /* <DEDUP_REMOVED lines=46> */
.L_x_127:
        /* <DEDUP_REMOVED lines=27> */
.L_x_123:
        /* <DEDUP_REMOVED lines=73> */
.L_x_124:
[----:B------:R-:W0:Y:S01]  /*16b0*/  LDCU.64 UR4, c[0x0][0xf88] ;  /* 0x0001f100ff0477ac */ /* 0x000e220008000a00 */
[----:B-----5:R-:W-:Y:S01]  /*16c0*/  HADD2.F32 R26, -RZ, R26.H0_H0 ;  /* 0x2000001aff1a7230 */ /* 0x020fe20000004100 */
[----:B------:R-:W-:Y:S01]  /*16d0*/  R2UR UR6, R16 ;  /* 0x00000000100672ca */ /* 0x000fe200000e0000 */
[----:B------:R-:W-:Y:S01]  /*16e0*/  IMAD.U32 R22, R22, 0x10000, RZ ;  /* 0x0001000016167824 */ /* 0x000fe200078e00ff */
[----:B------:R-:W-:Y:S01]  /*16f0*/  R2UR UR7, R17 ;  /* 0x00000000110772ca */ /* 0x000fe200000e0000 */
[----:B------:R-:W-:Y:S02]  /*1700*/  HADD2.F32 R34, -RZ, R34.H0_H0 ;  /* 0x20000022ff227230 */ /* 0x000fe40000004100 */
[----:B------:R-:W-:Y:S01]  /*1710*/  FMUL.FTZ R26, R3, R26 ;  /* 0x0000001a031a7220 */ /* 0x000fe20000410000 */
[----:B------:R-:W-:Y:S02]  /*1720*/  IMAD.U32 R24, R24, 0x10000, RZ ;  /* 0x0001000018187824 */ /* 0x000fe400078e00ff */
[----:B------:R-:W-:-:S02]  /*1730*/  IMAD.U32 R32, R32, 0x10000, RZ ;  /* 0x0001000020207824 */ /* 0x000fc400078e00ff */
[----:B------:R-:W-:Y:S01]  /*1740*/  FMUL.FTZ R34, R3, R34 ;  /* 0x0000002203227220 */ /* 0x000fe20000410000 */
[----:B------:R-:W-:Y:S02]  /*1750*/  IMAD.U32 R23, R23, 0x10000, RZ ;  /* 0x0001000017177824 */ /* 0x000fe400078e00ff */
[----:B------:R-:W-:Y:S02]  /*1760*/  HADD2.F32 R36, -RZ, R35.H0_H0 ;  /* 0x20000023ff247230 */ /* 0x000fe40000004100 */
[----:B------:R-:W-:Y:S02]  /*1770*/  IMAD.U32 R30, R30, 0x10000, RZ ;  /* 0x000100001e1e7824 */ /* 0x000fe400078e00ff */
[----:B------:R-:W-:Y:S02]  /*1780*/  IMAD.U32 R25, R25, 0x10000, RZ ;  /* 0x0001000019197824 */ /* 0x000fe400078e00ff */
[C---:B0-----:R-:W-:Y:S01]  /*1790*/  FFMA.FTZ R37, R26.reuse, -UR4, R26 ;  /* 0x800000041a257c23 */ /* 0x041fe2000801001a */
[----:B------:R-:W-:Y:S01]  /*17a0*/  FMUL.FTZ R26, R26, R26 ;  /* 0x0000001a1a1a7220 */ /* 0x000fe20000410000 */
[----:B------:R-:W-:-:S02]  /*17b0*/  IMAD.U32 R31, R31, 0x10000, RZ ;  /* 0x000100001f1f7824 */ /* 0x000fc400078e00ff */
[----:B------:R-:W-:Y:S01]  /*17c0*/  FFMA.FTZ R22, R22, UR4, R37 ;  /* 0x0000000416167c23 */ /* 0x000fe20008010025 */
[----:B------:R-:W-:Y:S01]  /*17d0*/  FFMA.FTZ R37, R26, -UR5, R26 ;  /* 0x800000051a257c23 */ /* 0x000fe2000801001a */
[----:B------:R-:W-:-:S03]  /*17e0*/  IMAD.U32 R33, R33, 0x10000, RZ ;  /* 0x0001000021217824 */ /* 0x000fc600078e00ff */
[----:B------:R-:W-:Y:S01]  /*17f0*/  FFMA.FTZ R26, R24, UR5, R37 ;  /* 0x00000005181a7c23 */ /* 0x000fe20008010025 */
[C---:B------:R-:W-:Y:S01]  /*1800*/  FFMA.FTZ R37, R34.reuse, -UR4, R34 ;  /* 0x8000000422257c23 */ /* 0x040fe20008010022 */
[----:B------:R-:W-:Y:S01]  /*1810*/  FMUL.FTZ R34, R34, R34 ;  /* 0x0000002222227220 */ /* 0x000fe20000410000 */
[----:B------:R-:W-:Y:S02]  /*1820*/  HADD2.F32 R24, -RZ, R27.H0_H0 ;  /* 0x2000001bff187230 */ /* 0x000fe40000004100 */
[----:B------:R-:W-:Y:S01]  /*1830*/  FFMA.FTZ R30, R30, UR4, R37 ;  /* 0x000000041e1e7c23 */ /* 0x000fe20008010025 */
[----:B------:R-:W-:Y:S02]  /*1840*/  FFMA.FTZ R27, R34, -UR5, R34 ;  /* 0x80000005221b7c23 */ /* 0x000fe40008010022 */
[----:B------:R-:W-:Y:S02]  /*1850*/  FMUL.FTZ R24, R3, R24 ;  /* 0x0000001803187220 */ /* 0x000fe40000410000 */
[----:B------:R-:W-:-:S02]  /*1860*/  FFMA.FTZ R27, R32, UR5, R27 ;  /* 0x00000005201b7c23 */ /* 0x000fc4000801001b */
        /* <DEDUP_REMOVED lines=106> */
.L_x_125:
        /* <DEDUP_REMOVED lines=53> */
.L_x_126:
[----:B------:R-:W1:Y:S02]  /*2260*/  LDC R7, c[0x0][0x360] ;  /* 0x0000d800ff077b82 */ /* 0x000e640000000800 */
[----:B-1----:R-:W-:-:S05]  /*2270*/  IMAD R2, R7, 0x4, R2 ;  /* 0x0000000407027824 */ /* 0x002fca00078e0202 */
[----:B------:R-:W-:-:S13]  /*2280*/  ISETP.GE.AND P0, PT, R2, R4, PT ;  /* 0x000000040200720c */ /* 0x000fda0003f06270 */
[----:B------:R-:W-:Y:S05]  /*2290*/  @!P0 BRA `(.L_x_127) ;  /* 0xffffffec00748947 */ /* 0x000fea000383ffff */
[----:B------:R-:W-:Y:S05]  /*22a0*/  EXIT ;  /* 0x000000000000794d */ /* 0x000fea0003800000 */
.L_x_122:
[----:B------:R-:W0:Y:S02]  /*22b0*/  LDC R0, c[0x0][0x360] ;  /* 0x0000d800ff007b82 */ /* 0x000e240000000800 */
.L_x_133:
        /* <DEDUP_REMOVED lines=70> */
.L_x_128:
        /* <DEDUP_REMOVED lines=26> */
.L_x_129:
[----:B------:R-:W2:Y:S01]  /*28c0*/  LDCU UR4, c[0x0][0xfac] ;  /* 0x0001f580ff0477ac */ /* 0x000ea20008000800 */
[----:B-----5:R-:W-:Y:S01]  /*28d0*/  IMAD.U32 R22, R22, 0x10000, RZ ;  /* 0x0001000016167824 */ /* 0x020fe200078e00ff */
[----:B------:R-:W-:Y:S01]  /*28e0*/  R2UR UR8, R16 ;  /* 0x00000000100872ca */ /* 0x000fe200000e0000 */
[----:B------:R-:W-:Y:S01]  /*28f0*/  HADD2.F32 R26, -RZ, R26.H0_H0 ;  /* 0x2000001aff1a7230 */ /* 0x000fe20000004100 */
        /* <DEDUP_REMOVED lines=15> */
[----:B------:R-:W-:Y:S02]  /*29f0*/  HADD2.F32 R8, -RZ, R33.H0_H0 ;  /* 0x20000021ff087230 */ /* 0x000fe40000004100 */
[----:B------:R-:W-:Y:S02]  /*2a00*/  IMAD.U32 R33, R34, 0x10000, RZ ;  /* 0x0001000022217824 */ /* 0x000fe400078e00ff */
[----:B------:R-:W1:Y:S01]  /*2a10*/  MUFU.RCP R34, R6 ;  /* 0x0000000600227308 */ /* 0x000e620000001000 */
[----:B------:R-:W-:-:S04]  /*2a20*/  FFMA.FTZ R8, R3, R8, R26 ;  /* 0x0000000803087223 */ /* 0x000fc8000001001a */
        /* <DEDUP_REMOVED lines=34> */
[----:B------:R-:W-:-:S03]  /*2c50*/  HADD2.F32 R38, -RZ, R27.H0_H0 ;  /* 0x2000001bff267230 */ /* 0x000fc60000004100 */
[----:B------:R-:W-:Y:S02]  /*2c60*/  FMUL.FTZ R41, R8, R41 ;  /* 0x0000002908297220 */ /* 0x000fe40000410000 */
[----:B------:R-:W-:Y:S01]  /*2c70*/  FFMA.FTZ R27, R3, R38, R40 ;  /* 0x00000026031b7223 */ /* 0x000fe20000010028 */
[----:B------:R-:W-:-:S03]  /*2c80*/  FMUL.FTZ R40, R30, UR4 ;  /* 0x000000041e287c20 */ /* 0x000fc60008410000 */
[----:B------:R-:W1:Y:S01]  /*2c90*/  F2F.BF16.F32 R41, R41 ;  /* 0x0000002900297304 */ /* 0x000e620000202000 */
[C---:B------:R-:W-:Y:S01]  /*2ca0*/  FFMA.FTZ R38, R27.reuse, -UR6, R27 ;  /* 0x800000061b267c23 */ /* 0x040fe2000801001b */
        /* <DEDUP_REMOVED lines=20> */
[----:B------:R-:W-:-:S05]  /*2df0*/  HADD2.F32 R38, -RZ, R35.H0_H0 ;  /* 0x20000023ff267230 */ /* 0x000fca0000004100 */
        /* <DEDUP_REMOVED lines=82> */
.L_x_131:
        /* <DEDUP_REMOVED lines=23> */
.L_x_132:
[----:B------:R-:W-:Y:S05]  /*3490*/  BSYNC.RECONVERGENT B0 ;  /* 0x0000000000007941 */ /* 0x000fea0003800200 */
.L_x_130:
[----:B0-----:R-:W-:-:S05]  /*34a0*/  IMAD R2, R0, 0x4, R2 ;  /* 0x0000000400027824 */ /* 0x001fca00078e0202 */
[----:B------:R-:W-:-:S13]  /*34b0*/  ISETP.GE.AND P0, PT, R2, R4, PT ;  /* 0x000000040200720c */ /* 0x000fda0003f06270 */
[----:B------:R-:W-:Y:S05]  /*34c0*/  @!P0 BRA `(.L_x_133) ;  /* 0xffffffec007c8947 */ /* 0x000fea000383ffff */
[----:B------:R-:W-:Y:S05]  /*34d0*/  EXIT ;  /* 0x000000000000794d */ /* 0x000fea0003800000 */
        .type           $_Z25multi_tensor_apply_kernelI18TensorListMetadataILi5EE25DistAdamCapturableFunctorIN3c108BFloat16ENS3_4HalfES4_EJPfffPiifS7_10adamMode_tfEEvlPViT_T0_DpT1_$__internal_accurate_pow,@function
        .size           $_Z25multi_tensor_apply_kernelI18TensorListMetadataILi5EE25DistAdamCapturableFunctorIN3c108BFloat16ENS3_4HalfES4_EJPfffPiifS7_10adamMode_tfEEvlPViT_T0_DpT1_$__internal_accurate_pow,(.L_x_1063 - $_Z25multi_tensor_apply_kernelI18TensorListMetadataILi5EE25DistAdamCapturableFunctorIN3c108BFloat16ENS3_4HalfES4_EJPfffPiifS7_10adamMode_tfEEvlPViT_T0_DpT1_$__internal_accurate_pow)
$_Z25multi_tensor_apply_kernelI18TensorListMetadataILi5EE25DistAdamCapturableFunctorIN3c108BFloat16ENS3_4HalfES4_EJPfffPiifS7_10adamMode_tfEEvlPViT_T0_DpT1_$__internal_accurate_pow:
        /* <DEDUP_REMOVED lines=170> */
.L_x_134:
[----:B------:R-:W-:Y:S01]  /*3f80*/  DFMA R20, R20, R12, R12 ;  /* 0x0000000c1414722b */ /* 0x000fe2000000000c */
[----:B------:R-:W-:Y:S01]  /*3f90*/  IMAD.MOV.U32 R14, RZ, RZ, R0 ;  /* 0x000000ffff0e7224 */ /* 0x000fe200078e0000 */
[----:B------:R-:W-:Y:S01]  /*3fa0*/  DSETP.NEU.AND P2, PT, |R12|, +INF , PT ;  /* 0x7ff000000c00742a */ /* 0x000fe20003f4d200 */
[----:B------:R-:W-:-:S07]  /*3fb0*/  IMAD.MOV.U32 R15, RZ, RZ, 0x0 ;  /* 0x00000000ff0f7424 */ /* 0x000fce00078e00ff */
[----:B------:R-:W-:Y:S02]  /*3fc0*/  FSEL R12, R12, R20, !P2 ;  /* 0x000000140c0c7208 */ /* 0x000fe40005000000 */
[----:B------:R-:W-:Y:S01]  /*3fd0*/  FSEL R5, R13, R21, !P2 ;  /* 0x000000150d057208 */ /* 0x000fe20005000000 */
[----:B------:R-:W-:Y:S06]  /*3fe0*/  RET.REL.NODEC R14 `(_Z25multi_tensor_apply_kernelI18TensorListMetadataILi5EE25DistAdamCapturableFunctorIN3c108BFloat16ENS3_4HalfES4_EJPfffPiifS7_10adamMode_tfEEvlPViT_T0_DpT1_) ;  /* 0xffffffc00e047950 */ /* 0x000fec0003c3ffff */
.L_x_135:
        /* <DEDUP_REMOVED lines=9> */
.L_x_1063:


//--------------------- .text._Z25multi_tensor_apply_kernelI18TensorListMetadataILi5EE25DistAdamCapturableFunctorIN3c108BFloat16ENS3_4HalfES5_EJPfffPiifS7_10adamMode_tfEEvlPViT_T0_DpT1_ --------------------------
	.section	.text._Z25multi_tensor_apply_kernelI18TensorListMetadataILi5EE25DistAdamCapturableFunctorIN3c108BFloat16ENS3_4HalfES5_EJPfffPiifS7_10adamMode_tfEEvlPViT_T0_DpT1_,"ax",@progbits
	.align	128
        .global         _Z25multi_tensor_apply_kernelI18TensorListMetadataILi5EE25DistAdamCapturableFunctorIN3c108BFloat16ENS3_4HalfES5_EJPfffPiifS7_10adamMode_tfEEvlPViT_T0_DpT1_
        .type           _Z25multi_tensor_apply_kernelI18TensorListMetadataILi5EE25DistAdamCapturableFunctorIN3c108BFloat16ENS3_4HalfES5_EJPfffPiifS7_10adamMode_tfEEvlPViT_T0_DpT1_,@function
        .size           _Z25multi_tensor_apply_kernelI18TensorListMetadataILi5EE25DistAdamCapturableFunctorIN3c108BFloat16ENS3_4HalfES5_EJPfffPiifS7_10adamMode_tfEEvlPViT_T0_DpT1_,(.L_x_1064 - _Z25multi_tensor_apply_kernelI18TensorListMetadataILi5EE25DistAdamCapturableFunctorIN3c108BFloat16ENS3_4HalfES5_EJPfffPiifS7_10adamMode_tfEEvlPViT_T0_DpT1_)
        .other          _Z25multi_tensor_apply_kernelI18TensorListMetadataILi5EE25DistAdamCapturableFunctorIN3c108BFloat16ENS3_4HalfES5_EJPfffPiifS7_10adamMode_tfEEvlPViT_T0_DpT1_,@"STO_CUDA_ENTRY STV_DEFAULT"
_Z25multi_tensor_apply_kernelI18TensorListMetadataILi5EE25DistAdamCapturableFunctorIN3c108BFloat16ENS3_4HalfES5_EJPfffPiifS7_10adamMode_tfEEvlPViT_T0_DpT1_:
.text._Z25multi_tensor_apply_kernelI18TensorListMetadataILi5EE25DistAdamCapturableFunctorIN3c108BFloat16ENS3_4HalfES5_EJPfffPiifS7_10adamMode_tfEEvlPViT_T0_DpT1_:
        /* <DEDUP_REMOVED lines=21> */
.L_x_136:
        /* <DEDUP_REMOVED lines=20> */
.L_x_137:
        /* <DEDUP_REMOVED lines=20> */
.L_x_138:
        /* <DEDUP_REMOVED lines=21> */
.L_x_139:
        /* <DEDUP_REMOVED lines=32> */
[----:B0-----:R-:W-:Y:S05]  /*0720*/  CALL.REL.NOINC `($_Z25multi_tensor_apply_kernelI18TensorListMetadataILi5EE25DistAdamCapturableFunctorIN3c108BFloat16ENS3_4HalfES5_EJPfffPiifS7_10adamMode_tfEEvlPViT_T0_DpT1_$__internal_accurate_pow) ;  /* 0x0000003000047944 */ /* 0x001fea0003c00000 */
        /* <DEDUP_REMOVED lines=22> */
.L_x_141:
        /* <DEDUP_REMOVED lines=14> */
.L_x_142:
        /* <DEDUP_REMOVED lines=20> */
[----:B------:R-:W-:Y:S05]  /*0ab0*/  CALL.REL.NOINC `($_Z25multi_tensor_apply_kernelI18TensorListMetadataILi5EE25DistAdamCapturableFunctorIN3c108BFloat16ENS3_4HalfES5_EJPfffPiifS7_10adamMode_tfEEvlPViT_T0_DpT1_$__internal_accurate_pow) ;  /* 0x0000002c00207944 */ /* 0x000fea0003c00000 */
        /* <DEDUP_REMOVED lines=21> */
.L_x_143:
        /* <DEDUP_REMOVED lines=14> */
.L_x_144:
        /* <DEDUP_REMOVED lines=10> */
.L_x_140:
        /* <DEDUP_REMOVED lines=47> */
.L_x_150:
        /* <DEDUP_REMOVED lines=34> */
.L_x_146:
        /* <DEDUP_REMOVED lines=65> */
.L_x_147:
[----:B------:R-:W0:Y:S01]  /*16b0*/  LDC.64 R10, c[0x0][0xfa0] ;  /* 0x0003e800ff0a7b82 */ /* 0x000e220000000a00 */
[----:B------:R-:W-:Y:S01]  /*16c0*/  R2UR UR4, R16 ;  /* 0x00000000100472ca */ /* 0x000fe200000e0000 */
[----:B------:R-:W1:Y:S01]  /*16d0*/  LDCU.64 UR6, c[0x0][0xf88] ;  /* 0x0001f100ff0677ac */ /* 0x000e620008000a00 */
[----:B------:R-:W-:-:S13]  /*16e0*/  R2UR UR5, R17 ;  /* 0x00000000110572ca */ /* 0x000fda00000e0000 */
[----:B0-----:R0:W2:Y:S01]  /*16f0*/  LDG.E R10, desc[UR4][R10.64] ;  /* 0x000000040a0a7981 */ /* 0x0010a2000c1e1900 */
[----:B-----5:R-:W-:Y:S01]  /*1700*/  HADD2.F32 R24, -RZ, R39.H0_H0 ;  /* 0x20000027ff187230 */ /* 0x020fe20000004100 */
[----:B------:R-:W4:Y:S01]  /*1710*/  MUFU.RCP R25, R7 ;  /* 0x0000000700197308 */ /* 0x000f220000001000 */
[----:B------:R-:W-:Y:S01]  /*1720*/  HADD2.F32 R44, -RZ, R41.H0_H0 ;  /* 0x20000029ff2c7230 */ /* 0x000fe20000004100 */
[----:B------:R-:W3:Y:S01]  /*1730*/  LDCU UR4, c[0x0][0xf9c] ;  /* 0x0001f380ff0477ac */ /* 0x000ee20008000800 */
[----:B------:R-:W-:Y:S02]  /*1740*/  IMAD.U32 R40, R40, 0x10000, RZ ;  /* 0x0001000028287824 */ /* 0x000fe400078e00ff */
[----:B------:R-:W-:Y:S01]  /*1750*/  FMUL.FTZ R24, R5, R24 ;  /* 0x0000001805187220 */ /* 0x000fe20000410000 */
[----:B------:R-:W-:Y:S01]  /*1760*/  HADD2.F32 R42, -RZ, R42.H0_H0 ;  /* 0x2000002aff2a7230 */ /* 0x000fe20000004100 */
[----:B------:R-:W3:Y:S01]  /*1770*/  LDCU UR5, c[0x0][0xfac] ;  /* 0x0001f580ff0577ac */ /* 0x000ee20008000800 */
[----:B------:R-:W-:-:S02]  /*1780*/  HADD2.F32 R38, -RZ, R38.H0_H0 ;  /* 0x20000026ff267230 */ /* 0x000fc40000004100 */
[----:B------:R-:W-:Y:S01]  /*1790*/  FMUL.FTZ R26, R24, R24 ;  /* 0x00000018181a7220 */ /* 0x000fe20000410000 */
[C---:B0-----:R-:W-:Y:S01]  /*17a0*/  FMUL.FTZ R11, R5.reuse, R44 ;  /* 0x0000002c050b7220 */ /* 0x041fe20000410000 */
[----:B------:R-:W-:Y:S01]  /*17b0*/  FMUL.FTZ R31, R5, R42 ;  /* 0x0000002a051f7220 */ /* 0x000fe20000410000 */
[----:B------:R-:W-:Y:S02]  /*17c0*/  IMAD.U32 R37, R37, 0x10000, RZ ;  /* 0x0001000025257824 */ /* 0x000fe400078e00ff */
[----:B-1----:R-:W-:Y:S01]  /*17d0*/  FFMA.FTZ R27, R26, -UR7, R26 ;  /* 0x800000071a1b7c23 */ /* 0x002fe2000801001a */
[----:B------:R-:W-:Y:S01]  /*17e0*/  FMUL.FTZ R38, R5, R38 ;  /* 0x0000002605267220 */ /* 0x000fe20000410000 */
[----:B------:R-:W-:Y:S01]  /*17f0*/  FMUL.FTZ R30, R31, R31 ;  /* 0x0000001f1f1e7220 */ /* 0x000fe20000410000 */
[----:B------:R-:W-:Y:S02]  /*1800*/  IMAD.U32 R33, R33, 0x10000, RZ ;  /* 0x0001000021217824 */ /* 0x000fe400078e00ff */
[----:B------:R-:W-:Y:S01]  /*1810*/  FFMA.FTZ R26, R40, UR7, R27 ;  /* 0x00000007281a7c23 */ /* 0x000fe2000801001b */
[----:B------:R-:W-:Y:S01]  /*1820*/  FMUL.FTZ R27, R11, R11 ;  /* 0x0000000b0b1b7220 */ /* 0x000fe20000410000 */
[----:B------:R-:W-:-:S02]  /*1830*/  IMAD.U32 R40, R35, 0x10000, RZ ;  /* 0x0001000023287824 */ /* 0x000fc400078e00ff */
[----:B------:R-:W-:Y:S01]  /*1840*/  FFMA.FTZ R30, R30, -UR7, R30 ;  /* 0x800000071e1e7c23 */ /* 0x000fe2000801001e */
[----:B------:R-:W-:Y:S01]  /*1850*/  FMUL.FTZ R42, R38, R38 ;  /* 0x00000026262a7220 */ /* 0x000fe20000410000 */
[----:B------:R-:W-:Y:S01]  /*1860*/  FFMA.FTZ R27, R27, -UR7, R27 ;  /* 0x800000071b1b7c23 */ /* 0x000fe2000801001b */
[----:B------:R0:W-:Y:S01]  /*1870*/  F2F.BF16.F32 R39, R26 ;  /* 0x0000001a00277304 */ /* 0x0001e20000202000 */
[----:B------:R-:W-:Y:S01]  /*1880*/  FFMA.FTZ R30, R37, UR7, R30 ;  /* 0x00000007251e7c23 */ /* 0x000fe2000801001e */
[----:B------:R-:W-:Y:S01]  /*1890*/  FFMA.FTZ R42, R42, -UR7, R42 ;  /* 0x800000072a2a7c23 */ /* 0x000fe2000801002a */
[----:B------:R-:W-:Y:S01]  /*18a0*/  FFMA.FTZ R40, R40, UR7, R27 ;  /* 0x0000000728287c23 */ /* 0x000fe2000801001b */
[-C--:B----4-:R-:W-:Y:S01]  /*18b0*/  FMUL.FTZ R27, R26, R25.reuse ;  /* 0x000000191a1b7220 */ /* 0x090fe20000410000 */
[----:B------:R-:W-:Y:S01]  /*18c0*/  FFMA.FTZ R45, R24, -UR6, R24 ;  /* 0x80000006182d7c23 */ /* 0x000fe20008010018 */
[----:B------:R-:W-:Y:S01]  /*18d0*/  FFMA.FTZ R42, R33, UR7, R42 ;  /* 0x00000007212a7c23 */ /* 0x000fe2000801002a */
[-C--:B------:R-:W-:Y:S01]  /*18e0*/  FMUL.FTZ R41, R40, R25.reuse ;  /* 0x0000001928297220 */ /* 0x080fe20000410000 */
[----:B------:R1:W-:Y:S01]  /*18f0*/  F2F.BF16.F32 R35, R30 ;  /* 0x0000001e00237304 */ /* 0x0003e20000202000 */
[----:B0-----:R-:W-:Y:S01]  /*1900*/  FMUL.FTZ R26, R30, R25 ;  /* 0x000000191e1a7220 */ /* 0x001fe20000410000 */
[----:B------:R-:W-:-:S02]  /*1910*/  IMAD.U32 R2, R2, 0x10000, RZ ;  /* 0x0001000002027824 */ /* 0x000fc400078e00ff */
[----:B------:R-:W-:Y:S01]  /*1920*/  FFMA.FTZ R11, R11, -UR6, R11 ;  /* 0x800000060b0b7c23 */ /* 0x000fe2000801000b */
[----:B------:R-:W-:Y:S02]  /*1930*/  IMAD.U32 R32, R32, 0x10000, RZ ;  /* 0x0001000020207824 */ /* 0x000fe400078e00ff */
[----:B------:R-:W-:Y:S01]  /*1940*/  FFMA.FTZ R31, R31, -UR6, R31 ;  /* 0x800000061f1f7c23 */ /* 0x000fe2000801001f */
[----:B------:R-:W-:Y:S01]  /*1950*/  FFMA.FTZ R45, R2, UR6, R45 ;  /* 0x00000006022d7c23 */ /* 0x000fe2000801002d */
[----:B------:R-:W-:Y:S01]  /*1960*/  IMAD.U32 R34, R34, 0x10000, RZ ;  /* 0x0001000022227824 */ /* 0x000fe200078e00ff */
[----:B------:R-:W3:Y:S01]  /*1970*/  MUFU.SQRT R27, R27 ;  /* 0x0000001b001b7308 */ /* 0x000ee20000002000 */
[----:B-1----:R-:W-:Y:S01]  /*1980*/  FMUL.FTZ R30, R42, R25 ;  /* 0x000000192a1e7220 */ /* 0x002fe20000410000 */
[----:B------:R-:W-:Y:S02]  /*1990*/  IMAD.U32 R36, R36, 0x10000, RZ ;  /* 0x0001000024247824 */ /* 0x000fe400078e00ff */
[----:B------:R-:W-:Y:S01]  /*19a0*/  FFMA.FTZ R11, R34, UR6, R11 ;  /* 0x00000006220b7c23 */ /* 0x000fe2000801000b */
[----:B------:R-:W-:-:S02]  /*19b0*/  IMAD.U32 R0, R0, 0x10000, RZ ;  /* 0x0001000000007824 */ /* 0x000fc400078e00ff */
[----:B------:R-:W-:Y:S01]  /*19c0*/  FFMA.FTZ R36, R36, UR6, R31 ;  /* 0x0000000624247c23 */ /* 0x000fe2000801001f */
[----:B------:R-:W-:Y:S01]  /*19d0*/  IMAD.U32 R9, R9, 0x10000, RZ ;  /* 0x0001000009097824 */ /* 0x000fe200078e00ff */
[----:B------:R-:W-:Y:S01]  /*19e0*/  F2F.BF16.F32 R37, R40 ;  /* 0x0000002800257304 */ /* 0x000fe20000202000 */
[----:B------:R-:W-:Y:S02]  /*19f0*/  IMAD.U32 R28, R28, 0x10000, RZ ;  /* 0x000100001c1c7824 */ /* 0x000fe400078e00ff */
[----:B------:R-:W-:-:S05]  /*1a00*/  IMAD.U32 R29, R29, 0x10000, RZ ;  /* 0x000100001d1d7824 */ /* 0x000fca00078e00ff */
[----:B------:R-:W0:Y:S01]  /*1a10*/  MUFU.SQRT R26, R26 ;  /* 0x0000001a001a7308 */ /* 0x000e220000002000 */
[----:B---3--:R-:W-:-:S07]  /*1a20*/  FADD.FTZ R25, R27, UR4 ;  /* 0x000000041b197e21 */ /* 0x008fce0008010000 */
[----:B------:R1:W3:Y:S08]  /*1a30*/  MUFU.SQRT R40, R41 ;  /* 0x0000002900287308 */ /* 0x0002f00000002000 */
[----:B------:R-:W4:Y:S01]  /*1a40*/  MUFU.RCP R24, R8 ;  /* 0x0000000800187308 */ /* 0x000f220000001000 */
[----:B-1----:R-:W-:Y:S01]  /*1a50*/  FFMA.FTZ R41, R38, -UR6, R38 ;  /* 0x8000000626297c23 */ /* 0x002fe20008010026 */
[----:B0-----:R-:W-:-:S03]  /*1a60*/  FADD.FTZ R27, R26, UR4 ;  /* 0x000000041a1b7e21 */ /* 0x001fc60008010000 */
[----:B------:R-:W-:-:S03]  /*1a70*/  FFMA.FTZ R41, R32, UR6, R41 ;  /* 0x0000000620297c23 */ /* 0x000fc60008010029 */
[----:B------:R-:W0:Y:S01]  /*1a80*/  MUFU.RCP R25, R25 ;  /* 0x0000001900197308 */ /* 0x000e220000001000 */
[----:B---3--:R-:W-:-:S07]  /*1a90*/  FADD.FTZ R26, R40, UR4 ;  /* 0x00000004281a7e21 */ /* 0x008fce0008010000 */
[----:B------:R-:W1:Y:S01]  /*1aa0*/  MUFU.SQRT R30, R30 ;  /* 0x0000001e001e7308 */ /* 0x000e620000002000 */
[----:B----4-:R-:W-:-:S07]  /*1ab0*/  FMUL.FTZ R32, R45, R24 ;  /* 0x000000182d207220 */ /* 0x010fce0000410000 */
[----:B------:R-:W3:Y:S01]  /*1ac0*/  MUFU.RCP R26, R26 ;  /* 0x0000001a001a7308 */ /* 0x000ee20000001000 */
[----:B0-----:R-:W-:-:S04]  /*1ad0*/  FMUL.FTZ R32, R32, R25 ;  /* 0x0000001920207220 */ /* 0x001fc80000410000 */
[----:B------:R-:W-:-:S03]  /*1ae0*/  FFMA.FTZ R32, R0, UR5, R32 ;  /* 0x0000000500207c23 */ /* 0x000fc60008010020 */
[----:B------:R-:W0:Y:S01]  /*1af0*/  MUFU.RCP R27, R27 ;  /* 0x0000001b001b7308 */ /* 0x000e220000001000 */
[----:B-1----:R-:W-:Y:S01]  /*1b00*/  FADD.FTZ R25, R30, UR4 ;  /* 0x000000041e197e21 */ /* 0x002fe20008010000 */
[----:B------:R-:W-:-:S06]  /*1b10*/  FMUL.FTZ R30, R11, R24 ;  /* 0x000000180b1e7220 */ /* 0x000fcc0000410000 */
[----:B------:R-:W1:Y:S01]  /*1b20*/  MUFU.RCP R25, R25 ;  /* 0x0000001900197308 */ /* 0x000e620000001000 */
[----:B---3--:R-:W-:-:S07]  /*1b30*/  FMUL.FTZ R26, R30, R26 ;  /* 0x0000001a1e1a7220 */ /* 0x008fce0000410000 */
[----:B------:R3:W-:Y:S08]  /*1b40*/  F2F.BF16.F32 R31, R36 ;  /* 0x00000024001f7304 */ /* 0x0007f00000202000 */
[----:B------:R-:W-:Y:S01]  /*1b50*/  F2F.BF16.F32 R2, R45 ;  /* 0x0000002d00027304 */ /* 0x000fe20000202000 */
[-C--:B---3--:R-:W-:Y:S01]  /*1b60*/  FMUL.FTZ R36, R36, R24.reuse ;  /* 0x0000001824247220 */ /* 0x088fe20000410000 */
[----:B------:R-:W-:-:S03]  /*1b70*/  FMUL.FTZ R24, R41, R24 ;  /* 0x0000001829187220 */ /* 0x000fc60000410000 */
[----:B0-----:R-:W-:Y:S01]  /*1b80*/  FMUL.FTZ R27, R36, R27 ;  /* 0x0000001b241b7220 */ /* 0x001fe20000410000 */
[----:B-1----:R-:W-:Y:S02]  /*1b90*/  FMUL.FTZ R24, R24, R25 ;  /* 0x0000001918187220 */ /* 0x002fe40000410000 */
        /* <DEDUP_REMOVED lines=67> */
.L_x_148:
        /* <DEDUP_REMOVED lines=57> */
.L_x_149:
[----:B------:R-:W-:-:S05]  /*2360*/  IMAD R3, R4, 0x4, R3 ;  /* 0x0000000404037824 */ /* 0x000fca00078e0203 */
[----:B------:R-:W-:-:S13]  /*2370*/  ISETP.GE.AND P0, PT, R3, R6, PT ;  /* 0x000000060300720c */ /* 0x000fda0003f06270 */
[----:B------:R-:W-:Y:S05]  /*2380*/  @!P0 BRA `(.L_x_150) ;  /* 0xffffffec003c8947 */ /* 0x000fea000383ffff */
[----:B------:R-:W-:Y:S05]  /*2390*/  EXIT ;  /* 0x000000000000794d */ /* 0x000fea0003800000 */
.L_x_145:
        /* <DEDUP_REMOVED lines=70> */
.L_x_151:
        /* <DEDUP_REMOVED lines=33> */
.L_x_152:
        /* <DEDUP_REMOVED lines=9> */
[----:B------:R-:W-:Y:S01]  /*2aa0*/  HADD2.F32 R28, -RZ, R36.H0_H0 ;  /* 0x20000024ff1c7230 */ /* 0x000fe20000004100 */
[----:B------:R-:W3:Y:S01]  /*2ab0*/  MUFU.RCP R34, R7 ;  /* 0x0000000700227308 */ /* 0x000ee20000001000 */
[----:B------:R-:W-:Y:S02]  /*2ac0*/  HADD2.F32 R42, -RZ, R42.H0_H0 ;  /* 0x2000002aff2a7230 */ /* 0x000fe40000004100 */
[----:B0-----:R-:W-:-:S02]  /*2ad0*/  IMAD.U32 R11, R2, 0x10000, RZ ;  /* 0x00010000020b7824 */ /* 0x001fc400078e00ff */
[----:B------:R-:W-:Y:S02]  /*2ae0*/  HADD2.F32 R36, -RZ, R41.H0_H0 ;  /* 0x20000029ff247230 */ /* 0x000fe40000004100 */
        /* <DEDUP_REMOVED lines=21> */
[----:B------:R-:W-:-:S02]  /*2c40*/  HADD2.F32 R0, -RZ, R38.H0_H0 ;  /* 0x20000026ff007230 */ /* 0x000fc40000004100 */
        /* <DEDUP_REMOVED lines=142> */
.L_x_154:
        /* <DEDUP_REMOVED lines=28> */
.L_x_155:
[----:B------:R-:W-:Y:S05]  /*36f0*/  BSYNC.RECONVERGENT B0 ;  /* 0x0000000000007941 */ /* 0x000fea0003800200 */
.L_x_153:
[----:B------:R-:W-:-:S05]  /*3700*/  IMAD R3, R4, 0x4, R3 ;  /* 0x0000000404037824 */ /* 0x000fca00078e0203 */
[----:B------:R-:W-:-:S13]  /*3710*/  ISETP.GE.AND P0, PT, R3, R6, PT ;  /* 0x000000060300720c */ /* 0x000fda0003f06270 */
[----:B------:R-:W-:Y:S05]  /*3720*/  @!P0 BRA `(.L_x_145) ;  /* 0xffffffec001c8947 */ /* 0x000fea000383ffff */
[----:B------:R-:W-:Y:S05]  /*3730*/  EXIT ;  /* 0x000000000000794d */ /* 0x000fea0003800000 */
        .type           $_Z25multi_tensor_apply_kernelI18TensorListMetadataILi5EE25DistAdamCapturableFunctorIN3c108BFloat16ENS3_4HalfES5_EJPfffPiifS7_10adamMode_tfEEvlPViT_T0_DpT1_$__internal_accurate_pow,@function
        .size           $_Z25multi_tensor_apply_kernelI18TensorListMetadataILi5EE25DistAdamCapturableFunctorIN3c108BFloat16ENS3_4HalfES5_EJPfffPiifS7_10adamMode_tfEEvlPViT_T0_DpT1_$__internal_accurate_pow,(.L_x_1064 - $_Z25multi_tensor_apply_kernelI18TensorListMetadataILi5EE25DistAdamCapturableFunctorIN3c108BFloat16ENS3_4HalfES5_EJPfffPiifS7_10adamMode_tfEEvlPViT_T0_DpT1_$__internal_accurate_pow)
$_Z25multi_tensor_apply_kernelI18TensorListMetadataILi5EE25DistAdamCapturableFunctorIN3c108BFloat16ENS3_4HalfES5_EJPfffPiifS7_10adamMode_tfEEvlPViT_T0_DpT1_$__internal_accurate_pow:
        /* <DEDUP_REMOVED lines=171> */
.L_x_156:
[----:B------:R-:W-:Y:S02]  /*41f0*/  DFMA R6, R12, R4, R4 ;  /* 0x000000040c06722b */ /* 0x000fe40000000004 */
[----:B------:R-:W-:-:S08]  /*4200*/  DSETP.NEU.AND P2, PT, |R4|, +INF , PT ;  /* 0x7ff000000400742a */ /* 0x000fd00003f4d200 */
[----:B------:R-:W-:Y:S01]  /*4210*/  FSEL R11, R4, R6, !P2 ;  /* 0x00000006040b7208 */ /* 0x000fe20005000000 */
[----:B------:R-:W-:Y:S01]  /*4220*/  IMAD.MOV.U32 R4, RZ, RZ, R0 ;  /* 0x000000ffff047224 */ /* 0x000fe200078e0000 */
[----:B------:R-:W-:Y:S01]  /*4230*/  FSEL R10, R5, R7, !P2 ;  /* 0x00000007050a7208 */ /* 0x000fe20005000000 */
[----:B------:R-:W-:-:S04]  /*4240*/  IMAD.MOV.U32 R5, RZ, RZ, 0x0 ;  /* 0x00000000ff057424 */ /* 0x000fc800078e00ff */
[----:B------:R-:W-:Y:S05]  /*4250*/  RET.REL.NODEC R4 `(_Z25multi_tensor_apply_kernelI18TensorListMetadataILi5EE25DistAdamCapturableFunctorIN3c108BFloat16ENS3_4HalfES5_EJPfffPiifS7_10adamMode_tfEEvlPViT_T0_DpT1_) ;  /* 0xffffffbc04687950 */ /* 0x000fea0003c3ffff */
.L_x_157:
        /* <DEDUP_REMOVED lines=10> */
.L_x_1064:


//--------------------- .text._Z25multi_tensor_apply_kernelI18TensorListMetadataILi5EE25DistAdamCapturableFunctorIN3c108BFloat16ENS3_4HalfEfEJPfffPiifS7_10adamMode_tfEEvlPViT_T0_DpT1_ --------------------------
	.section	.text._Z25multi_tensor_apply_kernelI18TensorListMetadataILi5EE25DistAdamCapturableFunctorIN3c108BFloat16ENS3_4HalfEfEJPfffPiifS7_10adamMode_tfEEvlPViT_T0_DpT1_,"ax",@progbits
	.align	128
        .global         _Z25multi_tensor_apply_kernelI18TensorListMetadataILi5EE25DistAdamCapturableFunctorIN3c108BFloat16ENS3_4HalfEfEJPfffPiifS7_10adamMode_tfEEvlPViT_T0_DpT1_
        .type           _Z25multi_tensor_apply_kernelI18TensorListMetadataILi5EE25DistAdamCapturableFunctorIN3c108BFloat16ENS3_4HalfEfEJPfffPiifS7_10adamMode_tfEEvlPViT_T0_DpT1_,@function
        .size           _Z25multi_tensor_apply_kernelI18TensorListMetadataILi5EE25DistAdamCapturableFunctorIN3c108BFloat16ENS3_4HalfEfEJPfffPiifS7_10adamMode_tfEEvlPViT_T0_DpT1_,(.L_x_1065 - _Z25multi_tensor_apply_kernelI18TensorListMetadataILi5EE25DistAdamCapturableFunctorIN3c108BFloat16ENS3_4HalfEfEJPfffPiifS7_10adamMode_tfEEvlPViT_T0_DpT1_)
        .other          _Z25multi_tensor_apply_kernelI18TensorListMetadataILi5EE25DistAdamCapturableFunctorIN3c108BFloat16ENS3_4HalfEfEJPfffPiifS7_10adamMode_tfEEvlPViT_T0_DpT1_,@"STO_CUDA_ENTRY STV_DEFAULT"
_Z25multi_tensor_apply_kernelI18TensorListMetadataILi5EE25DistAdamCapturableFunctorIN3c108BFloat16ENS3_4HalfEfEJPfffPiifS7_10adamMode_tfEEvlPViT_T0_DpT1_:
.text._Z25multi_tensor_apply_kernelI18TensorListMetadataILi5EE25DistAdamCapturableFunctorIN3c108BFloat16ENS3_4HalfEfEJPfffPiifS7_10adamMode_tfEEvlPViT_T0_DpT1_:
        /* <DEDUP_REMOVED lines=21> */
.L_x_158:
        /* <DEDUP_REMOVED lines=20> */
.L_x_159:
        /* <DEDUP_REMOVED lines=20> */
.L_x_160:
        /* <DEDUP_REMOVED lines=21> */
.L_x_161:
        /* <DEDUP_REMOVED lines=31> */
[----:B0-----:R-:W-:Y:S05]  /*0710*/  CALL.REL.NOINC `($_Z25multi_tensor_apply_kernelI18TensorListMetadataILi5EE25DistAdamCapturableFunctorIN3c108BFloat16ENS3_4HalfEfEJPfffPiifS7_10adamMode_tfEEvlPViT_T0_DpT1_$__internal_accurate_pow) ;  /* 0x0000002c00b07944 */ /* 0x001fea0003c00000 */
        /* <DEDUP_REMOVED lines=22> */
.L_x_163:
        /* <DEDUP_REMOVED lines=14> */
.L_x_164:
        /* <DEDUP_REMOVED lines=19> */
[----:B------:R-:W-:Y:S05]  /*0a90*/  CALL.REL.NOINC `($_Z25multi_tensor_apply_kernelI18TensorListMetadataILi5EE25DistAdamCapturableFunctorIN3c108BFloat16ENS3_4HalfEfEJPfffPiifS7_10adamMode_tfEEvlPViT_T0_DpT1_$__internal_accurate_pow) ;  /* 0x0000002800d07944 */ /* 0x000fea0003c00000 */
        /* <DEDUP_REMOVED lines=21> */
.L_x_165:
        /* <DEDUP_REMOVED lines=14> */
.L_x_166:
        /* <DEDUP_REMOVED lines=10> */
.L_x_162:
        /* <DEDUP_REMOVED lines=46> */
.L_x_172:
        /* <DEDUP_REMOVED lines=34> */
.L_x_168:
        /* <DEDUP_REMOVED lines=65> */
.L_x_169:
[----:B------:R-:W1:Y:S01]  /*1680*/  LDC.64 R4, c[0x0][0xfa0] ;  /* 0x0003e800ff047b82 */ /* 0x000e620000000a00 */
[----:B------:R-:W-:Y:S01]  /*1690*/  R2UR UR4, R16 ;  /* 0x00000000100472ca */ /* 0x000fe200000e0000 */
[----:B------:R-:W2:Y:S01]  /*16a0*/  LDCU.64 UR6, c[0x0][0xf88] ;  /* 0x0001f100ff0677ac */ /* 0x000ea20008000a00 */
[----:B------:R-:W-:-:S13]  /*16b0*/  R2UR UR5, R17 ;  /* 0x00000000110572ca */ /* 0x000fda00000e0000 */
[----:B-1----:R2:W3:Y:S01]  /*16c0*/  LDG.E R4, desc[UR4][R4.64] ;  /* 0x0000000404047981 */ /* 0x0024e2000c1e1900 */
[----:B-----5:R-:W-:Y:S01]  /*16d0*/  HADD2.F32 R19, -RZ, R42.H0_H0 ;  /* 0x2000002aff137230 */ /* 0x020fe20000004100 */
[----:B------:R-:W1:Y:S01]  /*16e0*/  LDCU UR4, c[0x0][0xf9c] ;  /* 0x0001f380ff0477ac */ /* 0x000e620008000800 */
[----:B------:R-:W-:Y:S02]  /*16f0*/  HADD2.F32 R7, -RZ, R27.H0_H0 ;  /* 0x2000001bff077230 */ /* 0x000fe40000004100 */
[----:B------:R-:W-:Y:S02]  /*1700*/  IMAD.U32 R39, R39, 0x10000, RZ ;  /* 0x0001000027277824 */ /* 0x000fe400078e00ff */
[C---:B------:R-:W-:Y:S01]  /*1710*/  FMUL.FTZ R6, R32.reuse, R19 ;  /* 0x0000001320067220 */ /* 0x040fe20000410000 */
[----:B------:R-:W-:Y:S01]  /*1720*/  HADD2.F32 R25, -RZ, R38.H0_H0 ;  /* 0x20000026ff197230 */ /* 0x000fe20000004100 */
[----:B------:R-:W4:Y:S01]  /*1730*/  MUFU.RCP R19, R30 ;  /* 0x0000001e00137308 */ /* 0x000f220000001000 */
[----:B------:R-:W-:Y:S01]  /*1740*/  FMUL.FTZ R7, R32, R7 ;  /* 0x0000000720077220 */ /* 0x000fe20000410000 */
[----:B------:R-:W-:Y:S01]  /*1750*/  FMUL.FTZ R24, R6, R6 ;  /* 0x0000000606187220 */ /* 0x000fe20000410000 */
[----:B------:R-:W-:-:S02]  /*1760*/  IMAD.U32 R40, R40, 0x10000, RZ ;  /* 0x0001000028287824 */ /* 0x000fc400078e00ff */
[----:B------:R-:W-:Y:S01]  /*1770*/  FMUL.FTZ R38, R32, R25 ;  /* 0x0000001920267220 */ /* 0x000fe20000410000 */
[----:B------:R-:W-:Y:S01]  /*1780*/  FMUL.FTZ R18, R7, R7 ;  /* 0x0000000707127220 */ /* 0x000fe20000410000 */
[----:B--2---:R-:W-:Y:S01]  /*1790*/  FFMA.FTZ R5, R24, -UR7, R24 ;  /* 0x8000000718057c23 */ /* 0x004fe20008010018 */
[----:B------:R-:W-:Y:S02]  /*17a0*/  HADD2.F32 R41, -RZ, R41.H0_H0 ;  /* 0x20000029ff297230 */ /* 0x000fe40000004100 */
[----:B------:R-:W-:Y:S01]  /*17b0*/  FMUL.FTZ R24, R38, R38 ;  /* 0x0000002626187220 */ /* 0x000fe20000410000 */
[----:B------:R-:W-:Y:S01]  /*17c0*/  FFMA.FTZ R18, R18, -UR7, R18 ;  /* 0x8000000712127c23 */ /* 0x000fe20008010012 */
[----:B------:R-:W-:Y:S01]  /*17d0*/  FFMA.FTZ R40, R40, UR7, R5 ;  /* 0x0000000728287c23 */ /* 0x000fe20008010005 */
[----:B------:R-:W-:Y:S02]  /*17e0*/  IMAD.U32 R37, R37, 0x10000, RZ ;  /* 0x0001000025257824 */ /* 0x000fe400078e00ff */
[----:B------:R-:W-:Y:S01]  /*17f0*/  FFMA.FTZ R24, R24, -UR7, R24 ;  /* 0x8000000718187c23 */ /* 0x000fe20008010018 */
[----:B------:R-:W-:Y:S01]  /*1800*/  FFMA.FTZ R18, R39, UR7, R18 ;  /* 0x0000000727127c23 */ /* 0x000fe20008010012 */
[----:B------:R2:W-:Y:S01]  /*1810*/  F2F.BF16.F32 R27, R40 ;  /* 0x00000028001b7304 */ /* 0x0005e20000202000 */
[----:B------:R-:W-:-:S02]  /*1820*/  IMAD.U32 R36, R36, 0x10000, RZ ;  /* 0x0001000024247824 */ /* 0x000fc400078e00ff */
[----:B------:R-:W-:Y:S01]  /*1830*/  FFMA.FTZ R42, R37, UR7, R24 ;  /* 0x00000007252a7c23 */ /* 0x000fe20008010018 */
[-C--:B----4-:R-:W-:Y:S01]  /*1840*/  FMUL.FTZ R5, R18, R19.reuse ;  /* 0x0000001312057220 */ /* 0x090fe20000410000 */
[----:B------:R-:W-:Y:S01]  /*1850*/  FMUL.FTZ R25, R40, R19 ;  /* 0x0000001328197220 */ /* 0x000fe20000410000 */
[----:B------:R-:W-:Y:S01]  /*1860*/  IMAD.U32 R29, R29, 0x10000, RZ ;  /* 0x000100001d1d7824 */ /* 0x000fe200078e00ff */
[----:B------:R-:W4:Y:S01]  /*1870*/  LDCU UR5, c[0x0][0xfac] ;  /* 0x0001f580ff0577ac */ /* 0x000f220008000800 */
[----:B------:R-:W-:Y:S01]  /*1880*/  IMAD.U32 R34, R34, 0x10000, RZ ;  /* 0x0001000022227824 */ /* 0x000fe200078e00ff */
[----:B------:R-:W-:Y:S01]  /*1890*/  F2F.BF16.F32 R39, R18 ;  /* 0x0000001200277304 */ /* 0x000fe20000202000 */
[----:B--2---:R-:W-:Y:S01]  /*18a0*/  FMUL.FTZ R40, R32, R41 ;  /* 0x0000002920287220 */ /* 0x004fe20000410000 */
[----:B------:R-:W-:Y:S01]  /*18b0*/  FMUL.FTZ R41, R42, R19 ;  /* 0x000000132a297220 */ /* 0x000fe20000410000 */
[----:B------:R-:W-:Y:S02]  /*18c0*/  IMAD.U32 R26, R26, 0x10000, RZ ;  /* 0x000100001a1a7824 */ /* 0x000fe400078e00ff */
[C---:B------:R-:W-:Y:S01]  /*18d0*/  FMUL.FTZ R24, R40.reuse, R40 ;  /* 0x0000002828187220 */ /* 0x040fe20000410000 */
[----:B------:R-:W-:Y:S01]  /*18e0*/  FFMA.FTZ R45, R40, -UR6, R40 ;  /* 0x80000006282d7c23 */ /* 0x000fe20008010028 */
[----:B------:R-:W-:Y:S01]  /*18f0*/  IMAD.U32 R22, R22, 0x10000, RZ ;  /* 0x0001000016167824 */ /* 0x000fe200078e00ff */
[----:B------:R-:W1:Y:S01]  /*1900*/  MUFU.SQRT R5, R5 ;  /* 0x0000000500057308 */ /* 0x000e620000002000 */
[----:B------:R-:W-:Y:S01]  /*1910*/  FFMA.FTZ R43, R24, -UR7, R24 ;  /* 0x80000007182b7c23 */ /* 0x000fe20008010018 */
[----:B------:R-:W-:Y:S01]  /*1920*/  FFMA.FTZ R26, R26, UR6, R45 ;  /* 0x000000061a1a7c23 */ /* 0x000fe2000801002d */
[----:B------:R-:W-:-:S02]  /*1930*/  IMAD.U32 R21, R21, 0x10000, RZ ;  /* 0x0001000015157824 */ /* 0x000fc400078e00ff */
[----:B------:R-:W-:Y:S01]  /*1940*/  FFMA.FTZ R24, R36, UR7, R43 ;  /* 0x0000000724187c23 */ /* 0x000fe2000801002b */
[----:B------:R-:W-:Y:S01]  /*1950*/  FFMA.FTZ R36, R7, -UR6, R7 ;  /* 0x8000000607247c23 */ /* 0x000fe20008010007 */
[----:B------:R-:W-:Y:S01]  /*1960*/  IMAD.U32 R20, R20, 0x10000, RZ ;  /* 0x0001000014147824 */ /* 0x000fe200078e00ff */
[----:B------:R2:W0:Y:S01]  /*1970*/  MUFU.SQRT R18, R25 ;  /* 0x0000001900127308 */ /* 0x0004220000002000 */
[----:B------:R-:W-:Y:S02]  /*1980*/  IMAD.U32 R23, R23, 0x10000, RZ ;  /* 0x0001000017177824 */ /* 0x000fe400078e00ff */
[----:B------:R-:W-:Y:S01]  /*1990*/  FFMA.FTZ R36, R29, UR6, R36 ;  /* 0x000000061d247c23 */ /* 0x000fe20008010024 */
[----:B------:R-:W-:Y:S01]  /*19a0*/  FFMA.FTZ R29, R6, -UR6, R6 ;  /* 0x80000006061d7c23 */ /* 0x000fe20008010006 */
[----:B------:R-:W-:-:S03]  /*19b0*/  IMAD.U32 R6, R28, 0x10000, RZ ;  /* 0x000100001c067824 */ /* 0x000fc600078e00ff */
[----:B------:R-:W-:Y:S01]  /*19c0*/  FFMA.FTZ R34, R34, UR6, R29 ;  /* 0x0000000622227c23 */ /* 0x000fe2000801001d */
[----:B------:R-:W4:Y:S01]  /*19d0*/  MUFU.SQRT R41, R41 ;  /* 0x0000002900297308 */ /* 0x000f220000002000 */
[----:B-1----:R-:W-:Y:S01]  /*19e0*/  FADD.FTZ R5, R5, UR4 ;  /* 0x0000000405057e21 */ /* 0x002fe20008010000 */
[----:B--2---:R-:W-:-:S06]  /*19f0*/  FMUL.FTZ R25, R24, R19 ;  /* 0x0000001318197220 */ /* 0x004fcc0000410000 */
[----:B------:R-:W1:Y:S01]  /*1a00*/  MUFU.RCP R7, R0 ;  /* 0x0000000000077308 */ /* 0x000e620000001000 */
[----:B0-----:R-:W-:-:S07]  /*1a10*/  FADD.FTZ R19, R18, UR4 ;  /* 0x0000000412137e21 */ /* 0x001fce0008010000 */
[----:B------:R-:W0:Y:S01]  /*1a20*/  MUFU.RCP R5, R5 ;  /* 0x0000000500057308 */ /* 0x000e220000001000 */
[----:B----4-:R-:W-:Y:S01]  /*1a30*/  FADD.FTZ R18, R41, UR4 ;  /* 0x0000000429127e21 */ /* 0x010fe20008010000 */
[----:B------:R-:W-:-:S04]  /*1a40*/  FFMA.FTZ R41, R38, -UR6, R38 ;  /* 0x8000000626297c23 */ /* 0x000fc80008010026 */
[----:B------:R-:W-:Y:S02]  /*1a50*/  FFMA.FTZ R6, R6, UR6, R41 ;  /* 0x0000000606067c23 */ /* 0x000fe40008010029 */
[----:B------:R-:W2:Y:S02]  /*1a60*/  MUFU.SQRT R25, R25 ;  /* 0x0000001900197308 */ /* 0x000ea40000002000 */
[----:B-1----:R-:W-:-:S06]  /*1a70*/  FMUL.FTZ R28, R6, R7 ;  /* 0x00000007061c7220 */ /* 0x002fcc0000410000 */
[----:B------:R1:W-:Y:S08]  /*1a80*/  F2F.BF16.F32 R43, R36 ;  /* 0x00000024002b7304 */ /* 0x0003f00000202000 */
[----:B------:R-:W4:Y:S01]  /*1a90*/  MUFU.RCP R18, R18 ;  /* 0x0000001200127308 */ /* 0x000f220000001000 */
[----:B-1----:R-:W-:-:S04]  /*1aa0*/  FMUL.FTZ R36, R36, R7 ;  /* 0x0000000724247220 */ /* 0x002fc80000410000 */
[----:B0-----:R-:W-:Y:S01]  /*1ab0*/  FMUL.FTZ R36, R36, R5 ;  /* 0x0000000524247220 */ /* 0x001fe20000410000 */
[----:B--2---:R-:W-:Y:S02]  /*1ac0*/  FADD.FTZ R5, R25, UR4 ;  /* 0x0000000419057e21 */ /* 0x004fe40008010000 */
        /* <DEDUP_REMOVED lines=69> */
.L_x_170:
        /* <DEDUP_REMOVED lines=57> */
.L_x_171:
[----:B------:R-:W-:-:S05]  /*22b0*/  IMAD R35, R33, 0x4, R35 ;  /* 0x0000000421237824 */ /* 0x000fca00078e0223 */
[----:B------:R-:W-:-:S13]  /*22c0*/  ISETP.GE.AND P0, PT, R35, R31, PT ;  /* 0x0000001f2300720c */ /* 0x000fda0003f06270 */
[----:B------:R-:W-:Y:S05]  /*22d0*/  @!P0 BRA `(.L_x_172) ;  /* 0xffffffec005c8947 */ /* 0x000fea000383ffff */
[----:B------:R-:W-:Y:S05]  /*22e0*/  EXIT ;  /* 0x000000000000794d */ /* 0x000fea0003800000 */
.L_x_167:
        /* <DEDUP_REMOVED lines=70> */
.L_x_173:
        /* <DEDUP_REMOVED lines=30> */
.L_x_174:
        /* <DEDUP_REMOVED lines=8> */
[----:B------:R-:W-:Y:S02]  /*29b0*/  HADD2.F32 R19, -RZ, R36.H0_H0 ;  /* 0x20000024ff137230 */ /* 0x000fe40000004100 */
[----:B------:R-:W-:Y:S02]  /*29c0*/  IMAD.U32 R7, R34, 0x10000, RZ ;  /* 0x0001000022077824 */ /* 0x000fe400078e00ff */
[----:B------:R-:W-:Y:S02]  /*29d0*/  IMAD.U32 R34, R39, 0x10000, RZ ;  /* 0x0001000027227824 */ /* 0x000fe400078e00ff */
[----:B------:R-:W-:-:S02]  /*29e0*/  IMAD.U32 R36, R38, 0x10000, RZ ;  /* 0x0001000026247824 */ /* 0x000fc400078e00ff */
[----:B------:R-:W-:Y:S02]  /*29f0*/  IMAD.U32 R26, R26, 0x10000, RZ ;  /* 0x000100001a1a7824 */ /* 0x000fe400078e00ff */
[----:B------:R-:W-:Y:S02]  /*2a00*/  HADD2.F32 R39, -RZ, R40.H0_H0 ;  /* 0x20000028ff277230 */ /* 0x000fe40000004100 */
[----:B------:R-:W-:Y:S02]  /*2a10*/  IMAD.U32 R38, R29, 0x10000, RZ ;  /* 0x000100001d267824 */ /* 0x000fe400078e00ff */
[----:B------:R-:W-:Y:S02]  /*2a20*/  IMAD.U32 R28, R28, 0x10000, RZ ;  /* 0x000100001c1c7824 */ /* 0x000fe400078e00ff */
[----:B-1----:R-:W-:Y:S01]  /*2a30*/  FMUL.FTZ R21, R6, UR4 ;  /* 0x0000000406157c20 */ /* 0x002fe20008410000 */
[----:B------:R-:W-:Y:S01]  /*2a40*/  FMUL.FTZ R43, R26, UR4 ;  /* 0x000000041a2b7c20 */ /* 0x000fe20008410000 */
[----:B------:R-:W-:-:S02]  /*2a50*/  IMAD.U32 R25, R25, 0x10000, RZ ;  /* 0x0001000019197824 */ /* 0x000fc400078e00ff */
[----:B------:R-:W-:Y:S01]  /*2a60*/  FFMA.FTZ R18, R32, R19, R21 ;  /* 0x0000001320127223 */ /* 0x000fe20000010015 */
[----:B------:R-:W-:Y:S02]  /*2a70*/  HADD2.F32 R19, -RZ, R41.H0_H0 ;  /* 0x20000029ff137230 */ /* 0x000fe40000004100 */
[----:B------:R-:W-:Y:S01]  /*2a80*/  FMUL.FTZ R21, R7, UR4 ;  /* 0x0000000407157c20 */ /* 0x000fe20008410000 */
[----:B------:R-:W-:Y:S02]  /*2a90*/  IMAD.U32 R23, R23, 0x10000, RZ ;  /* 0x0001000017177824 */ /* 0x000fe400078e00ff */
[----:B------:R-:W-:Y:S01]  /*2aa0*/  FMUL.FTZ R20, R18, R18 ;  /* 0x0000001212147220 */ /* 0x000fe20000410000 */
[----:B------:R-:W-:Y:S02]  /*2ab0*/  IMAD.U32 R24, R24, 0x10000, RZ ;  /* 0x0001000018187824 */ /* 0x000fe400078e00ff */
[----:B------:R-:W-:Y:S02]  /*2ac0*/  FFMA.FTZ R19, R32, R19, R21 ;  /* 0x0000001320137223 */ /* 0x000fe40000010015 */
        /* <DEDUP_REMOVED lines=8> */
[----:B------:R-:W-:Y:S02]  /*2b50*/  HADD2.F32 R27, -RZ, R42.H0_H0 ;  /* 0x2000002aff1b7230 */ /* 0x000fe40000004100 */
        /* <DEDUP_REMOVED lines=139> */
.L_x_176:
        /* <DEDUP_REMOVED lines=24> */
.L_x_177:
[----:B------:R-:W-:Y:S05]  /*3590*/  BSYNC.RECONVERGENT B0 ;  /* 0x0000000000007941 */ /* 0x000fea0003800200 */
.L_x_175:
[----:B0-----:R-:W-:-:S05]  /*35a0*/  IMAD R35, R33, 0x4, R35 ;  /* 0x0000000421237824 */ /* 0x001fca00078e0223 */
[----:B------:R-:W-:-:S13]  /*35b0*/  ISETP.GE.AND P0, PT, R35, R31, PT ;  /* 0x0000001f2300720c */ /* 0x000fda0003f06270 */
[----:B------:R-:W-:Y:S05]  /*35c0*/  @!P0 BRA `(.L_x_167) ;  /* 0xffffffec00488947 */ /* 0x000fea000383ffff */
[----:B------:R-:W-:Y:S05]  /*35d0*/  EXIT ;  /* 0x000000000000794d */ /* 0x000fea0003800000 */
        .type           $_Z25multi_tensor_apply_kernelI18TensorListMetadataILi5EE25DistAdamCapturableFunctorIN3c108BFloat16ENS3_4HalfEfEJPfffPiifS7_10adamMode_tfEEvlPViT_T0_DpT1_$__internal_accurate_pow,@function
        .size           $_Z25multi_tensor_apply_kernelI18TensorListMetadataILi5EE25DistAdamCapturableFunctorIN3c108BFloat16ENS3_4HalfEfEJPfffPiifS7_10adamMode_tfEEvlPViT_T0_DpT1_$__internal_accurate_pow,(.L_x_1065 - $_Z25multi_tensor_apply_kernelI18TensorListMetadataILi5EE25DistAdamCapturableFunctorIN3c108BFloat16ENS3_4HalfEfEJPfffPiifS7_10adamMode_tfEEvlPViT_T0_DpT1_$__internal_accurate_pow)
$_Z25multi_tensor_apply_kernelI18TensorListMetadataILi5EE25DistAdamCapturableFunctorIN3c108BFloat16ENS3_4HalfEfEJPfffPiifS7_10adamMode_tfEEvlPViT_T0_DpT1_$__internal_accurate_pow:
        /* <DEDUP_REMOVED lines=169> */
.L_x_178:
[----:B------:R-:W-:Y:S02]  /*4070*/  DFMA R6, R10, R4, R4 ;  /* 0x000000040a06722b */ /* 0x000fe40000000004 */
[----:B------:R-:W-:-:S08]  /*4080*/  DSETP.NEU.AND P2, PT, |R4|, +INF , PT ;  /* 0x7ff000000400742a */ /* 0x000fd00003f4d200 */
[----:B------:R-:W-:Y:S01]  /*4090*/  FSEL R9, R4, R6, !P2 ;  /* 0x0000000604097208 */ /* 0x000fe20005000000 */
[----:B------:R-:W-:Y:S01]  /*40a0*/  IMAD.MOV.U32 R4, RZ, RZ, R28 ;  /* 0x000000ffff047224 */ /* 0x000fe200078e001c */
[----:B------:R-:W-:Y:S01]  /*40b0*/  FSEL R8, R5, R7, !P2 ;  /* 0x0000000705087208 */ /* 0x000fe20005000000 */
[----:B------:R-:W-:-:S04]  /*40c0*/  IMAD.MOV.U32 R5, RZ, RZ, 0x0 ;  /* 0x00000000ff057424 */ /* 0x000fc800078e00ff */
[----:B------:R-:W-:Y:S05]  /*40d0*/  RET.REL.NODEC R4 `(_Z25multi_tensor_apply_kernelI18TensorListMetadataILi5EE25DistAdamCapturableFunctorIN3c108BFloat16ENS3_4HalfEfEJPfffPiifS7_10adamMode_tfEEvlPViT_T0_DpT1_) ;  /* 0xffffffbc04c87950 */ /* 0x000fea0003c3ffff */
.L_x_179:
        /* <DEDUP_REMOVED lines=10> */
.L_x_1065:


//--------------------- .text._Z25multi_tensor_apply_kernelI18TensorListMetadataILi5EE25DistAdamCapturableFunctorIN3c108BFloat16EfS4_EJPfffPiifS6_10adamMode_tfEEvlPViT_T0_DpT1_ --------------------------
	.section	.text._Z25multi_tensor_apply_kernelI18TensorListMetadataILi5EE25DistAdamCapturableFunctorIN3c108BFloat16EfS4_EJPfffPiifS6_10adamMode_tfEEvlPViT_T0_DpT1_,"ax",@progbits
	.align	128
        .global         _Z25multi_tensor_apply_kernelI18TensorListMetadataILi5EE25DistAdamCapturableFunctorIN3c108BFloat16EfS4_EJPfffPiifS6_10adamMode_tfEEvlPViT_T0_DpT1_
        .type           _Z25multi_tensor_apply_kernelI18TensorListMetadataILi5EE25DistAdamCapturableFunctorIN3c108BFloat16EfS4_EJPfffPiifS6_10adamMode_tfEEvlPViT_T0_DpT1_,@function
        .size           _Z25multi_tensor_apply_kernelI18TensorListMetadataILi5EE25DistAdamCapturableFunctorIN3c108BFloat16EfS4_EJPfffPiifS6_10adamMode_tfEEvlPViT_T0_DpT1_,(.L_x_1066 - _Z25multi_tensor_apply_kernelI18TensorListMetadataILi5EE25DistAdamCapturableFunctorIN3c108BFloat16EfS4_EJPfffPiifS6_10adamMode_tfEEvlPViT_T0_DpT1_)
        .other          _Z25multi_tensor_apply_kernelI18TensorListMetadataILi5EE25DistAdamCapturableFunctorIN3c108BFloat16EfS4_EJPfffPiifS6_10adamMode_tfEEvlPViT_T0_DpT1_,@"STO_CUDA_ENTRY STV_DEFAULT"
_Z25multi_tensor_apply_kernelI18TensorListMetadataILi5EE25DistAdamCapturableFunctorIN3c108BFloat16EfS4_EJPfffPiifS6_10adamMode_tfEEvlPViT_T0_DpT1_:
.text._Z25multi_tensor_apply_kernelI18TensorListMetadataILi5EE25DistAdamCapturableFunctorIN3c108BFloat16EfS4_EJPfffPiifS6_10adamMode_tfEEvlPViT_T0_DpT1_:
        /* <DEDUP_REMOVED lines=21> */
.L_x_180:
        /* <DEDUP_REMOVED lines=20> */
.L_x_181:
        /* <DEDUP_REMOVED lines=20> */
.L_x_182:
        /* <DEDUP_REMOVED lines=21> */
.L_x_183:
        /* <DEDUP_REMOVED lines=32> */
[----:B0-----:R-:W-:Y:S05]  /*0720*/  CALL.REL.NOINC `($_Z25multi_tensor_apply_kernelI18TensorListMetadataILi5EE25DistAdamCapturableFunctorIN3c108BFloat16EfS4_EJPfffPiifS6_10adamMode_tfEEvlPViT_T0_DpT1_$__internal_accurate_pow) ;  /* 0x0000002c00607944 */ /* 0x001fea0003c00000 */
        /* <DEDUP_REMOVED lines=22> */
.L_x_185:
        /* <DEDUP_REMOVED lines=14> */
.L_x_186:
        /* <DEDUP_REMOVED lines=20> */
[----:B------:R-:W-:Y:S05]  /*0ab0*/  CALL.REL.NOINC `($_Z25multi_tensor_apply_kernelI18TensorListMetadataILi5EE25DistAdamCapturableFunctorIN3c108BFloat16EfS4_EJPfffPiifS6_10adamMode_tfEEvlPViT_T0_DpT1_$__internal_accurate_pow) ;  /* 0x00000028007c7944 */ /* 0x000fea0003c00000 */
        /* <DEDUP_REMOVED lines=21> */
.L_x_187:
        /* <DEDUP_REMOVED lines=14> */
.L_x_188:
        /* <DEDUP_REMOVED lines=10> */
.L_x_184:
[----:B------:R-:W1:Y:S01]  /*0d90*/  S2R R6, SR_CTAID.X ;  /* 0x0000000000067919 */ /* 0x000e620000002500 */
[----:B------:R-:W2:Y:S01]  /*0da0*/  LDCU UR4, c[0x0][0x380] ;  /* 0x00007000ff0477ac */ /* 0x000ea20008000800 */
[----:B------:R-:W3:Y:S01]  /*0db0*/  S2R R10, SR_TID.X ;  /* 0x00000000000a7919 */ /* 0x000ee20000002100 */
[----:B-1----:R-:W1:Y:S01]  /*0dc0*/  LDC.U8 R0, c[0x0][R6+0x930] ;  /* 0x00024c0006007b82 */ /* 0x002e620000000000 */
[----:B------:R-:W-:Y:S02]  /*0dd0*/  VIADD R3, R6, 0x10 ;  /* 0x0000001006037836 */ /* 0x000fe40000000000 */
[----:B---3--:R-:W-:Y:S02]  /*0de0*/  IMAD.SHL.U32 R10, R10, 0x4, RZ ;  /* 0x000000040a0a7824 */ /* 0x008fe400078e00ff */
[----:B------:R-:W-:Y:S02]  /*0df0*/  IMAD R2, R6, 0x3, R3 ;  /* 0x0000000306027824 */ /* 0x000fe400078e0203 */
[----:B------:R-:W-:-:S04]  /*0e00*/  IMAD.MOV.U32 R3, RZ, RZ, 0x10 ;  /* 0x00000010ff037424 */ /* 0x000fc800078e00ff */
        /* <DEDUP_REMOVED lines=29> */
[----:B-1----:R-:W-:-:S09]  /*0fe0*/  LEA R26, P3, R11, R8, 0x1 ;  /* 0x000000080b1a7211 */ /* 0x002fd200078608ff */
[----:B------:R-:W-:Y:S01]  /*0ff0*/  @!P0 IMAD.U32 R0, R11, 0x2, R8 ;  /* 0x000000020b008824 */ /* 0x000fe200078e0008 */
[----:B--2---:R-:W-:-:S04]  /*1000*/  UISETP.NE.AND UP0, UPT, UR4, URZ, UPT ;  /* 0x000000ff0400728c */ /* 0x004fc8000bf05270 */
[----:B------:R-:W-:Y:S02]  /*1010*/  @!P0 LOP3.LUT P2, RZ, R0, 0x7, RZ, 0xc0, !PT ;  /* 0x0000000700ff8812 */ /* 0x000fe4000784c0ff */
[----:B------:R-:W-:Y:S02]  /*1020*/  SHF.R.S32.HI R0, RZ, 0x1f, R11 ;  /* 0x0000001fff007819 */ /* 0x000fe4000001140b */
[----:B------:R-:W-:Y:S02]  /*1030*/  @!P0 PLOP3.LUT P1, PT, P2, PT, PT, 0x8, 0x80 ;  /* 0x000000000080881c */ /* 0x000fe4000172e170 */
[----:B------:R-:W-:Y:S01]  /*1040*/  LEA.HI.X R27, R11, R9, R0, 0x1, P3 ;  /* 0x000000090b1b7211 */ /* 0x000fe200018f0c00 */
[----:B------:R-:W-:Y:S01]  /*1050*/  IMAD.MOV.U32 R0, RZ, RZ, R10 ;  /* 0x000000ffff007224 */ /* 0x000fe200078e000a */
[----:B0-----:R-:W-:Y:S09]  /*1060*/  BRA.U !UP0, `(.L_x_189) ;  /* 0x0000001108747547 */ /* 0x001ff2000b800000 */
.L_x_194:
[----:B------:R-:W-:-:S04]  /*1070*/  IMAD.WIDE R34, R0, 0x2, R18 ;  /* 0x0000000200227825 */ /* 0x000fc800078e0212 */
        /* <DEDUP_REMOVED lines=8> */
[----:B------:R-:W-:Y:S01]  /*1100*/  R2UR UR9, R17 ;  /* 0x00000000110972ca */ /* 0x000fe200000e0000 */
[----:B------:R-:W-:-:S04]  /*1110*/  IMAD.WIDE R8, R0, 0x4, R24 ;  /* 0x0000000400087825 */ /* 0x000fc800078e0218 */
[----:B------:R-:W2:Y:S04]  /*1120*/  LDG.E.64 R34, desc[UR4][R34.64] ;  /* 0x0000000422227981 */ /* 0x000ea8000c1e1b00 */
[----:B------:R-:W3:Y:S04]  /*1130*/  LDG.E.64 R30, desc[UR6][R12.64] ;  /* 0x000000060c1e7981 */ /* 0x000ee8000c1e1b00 */
[----:B------:R-:W4:Y:S04]  /*1140*/  LDG.E.64 R36, desc[UR8][R6.64] ;  /* 0x0000000806247981 */ /* 0x000f28000c1e1b00 */
[----:B------:R-:W5:Y:S01]  /*1150*/  LDG.E.128 R8, desc[UR4][R8.64] ;  /* 0x0000000408087981 */ /* 0x000f62000c1e1d00 */
[----:B--2---:R-:W-:-:S02]  /*1160*/  SHF.R.U32.HI R15, RZ, 0x10, R35 ;  /* 0x00000010ff0f7819 */ /* 0x004fc40000011623 */
[----:B------:R-:W-:Y:S02]  /*1170*/  SHF.R.U64 R28, R34, 0x10, R35 ;  /* 0x00000010221c7819 */ /* 0x000fe40000001223 */
[----:B---3--:R-:W-:Y:S02]  /*1180*/  SHF.R.U64 R14, R30, 0x10, R31 ;  /* 0x000000101e0e7819 */ /* 0x008fe4000000121f */
[----:B------:R-:W-:Y:S02]  /*1190*/  PRMT R33, R34, 0x7610, R33 ;  /* 0x0000761022217816 */ /* 0x000fe40000000021 */
[----:B------:R-:W-:Y:S02]  /*11a0*/  PRMT R29, R35, 0x7610, R29 ;  /* 0x00007610231d7816 */ /* 0x000fe4000000001d */
[----:B------:R-:W-:Y:S02]  /*11b0*/  PRMT R38, R30, 0x7610, R38 ;  /* 0x000076101e267816 */ /* 0x000fe40000000026 */
[----:B------:R-:W-:-:S02]  /*11c0*/  SHF.R.U32.HI R32, RZ, 0x10, R31 ;  /* 0x00000010ff207819 */ /* 0x000fc4000001161f */
[C-C-:B----4-:R-:W-:Y:S02]  /*11d0*/  SHF.R.U64 R39, R36.reuse, 0x10, R37.reuse ;  /* 0x0000001024277819 */ /* 0x150fe40000001225 */
[----:B------:R-:W-:Y:S02]  /*11e0*/  PRMT R40, R36, 0x7610, R40 ;  /* 0x0000761024287816 */ /* 0x000fe40000000028 */
[----:B------:R-:W-:Y:S02]  /*11f0*/  SHF.R.U32.HI R35, RZ, 0x10, R37 ;  /* 0x00000010ff237819 */ /* 0x000fe40000011625 */
[----:B------:R-:W-:Y:S02]  /*1200*/  PRMT R30, R15, 0x7610, R30 ;  /* 0x000076100f1e7816 */ /* 0x000fe4000000001e */
[----:B------:R-:W-:Y:S01]  /*1210*/  PRMT R34, R14, 0x7610, R34 ;  /* 0x000076100e227816 */ /* 0x000fe20000000022 */
[----:B------:R-:W-:Y:S06]  /*1220*/  BRA `(.L_x_191) ;  /* 0x0000000400007947 */ /* 0x000fec0003800000 */
.L_x_190:
[C---:B------:R-:W-:Y:S01]  /*1230*/  VIADD R8, R0.reuse, 0x1 ;  /* 0x0000000100087836 */ /* 0x040fe20000000000 */
[CC--:B------:R-:W-:Y:S01]  /*1240*/  ISETP.GE.AND P0, PT, R0.reuse, R3.reuse, PT ;  /* 0x000000030000720c */ /* 0x0c0fe20003f06270 */
[C---:B------:R-:W-:Y:S02]  /*1250*/  VIADD R14, R0.reuse, 0x3 ;  /* 0x00000003000e7836 */ /* 0x040fe40000000000 */
[----:B------:R-:W-:Y:S01]  /*1260*/  VIADD R10, R0, 0x2 ;  /* 0x00000002000a7836 */ /* 0x000fe20000000000 */
[-C--:B------:R-:W-:Y:S01]  /*1270*/  ISETP.GE.AND P2, PT, R8, R3.reuse, PT ;  /* 0x000000030800720c */ /* 0x080fe20003f46270 */
[----:B------:R-:W-:Y:S01]  /*1280*/  IMAD.WIDE R42, R0, 0x2, R18 ;  /* 0x00000002002a7825 */ /* 0x000fe200078e0212 */
[-C--:B------:R-:W-:Y:S02]  /*1290*/  ISETP.GE.AND P4, PT, R14, R3.reuse, PT ;  /* 0x000000030e00720c */ /* 0x080fe40003f86270 */
[----:B------:R-:W-:-:S05]  /*12a0*/  ISETP.GE.AND P3, PT, R10, R3, PT ;  /* 0x000000030a00720c */ /* 0x000fca0003f66270 */
[C---:B------:R-:W-:Y:S02]  /*12b0*/  @!P0 R2UR UR4, R16.reuse ;  /* 0x00000000100482ca */ /* 0x040fe400000e0000 */
[C---:B------:R-:W-:Y:S02]  /*12c0*/  @!P0 R2UR UR5, R17.reuse ;  /* 0x00000000110582ca */ /* 0x040fe400000e0000 */
[C---:B------:R-:W-:Y:S02]  /*12d0*/  @!P2 R2UR UR8, R16.reuse ;  /* 0x000000001008a2ca */ /* 0x040fe400000e0000 */
[C---:B------:R-:W-:Y:S02]  /*12e0*/  @!P2 R2UR UR9, R17.reuse ;  /* 0x000000001109a2ca */ /* 0x040fe400000e0000 */
[----:B------:R-:W-:Y:S01]  /*12f0*/  @P2 PRMT R28, RZ, 0x7610, R28 ;  /* 0x00007610ff1c2816 */ /* 0x000fe2000000001c */
[----:B------:R-:W-:Y:S01]  /*1300*/  @P4 IMAD.MOV.U32 R11, RZ, RZ, RZ ;  /* 0x000000ffff0b4224 */ /* 0x000fe200078e00ff */
[----:B------:R-:W-:Y:S01]  /*1310*/  @!P3 R2UR UR12, R16 ;  /* 0x00000000100cb2ca */ /* 0x000fe200000e0000 */
[----:B------:R-:W-:Y:S01]  /*1320*/  @!P4 IMAD.WIDE R40, R0, 0x4, R24 ;  /* 0x000000040028c825 */ /* 0x000fe200078e0218 */
[----:B------:R-:W-:-:S02]  /*1330*/  @!P3 R2UR UR13, R17 ;  /* 0x00000000110db2ca */ /* 0x000fc400000e0000 */
[C---:B------:R-:W-:Y:S02]  /*1340*/  @!P0 R2UR UR6, R16.reuse ;  /* 0x00000000100682ca */ /* 0x040fe400000e0000 */
[C---:B------:R-:W-:Y:S01]  /*1350*/  @!P0 R2UR UR7, R17.reuse ;  /* 0x00000000110782ca */ /* 0x040fe200000e0000 */
[----:B------:R-:W-:Y:S01]  /*1360*/  @P3 IMAD.MOV.U32 R10, RZ, RZ, RZ ;  /* 0x000000ffff0a3224 */ /* 0x000fe200078e00ff */
[C---:B------:R-:W-:Y:S01]  /*1370*/  @!P3 R2UR UR14, R16.reuse ;  /* 0x00000000100eb2ca */ /* 0x040fe200000e0000 */
[----:B------:R-:W5:Y:S01]  /*1380*/  @!P2 LDG.E.U16 R28, desc[UR8][R34.64+0x2] ;  /* 0x00000208221ca981 */ /* 0x000f62000c1e1500 */
[----:B------:R-:W-:Y:S02]  /*1390*/  @!P4 R2UR UR8, R16 ;  /* 0x000000001008c2ca */ /* 0x000fe400000e0000 */
[C---:B------:R-:W-:Y:S01]  /*13a0*/  @!P4 R2UR UR9, R17.reuse ;  /* 0x000000001109c2ca */ /* 0x040fe200000e0000 */
[--C-:B------:R-:W-:Y:S01]  /*13b0*/  @!P0 IMAD.WIDE R38, R0, 0x4, R24.reuse ;  /* 0x0000000400268825 */ /* 0x100fe200078e0218 */
[C---:B------:R-:W-:Y:S01]  /*13c0*/  @!P3 R2UR UR15, R17.reuse ;  /* 0x00000000110fb2ca */ /* 0x040fe200000e0000 */
[----:B------:R-:W5:Y:S01]  /*13d0*/  @!P0 LDG.E.U16 R33, desc[UR4][R34.64] ;  /* 0x0000000422218981 */ /* 0x000f62000c1e1500 */
[----:B------:R-:W-:Y:S01]  /*13e0*/  @!P4 R2UR UR16, R16 ;  /* 0x000000001010c2ca */ /* 0x000fe200000e0000 */
[----:B------:R-:W-:Y:S01]  /*13f0*/  @!P3 IMAD.WIDE R36, R0, 0x4, R24 ;  /* 0x000000040024b825 */ /* 0x000fe200078e0218 */
[----:B------:R-:W-:Y:S01]  /*1400*/  @!P4 R2UR UR17, R17 ;  /* 0x000000001111c2ca */ /* 0x000fe200000e0000 */
[----:B------:R0:W5:Y:S01]  /*1410*/  @!P0 LDG.E R8, desc[UR6][R38.64] ;  /* 0x0000000626088981 */ /* 0x000162000c1e1900 */
[----:B------:R-:W-:-:S02]  /*1420*/  @!P2 R2UR UR10, R16 ;  /* 0x00000000100aa2ca */ /* 0x000fc400000e0000 */
[C---:B------:R-:W-:Y:S02]  /*1430*/  @!P2 R2UR UR11, R17.reuse ;  /* 0x00000000110ba2ca */ /* 0x040fe400000e0000 */
[----:B------:R-:W-:Y:S01]  /*1440*/  @P3 PRMT R29, RZ, 0x7610, R29 ;  /* 0x00007610ff1d3816 */ /* 0x000fe2000000001d */
[----:B------:R-:W5:Y:S01]  /*1450*/  @!P4 LDG.E R11, desc[UR8][R40.64+0xc] ;  /* 0x00000c08280bc981 */ /* 0x000f62000c1e1900 */
[C---:B------:R-:W-:Y:S02]  /*1460*/  @!P2 R2UR UR8, R16.reuse ;  /* 0x000000001008a2ca */ /* 0x040fe400000e0000 */
[C---:B------:R-:W-:Y:S01]  /*1470*/  @!P2 R2UR UR9, R17.reuse ;  /* 0x000000001109a2ca */ /* 0x040fe200000e0000 */
[----:B------:R-:W5:Y:S01]  /*1480*/  @!P3 LDG.E R10, desc[UR14][R36.64+0x8] ;  /* 0x0000080e240ab981 */ /* 0x000f62000c1e1900 */
[----:B------:R-:W-:Y:S02]  /*1490*/  @!P4 R2UR UR18, R16 ;  /* 0x000000001012c2ca */ /* 0x000fe400000e0000 */
[----:B------:R-:W-:Y:S01]  /*14a0*/  @!P4 R2UR UR19, R17 ;  /* 0x000000001113c2ca */ /* 0x000fe200000e0000 */
[----:B------:R1:W5:Y:S01]  /*14b0*/  @!P3 LDG.E.U16 R29, desc[UR12][R34.64+0x4] ;  /* 0x0000040c221db981 */ /* 0x000362000c1e1500 */
[----:B------:R-:W-:Y:S01]  /*14c0*/  @P4 PRMT R30, RZ, 0x7610, R30 ;  /* 0x00007610ff1e4816 */ /* 0x000fe2000000001e */
[----:B------:R-:W-:Y:S01]  /*14d0*/  @P2 IMAD.MOV.U32 R9, RZ, RZ, RZ ;  /* 0x000000ffff092224 */ /* 0x000fe200078e00ff */
[----:B0-----:R-:W-:Y:S01]  /*14e0*/  @P2 PRMT R39, RZ, 0x7610, R39 ;  /* 0x00007610ff272816 */ /* 0x001fe20000000027 */
[----:B------:R-:W-:Y:S01]  /*14f0*/  @!P2 IMAD.WIDE R14, R0, 0x4, R24 ;  /* 0x00000004000ea825 */ /* 0x000fe200078e0218 */
[----:B------:R-:W-:Y:S01]  /*1500*/  @P3 PRMT R31, RZ, 0x7610, R31 ;  /* 0x00007610ff1f3816 */ /* 0x000fe2000000001f */
[----:B------:R0:W5:Y:S01]  /*1510*/  @!P0 LDG.E.U16 R38, desc[UR4][R12.64] ;  /* 0x000000040c268981 */ /* 0x000162000c1e1500 */
[----:B------:R-:W-:-:S02]  /*1520*/  @P3 PRMT R37, RZ, 0x7610, R37 ;  /* 0x00007610ff253816 */ /* 0x000fc40000000025 */
[----:B------:R-:W-:Y:S01]  /*1530*/  @P4 PRMT R32, RZ, 0x7610, R32 ;  /* 0x00007610ff204816 */ /* 0x000fe20000000020 */
[----:B------:R0:W5:Y:S01]  /*1540*/  @!P0 LDG.E.U16 R40, desc[UR6][R6.64] ;  /* 0x0000000606288981 */ /* 0x000162000c1e1500 */
[----:B-1----:R-:W-:Y:S02]  /*1550*/  @P2 PRMT R34, RZ, 0x7610, R34 ;  /* 0x00007610ff222816 */ /* 0x002fe40000000022 */
[----:B------:R-:W-:Y:S01]  /*1560*/  @P4 PRMT R35, RZ, 0x7610, R35 ;  /* 0x00007610ff234816 */ /* 0x000fe20000000023 */
[----:B------:R0:W5:Y:S04]  /*1570*/  @!P4 LDG.E.U16 R30, desc[UR16][R42.64+0x6] ;  /* 0x000006102a1ec981 */ /* 0x000168000c1e1500 */
[----:B------:R0:W5:Y:S04]  /*1580*/  @!P2 LDG.E R9, desc[UR10][R14.64+0x4] ;  /* 0x0000040a0e09a981 */ /* 0x000168000c1e1900 */
[----:B------:R0:W5:Y:S04]  /*1590*/  @!P2 LDG.E.U16 R34, desc[UR8][R12.64+0x2] ;  /* 0x000002080c22a981 */ /* 0x000168000c1e1500 */
[----:B------:R0:W5:Y:S04]  /*15a0*/  @!P2 LDG.E.U16 R39, desc[UR10][R6.64+0x2] ;  /* 0x0000020a0627a981 */ /* 0x000168000c1e1500 */
[----:B------:R0:W5:Y:S04]  /*15b0*/  @!P3 LDG.E.U16 R31, desc[UR12][R12.64+0x4] ;  /* 0x0000040c0c1fb981 */ /* 0x000168000c1e1500 */
[----:B------:R0:W5:Y:S04]  /*15c0*/  @!P3 LDG.E.U16 R37, desc[UR14][R6.64+0x4] ;  /* 0x0000040e0625b981 */ /* 0x000168000c1e1500 */
[----:B------:R0:W5:Y:S04]  /*15d0*/  @!P4 LDG.E.U16 R32, desc[UR16][R12.64+0x6] ;  /* 0x000006100c20c981 */ /* 0x000168000c1e1500 */
[----:B------:R0:W5:Y:S01]  /*15e0*/  @!P4 LDG.E.U16 R35, desc[UR18][R6.64+0x6] ;  /* 0x000006120623c981 */ /* 0x000162000c1e1500 */
[----:B------:R-:W-:Y:S01]  /*15f0*/  @P0 PRMT R33, RZ, 0x7610, R33 ;  /* 0x00007610ff210816 */ /* 0x000fe20000000021 */
[----:B------:R-:W-:Y:S01]  /*1600*/  @P0 IMAD.MOV.U32 R8, RZ, RZ, RZ ;  /* 0x000000ffff080224 */ /* 0x000fe200078e00ff */
[----:B------:R-:W-:-:S02]  /*1610*/  @P0 PRMT R38, RZ, 0x7610, R38 ;  /* 0x00007610ff260816 */ /* 0x000fc40000000026 */
[----:B0-----:R-:W-:-:S07]  /*1620*/  @P0 PRMT R40, RZ, 0x7610, R40 ;  /* 0x00007610ff280816 */ /* 0x001fce0000000028 */
.L_x_191:
[----:B------:R-:W0:Y:S01]  /*1630*/  LDC.64 R14, c[0x0][0xfa0] ;  /* 0x0003e800ff0e7b82 */ /* 0x000e220000000a00 */
[----:B------:R-:W-:Y:S01]  /*1640*/  R2UR UR4, R16 ;  /* 0x00000000100472ca */ /* 0x000fe200000e0000 */
[----:B------:R-:W1:Y:S01]  /*1650*/  LDCU.64 UR6, c[0x0][0xf88] ;  /* 0x0001f100ff0677ac */ /* 0x000e620008000a00 */
[----:B------:R-:W-:-:S13]  /*1660*/  R2UR UR5, R17 ;  /* 0x00000000110572ca */ /* 0x000fda00000e0000 */
[----:B0-----:R0:W2:Y:S01]  /*1670*/  LDG.E R14, desc[UR4][R14.64] ;  /* 0x000000040e0e7981 */ /* 0x0010a2000c1e1900 */
[----:B------:R-:W3:Y:S01]  /*1680*/  MUFU.RCP R36, R4 ;  /* 0x0000000400247308 */ /* 0x000ee20000001000 */
[----:B-----5:R-:W-:Y:S01]  /*1690*/  FMUL.FTZ R8, R2, R8 ;  /* 0x0000000802087220 */ /* 0x020fe20000410000 */
[----:B------:R-:W-:Y:S01]  /*16a0*/  IMAD.U32 R40, R40, 0x10000, RZ ;  /* 0x0001000028287824 */ /* 0x000fe200078e00ff */
[----:B------:R-:W4:Y:S01]  /*16b0*/  LDCU UR4, c[0x0][0xf9c] ;  /* 0x0001f380ff0477ac */ /* 0x000f220008000800 */
[----:B------:R-:W-:Y:S02]  /*16c0*/  IMAD.U32 R39, R39, 0x10000, RZ ;  /* 0x0001000027277824 */ /* 0x000fe400078e00ff */
[C---:B------:R-:W-:Y:S01]  /*16d0*/  FMUL.FTZ R41, R8.reuse, R8 ;  /* 0x0000000808297220 */ /* 0x040fe20000410000 */
[----:B-1----:R-:W-:Y:S01]  /*16e0*/  FFMA.FTZ R8, R8, -UR6, R8 ;  /* 0x8000000608087c23 */ /* 0x002fe20008010008 */
[----:B------:R-:W-:Y:S01]  /*16f0*/  FMUL.FTZ R10, R2, R10 ;  /* 0x0000000a020a7220 */ /* 0x000fe20000410000 */
[----:B------:R-:W-:-:S02]  /*1700*/  IMAD.U32 R37, R37, 0x10000, RZ ;  /* 0x0001000025257824 */ /* 0x000fc400078e00ff */
[----:B------:R-:W-:Y:S01]  /*1710*/  FFMA.FTZ R41, R41, -UR7, R41 ;  /* 0x8000000729297c23 */ /* 0x000fe20008010029 */
[----:B------:R-:W-:Y:S01]  /*1720*/  IMAD.U32 R35, R35, 0x10000, RZ ;  /* 0x0001000023237824 */ /* 0x000fe200078e00ff */
[----:B------:R-:W1:Y:S01]  /*1730*/  LDCU UR5, c[0x0][0xfac] ;  /* 0x0001f580ff0577ac */ /* 0x000e620008000800 */
[----:B------:R-:W-:Y:S02]  /*1740*/  IMAD.U32 R31, R31, 0x10000, RZ ;  /* 0x000100001f1f7824 */ /* 0x000fe400078e00ff */
[----:B------:R-:W-:Y:S01]  /*1750*/  FFMA.FTZ R43, R40, UR7, R41 ;  /* 0x00000007282b7c23 */ /* 0x000fe20008010029 */
[----:B------:R-:W-:Y:S02]  /*1760*/  IMAD.U32 R41, R38, 0x10000, RZ ;  /* 0x0001000026297824 */ /* 0x000fe400078e00ff */
[----:B------:R-:W-:Y:S01]  /*1770*/  FMUL.FTZ R38, R2, R9 ;  /* 0x0000000902267220 */ /* 0x000fe20000410000 */
[----:B------:R-:W-:Y:S01]  /*1780*/  FMUL.FTZ R9, R10, R10 ;  /* 0x0000000a0a097220 */ /* 0x000fe20000410000 */
[----:B---3--:R-:W-:Y:S01]  /*1790*/  FMUL.FTZ R42, R43, R36 ;  /* 0x000000242b2a7220 */ /* 0x008fe20000410000 */
[----:B------:R-:W-:Y:S01]  /*17a0*/  FFMA.FTZ R41, R41, UR6, R8 ;  /* 0x0000000629297c23 */ /* 0x000fe20008010008 */
[----:B------:R-:W-:Y:S01]  /*17b0*/  FMUL.FTZ R8, R38, R38 ;  /* 0x0000002626087220 */ /* 0x000fe20000410000 */
[----:B0-----:R-:W-:Y:S01]  /*17c0*/  F2F.BF16.F32 R15, R43 ;  /* 0x0000002b000f7304 */ /* 0x001fe20000202000 */
[----:B------:R-:W-:Y:S01]  /*17d0*/  FFMA.FTZ R10, R10, -UR6, R10 ;  /* 0x800000060a0a7c23 */ /* 0x000fe2000801000a */
[----:B------:R-:W-:-:S02]  /*17e0*/  IMAD.U32 R32, R32, 0x10000, RZ ;  /* 0x0001000020207824 */ /* 0x000fc400078e00ff */
[----:B------:R-:W-:Y:S01]  /*17f0*/  FFMA.FTZ R8, R8, -UR7, R8 ;  /* 0x8000000708087c23 */ /* 0x000fe20008010008 */
[----:B------:R-:W-:Y:S02]  /*1800*/  IMAD.U32 R29, R29, 0x10000, RZ ;  /* 0x000100001d1d7824 */ /* 0x000fe400078e00ff */
[----:B------:R-:W-:Y:S01]  /*1810*/  FFMA.FTZ R31, R31, UR6, R10 ;  /* 0x000000061f1f7c23 */ /* 0x000fe2000801000a */
[----:B------:R-:W-:Y:S02]  /*1820*/  IMAD.U32 R28, R28, 0x10000, RZ ;  /* 0x000100001c1c7824 */ /* 0x000fe400078e00ff */
[----:B------:R-:W-:Y:S01]  /*1830*/  FFMA.FTZ R45, R39, UR7, R8 ;  /* 0x00000007272d7c23 */ /* 0x000fe20008010008 */
[----:B------:R-:W4:Y:S01]  /*1840*/  MUFU.SQRT R42, R42 ;  /* 0x0000002a002a7308 */ /* 0x000f220000002000 */
[----:B------:R-:W-:Y:S01]  /*1850*/  FMUL.FTZ R39, R2, R11 ;  /* 0x0000000b02277220 */ /* 0x000fe20000410000 */
[----:B------:R-:W-:-:S03]  /*1860*/  IMAD.U32 R30, R30, 0x10000, RZ ;  /* 0x000100001e1e7824 */ /* 0x000fc600078e00ff */
[----:B------:R-:W-:-:S03]  /*1870*/  FMUL.FTZ R11, R39, R39 ;  /* 0x00000027270b7220 */ /* 0x000fc60000410000 */
[----:B------:R-:W0:Y:S01]  /*1880*/  MUFU.RCP R8, R5 ;  /* 0x0000000500087308 */ /* 0x000e220000001000 */
[----:B------:R-:W-:Y:S01]  /*1890*/  FFMA.FTZ R44, R11, -UR7, R11 ;  /* 0x800000070b2c7c23 */ /* 0x000fe2000801000b */
[----:B----4-:R-:W-:Y:S01]  /*18a0*/  FADD.FTZ R40, R42, UR4 ;  /* 0x000000042a287e21 */ /* 0x010fe20008010000 */
[----:B------:R-:W-:-:S05]  /*18b0*/  FFMA.FTZ R42, R9, -UR7, R9 ;  /* 0x80000007092a7c23 */ /* 0x000fca0008010009 */
[----:B------:R3:W-:Y:S01]  /*18c0*/  F2F.BF16.F32 R9, R45 ;  /* 0x0000002d00097304 */ /* 0x0007e20000202000 */
[----:B------:R-:W-:Y:S01]  /*18d0*/  FFMA.FTZ R43, R37, UR7, R42 ;  /* 0x00000007252b7c23 */ /* 0x000fe2000801002a */
[----:B------:R-:W-:Y:S01]  /*18e0*/  FFMA.FTZ R37, R35, UR7, R44 ;  /* 0x0000000723257c23 */ /* 0x000fe2000801002c */
[----:B------:R-:W-:Y:S01]  /*18f0*/  FMUL.FTZ R42, R45, R36 ;  /* 0x000000242d2a7220 */ /* 0x000fe20000410000 */
[-C--:B0-----:R-:W-:Y:S01]  /*1900*/  FMUL.FTZ R11, R41, R8.reuse ;  /* 0x00000008290b7220 */ /* 0x081fe20000410000 */
[----:B------:R-:W-:-:S03]  /*1910*/  FMUL.FTZ R10, R31, R8 ;  /* 0x000000081f0a7220 */ /* 0x000fc60000410000 */
[----:B------:R0:W-:Y:S01]  /*1920*/  F2F.BF16.F32 R35, R41 ;  /* 0x0000002900237304 */ /* 0x0001e20000202000 */
[----:B---3--:R-:W-:-:S07]  /*1930*/  FMUL.FTZ R45, R37, R36 ;  /* 0x00000024252d7220 */ /* 0x008fce0000410000 */
[----:B------:R-:W3:Y:S01]  /*1940*/  MUFU.SQRT R42, R42 ;  /* 0x0000002a002a7308 */ /* 0x000ee20000002000 */
[----:B0-----:R-:W-:-:S07]  /*1950*/  FMUL.FTZ R41, R43, R36 ;  /* 0x000000242b297220 */ /* 0x001fce0000410000 */
[----:B------:R-:W0:Y:S08]  /*1960*/  MUFU.SQRT R41, R41 ;  /* 0x0000002900297308 */ /* 0x000e300000002000 */
[----:B------:R-:W4:Y:S01]  /*1970*/  MUFU.SQRT R45, R45 ;  /* 0x0000002d002d7308 */ /* 0x000f220000002000 */
[----:B---3--:R-:W-:-:S07]  /*1980*/  FADD.FTZ R44, R42, UR4 ;  /* 0x000000042a2c7e21 */ /* 0x008fce0008010000 */
[----:B------:R-:W3:Y:S01]  /*1990*/  MUFU.RCP R40, R40 ;  /* 0x0000002800287308 */ /* 0x000ee20000001000 */
[----:B0-----:R-:W-:Y:S01]  /*19a0*/  FADD.FTZ R36, R41, UR4 ;  /* 0x0000000429247e21 */ /* 0x001fe20008010000 */
[----:B------:R-:W-:-:S06]  /*19b0*/  FFMA.FTZ R41, R38, -UR6, R38 ;  /* 0x8000000626297c23 */ /* 0x000fcc0008010026 */
[----:B------:R-:W0:Y:S01]  /*19c0*/  MUFU.RCP R36, R36 ;  /* 0x0000002400247308 */ /* 0x000e220000001000 */
[----:B----4-:R-:W-:Y:S01]  /*19d0*/  FADD.FTZ R42, R45, UR4 ;  /* 0x000000042d2a7e21 */ /* 0x010fe20008010000 */
[----:B------:R-:W-:-:S04]  /*19e0*/  FFMA.FTZ R45, R39, -UR6, R39 ;  /* 0x80000006272d7c23 */ /* 0x000fc80008010027 */
[----:B------:R-:W-:Y:S02]  /*19f0*/  FFMA.FTZ R45, R32, UR6, R45 ;  /* 0x00000006202d7c23 */ /* 0x000fe4000801002d */
[----:B------:R-:W4:Y:S01]  /*1a00*/  MUFU.RCP R44, R44 ;  /* 0x0000002c002c7308 */ /* 0x000f220000001000 */
[----:B---3--:R-:W-:Y:S01]  /*1a10*/  FMUL.FTZ R40, R11, R40 ;  /* 0x000000280b287220 */ /* 0x008fe20000410000 */
[----:B------:R-:W-:-:S06]  /*1a20*/  FMUL.FTZ R32, R45, R8 ;  /* 0x000000082d207220 */ /* 0x000fcc0000410000 */
[----:B------:R3:W-:Y:S01]  /*1a30*/  F2F.BF16.F32 R11, R43 ;  /* 0x0000002b000b7304 */ /* 0x0007e20000202000 */
[----:B0-----:R-:W-:-:S04]  /*1a40*/  FMUL.FTZ R36, R10, R36 ;  /* 0x000000240a247220 */ /* 0x001fc80000410000 */
[----:B-1----:R-:W-:-:S03]  /*1a50*/  FFMA.FTZ R36, R29, UR5, R36 ;  /* 0x000000051d247c23 */ /* 0x002fc60008010024 */
[----:B------:R-:W-:Y:S01]  /*1a60*/  MUFU.RCP R42, R42 ;  /* 0x0000002a002a7308 */ /* 0x000fe20000001000 */
[----:B---3--:R-:W-:-:S04]  /*1a70*/  IMAD.U32 R43, R33, 0x10000, RZ ;  /* 0x00010000212b7824 */ /* 0x008fc800078e00ff */
[----:B------:R-:W-:Y:S01]  /*1a80*/  FFMA.FTZ R33, R43, UR5, R40 ;  /* 0x000000052b217c23 */ /* 0x000fe20008010028 */
[----:B------:R-:W-:Y:S02]  /*1a90*/  IMAD.U32 R40, R34, 0x10000, RZ ;  /* 0x0001000022287824 */ /* 0x000fe400078e00ff */
[----:B------:R-:W-:Y:S02]  /*1aa0*/  F2F.BF16.F32 R37, R37 ;  /* 0x0000002500257304 */ /* 0x000fe40000202000 */
[----:B------:R-:W-:-:S06]  /*1ab0*/  FFMA.FTZ R38, R40, UR6, R41 ;  /* 0x0000000628267c23 */ /* 0x000fcc0008010029 */
[----:B------:R-:W-:Y:S01]  /*1ac0*/  F2F.BF16.F32 R41, R38 ;  /* 0x0000002600297304 */ /* 0x000fe20000202000 */
[----:B--2---:R-:W-:Y:S01]  /*1ad0*/  FMUL.FTZ R34, R14, R33 ;  /* 0x000000210e227220 */ /* 0x004fe20000410000 */
[----:B------:R-:W-:Y:S01]  /*1ae0*/  FMUL.FTZ R33, R38, R8 ;  /* 0x0000000826217220 */ /* 0x000fe20000410000 */
[----:B------:R-:W-:-:S03]  /*1af0*/  FMUL.FTZ R36, R14, R36 ;  /* 0x000000240e247220 */ /* 0x000fc60000410000 */
[----:B----4-:R-:W-:Y:S02]  /*1b00*/  FMUL.FTZ R39, R33, R44 ;  /* 0x0000002c21277220 */ /* 0x010fe40000410000 */
[----:B------:R-:W0:Y:S02]  /*1b10*/  F2F.BF16.F32 R34, R34 ;  /* 0x0000002200227304 */ /* 0x000e240000202000 */
[----:B------:R-:W-:-:S04]  /*1b20*/  FFMA.FTZ R10, R28, UR5, R39 ;  /* 0x000000051c0a7c23 */ /* 0x000fc80008010027 */
[----:B------:R-:W-:Y:S02]  /*1b30*/  FMUL.FTZ R10, R14, R10 ;  /* 0x0000000a0e0a7220 */ /* 0x000fe40000410000 */
[----:B------:R1:W-:Y:S01]  /*1b40*/  F2F.BF16.F32 R33, R31 ;  /* 0x0000001f00217304 */ /* 0x0003e20000202000 */
[----:B0-----:R-:W-:-:S07]  /*1b50*/  IMAD.U32 R34, R34, 0x10000, RZ ;  /* 0x0001000022227824 */ /* 0x001fce00078e00ff */
[----:B------:R-:W0:Y:S01]  /*1b60*/  F2F.BF16.F32 R36, R36 ;  /* 0x0000002400247304 */ /* 0x000e220000202000 */
[----:B-1----:R-:W-:Y:S01]  /*1b70*/  FMUL.FTZ R31, R32, R42 ;  /* 0x0000002a201f7220 */ /* 0x002fe20000410000 */
[----:B------:R-:W-:-:S03]  /*1b80*/  FADD.FTZ R43, R43, -R34 ;  /* 0x800000222b2b7221 */ /* 0x000fc60000010000 */
[----:B------:R-:W-:-:S03]  /*1b90*/  FFMA.FTZ R31, R30, UR5, R31 ;  /* 0x000000051e1f7c23 */ /* 0x000fc6000801001f */
[----:B------:R0:W1:Y:S01]  /*1ba0*/  F2F.BF16.F32 R8, R10 ;  /* 0x0000000a00087304 */ /* 0x0000620000202000 */
[----:B------:R-:W-:-:S07]  /*1bb0*/  FMUL.FTZ R14, R14, R31 ;  /* 0x0000001f0e0e7220 */ /* 0x000fce0000410000 */
[----:B------:R-:W2:Y:S01]  /*1bc0*/  F2F.BF16.F32 R14, R14 ;  /* 0x0000000e000e7304 */ /* 0x000ea20000202000 */
[----:B0-----:R-:W-:Y:S02]  /*1bd0*/  IMAD.U32 R10, R36, 0x10000, RZ ;  /* 0x00010000240a7824 */ /* 0x001fe400078e00ff */
[----:B-1----:R-:W-:-:S05]  /*1be0*/  IMAD.U32 R31, R8, 0x10000, RZ ;  /* 0x00010000081f7824 */ /* 0x002fca00078e00ff */
[----:B------:R0:W1:Y:S01]  /*1bf0*/  F2F.BF16.F32 R39, R45 ;  /* 0x0000002d00277304 */ /* 0x0000620000202000 */
[----:B------:R-:W-:-:S07]  /*1c00*/  FADD.FTZ R8, R28, -R31 ;  /* 0x8000001f1c087221 */ /* 0x000fce0000010000 */
[----:B------:R-:W3:Y:S01]  /*1c10*/  F2F.BF16.F32 R43, R43 ;  /* 0x0000002b002b7304 */ /* 0x000ee20000202000 */
[----:B0-----:R-:W-:Y:S01]  /*1c20*/  FADD.FTZ R45, R29, -R10 ;  /* 0x8000000a1d2d7221 */ /* 0x001fe20000010000 */
[----:B--2---:R-:W-:-:S04]  /*1c30*/  IMAD.U32 R29, R14, 0x10000, RZ ;  /* 0x000100000e1d7824 */ /* 0x004fc800078e00ff */
[----:B------:R-:W-:Y:S01]  /*1c40*/  FADD.FTZ R10, R30, -R29 ;  /* 0x8000001d1e0a7221 */ /* 0x000fe20000010000 */
[----:B------:R-:W-:Y:S01]  /*1c50*/  IMAD.WIDE R28, R0, 0x2, R18 ;  /* 0x00000002001c7825 */ /* 0x000fe200078e0212 */
[----:B------:R-:W0:Y:S08]  /*1c60*/  F2F.BF16.F32 R8, R8 ;  /* 0x0000000800087304 */ /* 0x000e300000202000 */
[----:B------:R-:W2:Y:S08]  /*1c70*/  F2F.BF16.F32 R45, R45 ;  /* 0x0000002d002d7304 */ /* 0x000eb00000202000 */
[----:B------:R-:W4:Y:S01]  /*1c80*/  F2F.BF16.F32 R10, R10 ;  /* 0x0000000a000a7304 */ /* 0x000f220000202000 */
[----:B01-3--:R-:W-:Y:S05]  /*1c90*/  @!P1 BRA `(.L_x_192) ;  /* 0x0000000000689947 */ /* 0x00bfea0003800000 */
[----:B------:R-:W-:Y:S01]  /*1ca0*/  IMAD.WIDE.U32 R30, R8, 0x10000, RZ ;  /* 0x00010000081e7825 */ /* 0x000fe200078e00ff */
[----:B------:R-:W-:Y:S02]  /*1cb0*/  R2UR UR4, R16 ;  /* 0x00000000100472ca */ /* 0x000fe400000e0000 */
[----:B------:R-:W-:Y:S01]  /*1cc0*/  R2UR UR5, R17 ;  /* 0x00000000110572ca */ /* 0x000fe200000e0000 */
[----:B----4-:R-:W-:Y:S01]  /*1cd0*/  IMAD.U32 R10, R10, 0x10000, RZ ;  /* 0x000100000a0a7824 */ /* 0x010fe200078e00ff */
[C---:B------:R-:W-:Y:S01]  /*1ce0*/  R2UR UR6, R16.reuse ;  /* 0x00000000100672ca */ /* 0x040fe200000e0000 */
[----:B------:R-:W-:Y:S01]  /*1cf0*/  IMAD.U32 R32, R39, 0x10000, RZ ;  /* 0x0001000027207824 */ /* 0x000fe200078e00ff */
[----:B------:R-:W-:Y:S01]  /*1d00*/  R2UR UR7, R17 ;  /* 0x00000000110772ca */ /* 0x000fe200000e0000 */
[----:B------:R-:W-:Y:S01]  /*1d10*/  IMAD.WIDE.U32 R8, R9, 0x10000, RZ ;  /* 0x0001000009087825 */ /* 0x000fe200078e00ff */
[----:B--2---:R-:W-:Y:S02]  /*1d20*/  LOP3.LUT R31, R31, R10, R45, 0xfe, !PT ;  /* 0x0000000a1f1f7212 */ /* 0x004fe400078efe2d */
[C---:B------:R-:W-:Y:S01]  /*1d30*/  R2UR UR8, R16.reuse ;  /* 0x00000000100872ca */ /* 0x040fe200000e0000 */
[----:B------:R-:W-:Y:S01]  /*1d40*/  IMAD.U32 R10, R37, 0x10000, RZ ;  /* 0x00010000250a7824 */ /* 0x000fe200078e00ff */
[----:B------:R-:W-:Y:S01]  /*1d50*/  R2UR UR9, R17 ;  /* 0x00000000110972ca */ /* 0x000fe200000e0000 */
[----:B------:R-:W-:Y:S01]  /*1d60*/  IMAD.WIDE.U32 R36, R41, 0x10000, RZ ;  /* 0x0001000029247825 */ /* 0x000fe200078e00ff */
[----:B------:R-:W-:-:S02]  /*1d70*/  R2UR UR10, R16 ;  /* 0x00000000100a72ca */ /* 0x000fc400000e0000 */
[----:B------:R-:W-:Y:S02]  /*1d80*/  R2UR UR11, R17 ;  /* 0x00000000110b72ca */ /* 0x000fe400000e0000 */
[----:B------:R-:W-:Y:S02]  /*1d90*/  LOP3.LUT R30, R30, R43, RZ, 0xfc, !PT ;  /* 0x0000002b1e1e7212 */ /* 0x000fe400078efcff */
[----:B------:R-:W-:Y:S02]  /*1da0*/  LOP3.LUT R33, R37, R32, R33, 0xfe, !PT ;  /* 0x0000002025217212 */ /* 0x000fe400078efe21 */
[----:B------:R-:W-:Y:S01]  /*1db0*/  LOP3.LUT R32, R36, R35, RZ, 0xfc, !PT ;  /* 0x0000002324207212 */ /* 0x000fe200078efcff */
[----:B------:R1:W-:Y:S01]  /*1dc0*/  STG.E.64 desc[UR4][R28.64], R30 ;  /* 0x0000001e1c007986 */ /* 0x0003e2000c101b04 */
[----:B------:R-:W-:Y:S02]  /*1dd0*/  LOP3.LUT R11, R9, R10, R11, 0xfe, !PT ;  /* 0x0000000a090b7212 */ /* 0x000fe400078efe0b */
[----:B------:R-:W-:Y:S01]  /*1de0*/  LOP3.LUT R10, R8, R15, RZ, 0xfc, !PT ;  /* 0x0000000f080a7212 */ /* 0x000fe200078efcff */
[----:B------:R-:W-:Y:S01]  /*1df0*/  IMAD.WIDE R8, R0, 0x2, R26 ;  /* 0x0000000200087825 */ /* 0x000fe200078e021a */
[----:B------:R1:W-:Y:S04]  /*1e00*/  STG.E.64 desc[UR6][R12.64], R32 ;  /* 0x000000200c007986 */ /* 0x0003e8000c101b06 */
[----:B------:R1:W-:Y:S04]  /*1e10*/  STG.E.64 desc[UR8][R6.64], R10 ;  /* 0x0000000a06007986 */ /* 0x0003e8000c101b08 */
[----:B------:R1:W-:Y:S01]  /*1e20*/  STG.E.64 desc[UR10][R8.64], R30 ;  /* 0x0000001e08007986 */ /* 0x0003e2000c101b0a */
[----:B------:R-:W-:Y:S05]  /*1e30*/  BRA `(.L_x_193) ;  /* 0x0000000000ec7947 */ /* 0x000fea0003800000 */
.L_x_192:
[C---:B------:R-:W-:Y:S01]  /*1e40*/  ISETP.GE.AND P4, PT, R0.reuse, R3, PT ;  /* 0x000000030000720c */ /* 0x040fe20003f86270 */
[C---:B------:R-:W-:Y:S02]  /*1e50*/  VIADD R14, R0.reuse, 0x1 ;  /* 0x00000001000e7836 */ /* 0x040fe40000000000 */
[----:B------:R-:W-:-:S03]  /*1e60*/  VIADD R30, R0, 0x2 ;  /* 0x00000002001e7836 */ /* 0x000fc60000000000 */
[-C--:B------:R-:W-:Y:S01]  /*1e70*/  ISETP.GE.AND P0, PT, R14, R3.reuse, PT ;  /* 0x000000030e00720c */ /* 0x080fe20003f06270 */
[----:B------:R-:W-:Y:S01]  /*1e80*/  VIADD R14, R0, 0x3 ;  /* 0x00000003000e7836 */ /* 0x000fe20000000000 */
[----:B------:R-:W-:-:S04]  /*1e90*/  ISETP.GE.AND P2, PT, R30, R3, PT ;  /* 0x000000031e00720c */ /* 0x000fc80003f46270 */
[----:B------:R-:W-:Y:S01]  /*1ea0*/  ISETP.GE.AND P3, PT, R14, R3, PT ;  /* 0x000000030e00720c */ /* 0x000fe20003f66270 */
[----:B------:R-:W-:Y:S01]  /*1eb0*/  @!P4 IMAD.WIDE R30, R0, 0x2, R26 ;  /* 0x00000002001ec825 */ /* 0x000fe200078e021a */
        /* <DEDUP_REMOVED lines=18> */
[C---:B------:R-:W-:Y:S02]  /*1fe0*/  @!P0 R2UR UR10, R16.reuse ;  /* 0x00000000100a82ca */ /* 0x040fe400000e0000 */
[C---:B------:R-:W-:Y:S01]  /*1ff0*/  @!P0 R2UR UR11, R17.reuse ;  /* 0x00000000110b82ca */ /* 0x040fe200000e0000 */
[----:B------:R2:W-:Y:S01]  /*2000*/  @!P0 STG.E.U16 desc[UR4][R28.64+0x2], R8 ;  /* 0x000002081c008986 */ /* 0x0005e2000c101504 */
[----:B------:R-:W-:Y:S01]  /*2010*/  @!P2 R2UR UR12, R16 ;  /* 0x00000000100ca2ca */ /* 0x000fe200000e0000 */
[--C-:B0-----:R-:W-:Y:S01]  /*2020*/  @!P3 IMAD.WIDE R34, R0, 0x2, R26.reuse ;  /* 0x000000020022b825 */ /* 0x101fe200078e021a */
[C---:B------:R-:W-:Y:S01]  /*2030*/  @!P2 R2UR UR13, R17.reuse ;  /* 0x00000000110da2ca */ /* 0x040fe200000e0000 */
[----:B------:R0:W-:Y:S01]  /*2040*/  @!P0 STG.E.U16 desc[UR6][R12.64+0x2], R41 ;  /* 0x000002290c008986 */ /* 0x0001e2000c101506 */
[----:B------:R-:W-:Y:S01]  /*2050*/  @!P2 R2UR UR14, R16 ;  /* 0x00000000100ea2ca */ /* 0x000fe200000e0000 */
[--C-:B-1----:R-:W-:Y:S01]  /*2060*/  @!P0 IMAD.WIDE R14, R0, 0x2, R26.reuse ;  /* 0x00000002000e8825 */ /* 0x102fe200078e021a */
[C---:B------:R-:W-:Y:S01]  /*2070*/  @!P2 R2UR UR15, R17.reuse ;  /* 0x00000000110fa2ca */ /* 0x040fe200000e0000 */
[----:B------:R0:W-:Y:S01]  /*2080*/  @!P0 STG.E.U16 desc[UR8][R6.64+0x2], R9 ;  /* 0x0000020906008986 */ /* 0x0001e2000c101508 */
[----:B------:R-:W-:Y:S01]  /*2090*/  @!P2 R2UR UR16, R16 ;  /* 0x000000001010a2ca */ /* 0x000fe200000e0000 */
[----:B---3--:R-:W-:Y:S01]  /*20a0*/  @!P2 IMAD.WIDE R30, R0, 0x2, R26 ;  /* 0x00000002001ea825 */ /* 0x008fe200078e021a */
[----:B------:R-:W-:Y:S01]  /*20b0*/  @!P2 R2UR UR17, R17 ;  /* 0x000000001111a2ca */ /* 0x000fe200000e0000 */
[----:B------:R0:W-:Y:S01]  /*20c0*/  @!P0 STG.E.U16 desc[UR10][R14.64+0x2], R8 ;  /* 0x000002080e008986 */ /* 0x0001e2000c10150a */
[----:B------:R-:W-:-:S02]  /*20d0*/  @!P2 R2UR UR18, R16 ;  /* 0x000000001012a2ca */ /* 0x000fc400000e0000 */
[C---:B------:R-:W-:Y:S01]  /*20e0*/  @!P2 R2UR UR19, R17.reuse ;  /* 0x000000001113a2ca */ /* 0x040fe200000e0000 */
[----:B--2---:R0:W-:Y:S01]  /*20f0*/  @!P2 STG.E.U16 desc[UR12][R28.64+0x4], R45 ;  /* 0x0000042d1c00a986 */ /* 0x0041e2000c10150c */
[C---:B------:R-:W-:Y:S02]  /*2100*/  @!P3 R2UR UR20, R16.reuse ;  /* 0x000000001014b2ca */ /* 0x040fe400000e0000 */
[C---:B------:R-:W-:Y:S01]  /*2110*/  @!P3 R2UR UR21, R17.reuse ;  /* 0x000000001115b2ca */ /* 0x040fe200000e0000 */
[----:B------:R0:W-:Y:S01]  /*2120*/  @!P2 STG.E.U16 desc[UR14][R12.64+0x4], R33 ;  /* 0x000004210c00a986 */ /* 0x0001e2000c10150e */
[C---:B------:R-:W-:Y:S02]  /*2130*/  @!P3 R2UR UR22, R16.reuse ;  /* 0x000000001016b2ca */ /* 0x040fe400000e0000 */
[----:B------:R-:W-:Y:S01]  /*2140*/  @!P3 R2UR UR23, R17 ;  /* 0x000000001117b2ca */ /* 0x000fe200000e0000 */
[----:B------:R0:W-:Y:S01]  /*2150*/  @!P2 STG.E.U16 desc[UR16][R6.64+0x4], R11 ;  /* 0x0000040b0600a986 */ /* 0x0001e2000c101510 */
[----:B------:R-:W-:-:S02]  /*2160*/  @!P3 R2UR UR24, R16 ;  /* 0x000000001018b2ca */ /* 0x000fc400000e0000 */
[C---:B------:R-:W-:Y:S01]  /*2170*/  @!P3 R2UR UR25, R17.reuse ;  /* 0x000000001119b2ca */ /* 0x040fe200000e0000 */
[----:B------:R0:W-:Y:S01]  /*2180*/  @!P2 STG.E.U16 desc[UR18][R30.64+0x4], R45 ;  /* 0x0000042d1e00a986 */ /* 0x0001e2000c101512 */
[----:B------:R-:W-:Y:S02]  /*2190*/  @!P3 R2UR UR26, R16 ;  /* 0x00000000101ab2ca */ /* 0x000fe400000e0000 */
[----:B------:R-:W-:Y:S01]  /*21a0*/  @!P3 R2UR UR27, R17 ;  /* 0x00000000111bb2ca */ /* 0x000fe200000e0000 */
[----:B----4-:R0:W-:Y:S04]  /*21b0*/  @!P3 STG.E.U16 desc[UR20][R28.64+0x6], R10 ;  /* 0x0000060a1c00b986 */ /* 0x0101e8000c101514 */
[----:B------:R0:W-:Y:S04]  /*21c0*/  @!P3 STG.E.U16 desc[UR22][R12.64+0x6], R39 ;  /* 0x000006270c00b986 */ /* 0x0001e8000c101516 */
[----:B------:R0:W-:Y:S04]  /*21d0*/  @!P3 STG.E.U16 desc[UR24][R6.64+0x6], R37 ;  /* 0x000006250600b986 */ /* 0x0001e8000c101518 */
[----:B------:R0:W-:Y:S02]  /*21e0*/  @!P3 STG.E.U16 desc[UR26][R34.64+0x6], R10 ;  /* 0x0000060a2200b986 */ /* 0x0001e4000c10151a */
.L_x_193:
[----:B01----:R-:W0:Y:S02]  /*21f0*/  LDC R7, c[0x0][0x360] ;  /* 0x0000d800ff077b82 */ /* 0x003e240000000800 */
[----:B0-----:R-:W-:-:S05]  /*2200*/  IMAD R0, R7, 0x4, R0 ;  /* 0x0000000407007824 */ /* 0x001fca00078e0200 */
[----:B------:R-:W-:-:S13]  /*2210*/  ISETP.GE.AND P0, PT, R0, R3, PT ;  /* 0x000000030000720c */ /* 0x000fda0003f06270 */
[----:B------:R-:W-:Y:S05]  /*2220*/  @!P0 BRA `(.L_x_194) ;  /* 0xffffffec00908947 */ /* 0x000fea000383ffff */
[----:B------:R-:W-:Y:S05]  /*2230*/  EXIT ;  /* 0x000000000000794d */ /* 0x000fea0003800000 */
.L_x_189:
[----:B------:R-:W0:Y:S02]  /*2240*/  LDC R7, c[0x0][0x360] ;  /* 0x0000d800ff077b82 */ /* 0x000e240000000800 */
.L_x_200:
[----:B012---:R-:W-:-:S04]  /*2250*/  IMAD.WIDE R12, R0, 0x2, R18 ;  /* 0x00000002000c7825 */ /* 0x007fc800078e0212 */
[----:B----4-:R-:W-:-:S04]  /*2260*/  IMAD.WIDE R28, R0, 0x2, R20 ;  /* 0x00000002001c7825 */ /* 0x010fc800078e0214 */
[----:B------:R-:W-:Y:S01]  /*2270*/  IMAD.WIDE R30, R0, 0x2, R22 ;  /* 0x00000002001e7825 */ /* 0x000fe200078e0216 */
[----:B------:R-:W-:Y:S06]  /*2280*/  @P1 BRA `(.L_x_195) ;  /* 0x0000000400141947 */ /* 0x000fec0003800000 */
        /* <DEDUP_REMOVED lines=20> */
[----:B------:R-:W-:-:S02]  /*23d0*/  @P0 PRMT R37, RZ, 0x7610, R37 ;  /* 0x00007610ff250816 */ /* 0x000fc40000000025 */
[----:B------:R-:W-:Y:S01]  /*23e0*/  @P2 PRMT R40, RZ, 0x7610, R40 ;  /* 0x00007610ff282816 */ /* 0x000fe20000000028 */
[----:B------:R-:W5:Y:S01]  /*23f0*/  @!P2 LDG.E.U16 R9, desc[UR8][R12.64+0x2] ;  /* 0x000002080c09a981 */ /* 0x000f62000c1e1500 */
[----:B------:R-:W-:Y:S02]  /*2400*/  @P3 PRMT R41, RZ, 0x7610, R41 ;  /* 0x00007610ff293816 */ /* 0x000fe40000000029 */
[C---:B------:R-:W-:Y:S01]  /*2410*/  @!P0 R2UR UR6, R16.reuse ;  /* 0x00000000100682ca */ /* 0x040fe200000e0000 */
[----:B------:R1:W5:Y:S01]  /*2420*/  @!P3 LDG.E.U16 R10, desc[UR12][R12.64+0x4] ;  /* 0x0000040c0c0ab981 */ /* 0x000362000c1e1500 */
        /* <DEDUP_REMOVED lines=23> */
[----:B------:R-:W5:Y:S01]  /*25a0*/  @!P0 LDG.E.U16 R11, desc[UR6][R28.64] ;  /* 0x000000061c0b8981 */ /* 0x000f62000c1e1500 */
[----:B------:R-:W-:Y:S01]  /*25b0*/  @P4 PRMT R6, RZ, 0x7610, R6 ;  /* 0x00007610ff064816 */ /* 0x000fe20000000006 */
[----:B-1----:R-:W-:Y:S02]  /*25c0*/  @P0 IMAD.MOV.U32 R12, RZ, RZ, RZ ;  /* 0x000000ffff0c0224 */ /* 0x002fe400078e00ff */
[----:B------:R-:W5:Y:S01]  /*25d0*/  @!P3 LDG.E.U16 R35, desc[UR14][R28.64+0x4] ;  /* 0x0000040e1c23b981 */ /* 0x000f62000c1e1500 */
[----:B------:R-:W-:-:S02]  /*25e0*/  @P2 IMAD.MOV.U32 R13, RZ, RZ, RZ ;  /* 0x000000ffff0d2224 */ /* 0x000fc400078e00ff */
[----:B------:R-:W-:Y:S01]  /*25f0*/  @P3 IMAD.MOV.U32 R14, RZ, RZ, RZ ;  /* 0x000000ffff0e3224 */ /* 0x000fe200078e00ff */
[----:B------:R1:W5:Y:S01]  /*2600*/  @!P4 LDG.E.U16 R36, desc[UR16][R28.64+0x6] ;  /* 0x000006101c24c981 */ /* 0x000362000c1e1500 */
[----:B------:R-:W-:Y:S02]  /*2610*/  @P4 IMAD.MOV.U32 R15, RZ, RZ, RZ ;  /* 0x000000ffff0f4224 */ /* 0x000fe400078e00ff */
[C---:B------:R-:W-:Y:S01]  /*2620*/  IMAD.WIDE R38, R0.reuse, 0x2, R18 ;  /* 0x0000000200267825 */ /* 0x040fe200078e0212 */
[----:B------:R2:W5:Y:S03]  /*2630*/  @!P4 LDG.E.U16 R42, desc[UR18][R30.64+0x6] ;  /* 0x000006121e2ac981 */ /* 0x000566000c1e1500 */
[C-C-:B------:R-:W-:Y:S01]  /*2640*/  @!P0 IMAD.WIDE R44, R0.reuse, 0x4, R24.reuse ;  /* 0x00000004002c8825 */ /* 0x140fe200078e0218 */
[----:B------:R3:W5:Y:S03]  /*2650*/  @!P4 LDG.E.U16 R6, desc[UR10][R38.64+0x6] ;  /* 0x0000060a2606c981 */ /* 0x000766000c1e1500 */
[C-C-:B-1----:R-:W-:Y:S01]  /*2660*/  @!P2 IMAD.WIDE R28, R0.reuse, 0x4, R24.reuse ;  /* 0x00000004001ca825 */ /* 0x142fe200078e0218 */
[----:B------:R3:W5:Y:S03]  /*2670*/  @!P0 LDG.E R12, desc[UR6][R44.64] ;  /* 0x000000062c0c8981 */ /* 0x000766000c1e1900 */
[C-C-:B--2---:R-:W-:Y:S01]  /*2680*/  @!P3 IMAD.WIDE R30, R0.reuse, 0x4, R24.reuse ;  /* 0x00000004001eb825 */ /* 0x144fe200078e0218 */
[----:B------:R3:W5:Y:S03]  /*2690*/  @!P2 LDG.E R13, desc[UR4][R28.64+0x4] ;  /* 0x000004041c0da981 */ /* 0x000766000c1e1900 */
[----:B------:R-:W-:Y:S01]  /*26a0*/  @!P4 IMAD.WIDE R32, R0, 0x4, R24 ;  /* 0x000000040020c825 */ /* 0x000fe200078e0218 */
[----:B------:R3:W5:Y:S04]  /*26b0*/  @!P3 LDG.E R14, desc[UR8][R30.64+0x8] ;  /* 0x000008081e0eb981 */ /* 0x000768000c1e1900 */
[----:B------:R3:W5:Y:S01]  /*26c0*/  @!P4 LDG.E R15, desc[UR12][R32.64+0xc] ;  /* 0x00000c0c200fc981 */ /* 0x000762000c1e1900 */
[----:B------:R-:W-:Y:S05]  /*26d0*/  BRA `(.L_x_196) ;  /* 0x0000000000607947 */ /* 0x000fea0003800000 */
.L_x_195:
[C---:B------:R-:W-:Y:S02]  /*26e0*/  R2UR UR6, R16.reuse ;  /* 0x00000000100672ca */ /* 0x040fe400000e0000 */
[C---:B------:R-:W-:Y:S02]  /*26f0*/  R2UR UR7, R17.reuse ;  /* 0x00000000110772ca */ /* 0x040fe400000e0000 */
[C---:B------:R-:W-:Y:S02]  /*2700*/  R2UR UR4, R16.reuse ;  /* 0x00000000100472ca */ /* 0x040fe400000e0000 */
[C---:B------:R-:W-:Y:S02]  /*2710*/  R2UR UR5, R17.reuse ;  /* 0x00000000110572ca */ /* 0x040fe400000e0000 */
[----:B------:R-:W-:Y:S02]  /*2720*/  R2UR UR8, R16 ;  /* 0x00000000100872ca */ /* 0x000fe400000e0000 */
[----:B------:R-:W-:Y:S01]  /*2730*/  R2UR UR9, R17 ;  /* 0x00000000110972ca */ /* 0x000fe200000e0000 */
[----:B------:R-:W-:-:S04]  /*2740*/  IMAD.WIDE R8, R0, 0x2, R18 ;  /* 0x0000000200087825 */ /* 0x000fc800078e0212 */
[----:B------:R-:W2:Y:S01]  /*2750*/  LDG.E.64 R28, desc[UR6][R28.64] ;  /* 0x000000061c1c7981 */ /* 0x000ea2000c1e1b00 */
[----:B------:R-:W-:-:S03]  /*2760*/  IMAD.WIDE R12, R0, 0x4, R24 ;  /* 0x00000004000c7825 */ /* 0x000fc600078e0218 */
[----:B------:R-:W3:Y:S04]  /*2770*/  LDG.E.64 R8, desc[UR4][R8.64] ;  /* 0x0000000408087981 */ /* 0x000ee8000c1e1b00 */
[----:B------:R-:W4:Y:S04]  /*2780*/  LDG.E.64 R30, desc[UR8][R30.64] ;  /* 0x000000081e1e7981 */ /* 0x000f28000c1e1b00 */
[----:B------:R-:W5:Y:S01]  /*2790*/  LDG.E.128 R12, desc[UR4][R12.64] ;  /* 0x000000040c0c7981 */ /* 0x000f62000c1e1d00 */
[C---:B--2---:R-:W-:Y:S02]  /*27a0*/  SHF.R.U64 R34, R28.reuse, 0x10, R29 ;  /* 0x000000101c227819 */ /* 0x044fe4000000121d */
[----:B------:R-:W-:-:S02]  /*27b0*/  PRMT R11, R28, 0x7610, R11 ;  /* 0x000076101c0b7816 */ /* 0x000fc4000000000b */
[--C-:B---3--:R-:W-:Y:S02]  /*27c0*/  SHF.R.U64 R28, R8, 0x10, R9.reuse ;  /* 0x00000010081c7819 */ /* 0x108fe40000001209 */
[----:B------:R-:W-:Y:S02]  /*27d0*/  SHF.R.U32.HI R6, RZ, 0x10, R9 ;  /* 0x00000010ff067819 */ /* 0x000fe40000011609 */
[----:B------:R-:W-:Y:S02]  /*27e0*/  PRMT R10, R9, 0x7610, R10 ;  /* 0x00007610090a7816 */ /* 0x000fe4000000000a */
[----:B------:R-:W-:Y:S02]  /*27f0*/  SHF.R.U32.HI R36, RZ, 0x10, R29 ;  /* 0x00000010ff247819 */ /* 0x000fe4000001161d */
[----:B------:R-:W-:Y:S02]  /*2800*/  PRMT R35, R29, 0x7610, R35 ;  /* 0x000076101d237816 */ /* 0x000fe40000000023 */
[----:B----4-:R-:W-:-:S02]  /*2810*/  SHF.R.U64 R40, R30, 0x10, R31 ;  /* 0x000000101e287819 */ /* 0x010fc4000000121f */
[----:B------:R-:W-:Y:S02]  /*2820*/  PRMT R37, R30, 0x7610, R37 ;  /* 0x000076101e257816 */ /* 0x000fe40000000025 */
[----:B------:R-:W-:Y:S02]  /*2830*/  SHF.R.U32.HI R42, RZ, 0x10, R31 ;  /* 0x00000010ff2a7819 */ /* 0x000fe4000001161f */
[----:B------:R-:W-:Y:S02]  /*2840*/  PRMT R41, R31, 0x7610, R41 ;  /* 0x000076101f297816 */ /* 0x000fe40000000029 */
[----:B------:R-:W-:-:S07]  /*2850*/  PRMT R9, R28, 0x7610, R9 ;  /* 0x000076101c097816 */ /* 0x000fce0000000009 */
.L_x_196:
[----:B---3--:R-:W1:Y:S01]  /*2860*/  LDC.64 R28, c[0x0][0xfa0] ;  /* 0x0003e800ff1c7b82 */ /* 0x008e620000000a00 */
[----:B------:R-:W-:Y:S01]  /*2870*/  R2UR UR4, R16 ;  /* 0x00000000100472ca */ /* 0x000fe200000e0000 */
[----:B------:R-:W2:Y:S01]  /*2880*/  LDCU.64 UR6, c[0x0][0xf88] ;  /* 0x0001f100ff0677ac */ /* 0x000ea20008000a00 */
[----:B------:R-:W-:-:S13]  /*2890*/  R2UR UR5, R17 ;  /* 0x00000000110572ca */ /* 0x000fda00000e0000 */
[----:B-1----:R1:W3:Y:S01]  /*28a0*/  LDG.E R28, desc[UR4][R28.64] ;  /* 0x000000041c1c7981 */ /* 0x0022e2000c1e1900 */
[----:B------:R-:W4:Y:S01]  /*28b0*/  LDCU UR4, c[0x0][0xfac] ;  /* 0x0001f580ff0477ac */ /* 0x000f220008000800 */
[----:B-----5:R-:W-:Y:S01]  /*28c0*/  IMAD.U32 R8, R8, 0x10000, RZ ;  /* 0x0001000008087824 */ /* 0x020fe200078e00ff */
[----:B------:R-:W0:Y:S01]  /*28d0*/  MUFU.RCP R32, R4 ;  /* 0x0000000400207308 */ /* 0x000e220000001000 */
[----:B------:R-:W-:Y:S01]  /*28e0*/  IMAD.U32 R9, R9, 0x10000, RZ ;  /* 0x0001000009097824 */ /* 0x000fe200078e00ff */
[----:B------:R-:W-:Y:S01]  /*28f0*/  BSSY.RECONVERGENT B0, `(.L_x_197) ;  /* 0x00000b7000007945 */ /* 0x000fe20003800200 */
[----:B------:R-:W-:Y:S02]  /*2900*/  IMAD.U32 R10, R10, 0x10000, RZ ;  /* 0x000100000a0a7824 */ /* 0x000fe400078e00ff */
[----:B------:R-:W-:Y:S02]  /*2910*/  IMAD.U32 R33, R37, 0x10000, RZ ;  /* 0x0001000025217824 */ /* 0x000fe400078e00ff */
[----:B------:R-:W-:-:S02]  /*2920*/  IMAD.U32 R39, R40, 0x10000, RZ ;  /* 0x0001000028277824 */ /* 0x000fc400078e00ff */
[----:B------:R-:W-:Y:S02]  /*2930*/  IMAD.U32 R41, R41, 0x10000, RZ ;  /* 0x0001000029297824 */ /* 0x000fe400078e00ff */
[----:B------:R-:W-:Y:S02]  /*2940*/  IMAD.U32 R42, R42, 0x10000, RZ ;  /* 0x000100002a2a7824 */ /* 0x000fe400078e00ff */
[----:B------:R-:W-:Y:S02]  /*2950*/  IMAD.U32 R11, R11, 0x10000, RZ ;  /* 0x000100000b0b7824 */ /* 0x000fe400078e00ff */
[----:B------:R-:W-:Y:S02]  /*2960*/  IMAD.U32 R34, R34, 0x10000, RZ ;  /* 0x0001000022227824 */ /* 0x000fe400078e00ff */
[----:B----4-:R-:W-:Y:S01]  /*2970*/  FMUL.FTZ R31, R8, UR4 ;  /* 0x00000004081f7c20 */ /* 0x010fe20008410000 */
[----:B------:R-:W-:Y:S02]  /*2980*/  IMAD.U32 R45, R35, 0x10000, RZ ;  /* 0x00010000232d7824 */ /* 0x000fe400078e00ff */
[----:B------:R-:W-:-:S02]  /*2990*/  IMAD.U32 R36, R36, 0x10000, RZ ;  /* 0x0001000024247824 */ /* 0x000fc400078e00ff */
[----:B------:R-:W-:Y:S01]  /*29a0*/  FFMA.FTZ R12, R2, R12, R31 ;  /* 0x0000000c020c7223 */ /* 0x000fe2000001001f */
[----:B------:R-:W-:-:S03]  /*29b0*/  FMUL.FTZ R31, R9, UR4 ;  /* 0x00000004091f7c20 */ /* 0x000fc60008410000 */
[----:B------:R-:W-:Y:S01]  /*29c0*/  FMUL.FTZ R30, R12, R12 ;  /* 0x0000000c0c1e7220 */ /* 0x000fe20000410000 */
[----:B------:R-:W-:Y:S01]  /*29d0*/  FFMA.FTZ R13, R2, R13, R31 ;  /* 0x0000000d020d7223 */ /* 0x000fe2000001001f */
[----:B------:R-:W-:Y:S02]  /*29e0*/  FMUL.FTZ R31, R10, UR4 ;  /* 0x000000040a1f7c20 */ /* 0x000fe40008410000 */
[----:B--2---:R-:W-:Y:S01]  /*29f0*/  FFMA.FTZ R30, R30, -UR7, R30 ;  /* 0x800000071e1e7c23 */ /* 0x004fe2000801001e */
[C---:B-1----:R-:W-:Y:S01]  /*2a00*/  FMUL.FTZ R29, R13.reuse, R13 ;  /* 0x0000000d0d1d7220 */ /* 0x042fe20000410000 */
[----:B------:R-:W-:Y:S02]  /*2a10*/  FFMA.FTZ R13, R13, -UR6, R13 ;  /* 0x800000060d0d7c23 */ /* 0x000fe4000801000d */
[----:B------:R-:W-:Y:S01]  /*2a20*/  FFMA.FTZ R33, R33, UR7, R30 ;  /* 0x0000000721217c23 */ /* 0x000fe2000801001e */
[----:B------:R-:W-:Y:S01]  /*2a30*/  FFMA.FTZ R30, R2, R14, R31 ;  /* 0x0000000e021e7223 */ /* 0x000fe2000001001f */
[----:B------:R-:W-:Y:S01]  /*2a40*/  FFMA.FTZ R14, R29, -UR7, R29 ;  /* 0x800000071d0e7c23 */ /* 0x000fe2000801001d */
[----:B------:R-:W-:Y:S01]  /*2a50*/  FFMA.FTZ R13, R34, UR6, R13 ;  /* 0x00000006220d7c23 */ /* 0x000fe2000801000d */
[----:B------:R1:W-:Y:S01]  /*2a60*/  F2F.BF16.F32 R29, R33 ;  /* 0x00000021001d7304 */ /* 0x0003e20000202000 */
[C---:B------:R-:W-:Y:S01]  /*2a70*/  FMUL.FTZ R31, R30.reuse, R30 ;  /* 0x0000001e1e1f7220 */ /* 0x040fe20000410000 */
[----:B------:R-:W-:Y:S01]  /*2a80*/  FFMA.FTZ R39, R39, UR7, R14 ;  /* 0x0000000727277c23 */ /* 0x000fe2000801000e */
[----:B------:R-:W-:-:S02]  /*2a90*/  FFMA.FTZ R30, R30, -UR6, R30 ;  /* 0x800000061e1e7c23 */ /* 0x000fc4000801001e */
[----:B------:R-:W-:Y:S01]  /*2aa0*/  FFMA.FTZ R14, R31, -UR7, R31 ;  /* 0x800000071f0e7c23 */ /* 0x000fe2000801001f */
[-C--:B0-----:R-:W-:Y:S01]  /*2ab0*/  FMUL.FTZ R38, R39, R32.reuse ;  /* 0x0000002027267220 */ /* 0x081fe20000410000 */
[----:B------:R-:W-:Y:S01]  /*2ac0*/  FFMA.FTZ R45, R45, UR6, R30 ;  /* 0x000000062d2d7c23 */ /* 0x000fe2000801001e */
[----:B------:R0:W-:Y:S01]  /*2ad0*/  F2F.BF16.F32 R37, R39 ;  /* 0x0000002700257304 */ /* 0x0001e20000202000 */
[----:B------:R-:W-:Y:S01]  /*2ae0*/  FFMA.FTZ R41, R41, UR7, R14 ;  /* 0x0000000729297c23 */ /* 0x000fe2000801000e */
[----:B------:R-:W-:Y:S02]  /*2af0*/  IMAD.U32 R14, R6, 0x10000, RZ ;  /* 0x00010000060e7824 */ /* 0x000fe400078e00ff */
[-C--:B------:R-:W-:Y:S02]  /*2b00*/  FMUL.FTZ R6, R33, R32.reuse ;  /* 0x0000002021067220 */ /* 0x080fe40000410000 */
[----:B-1----:R-:W-:Y:S01]  /*2b10*/  FMUL.FTZ R33, R14, UR4 ;  /* 0x000000040e217c20 */ /* 0x002fe20008410000 */
[----:B------:R-:W1:Y:S01]  /*2b20*/  LDCU UR4, c[0x0][0xf9c] ;  /* 0x0001f380ff0477ac */ /* 0x000e620008000800 */
[----:B------:R-:W1:Y:S01]  /*2b30*/  MUFU.SQRT R38, R38 ;  /* 0x0000002600267308 */ /* 0x000e620000002000 */
[----:B0-----:R-:W-:Y:S01]  /*2b40*/  FMUL.FTZ R39, R41, R32 ;  /* 0x0000002029277220 */ /* 0x001fe20000410000 */
[----:B------:R-:W-:-:S04]  /*2b50*/  FFMA.FTZ R15, R2, R15, R33 ;  /* 0x0000000f020f7223 */ /* 0x000fc80000010021 */
[C---:B------:R-:W-:Y:S01]  /*2b60*/  FMUL.FTZ R33, R15.reuse, R15 ;  /* 0x0000000f0f217220 */ /* 0x040fe20000410000 */
[----:B------:R-:W-:Y:S01]  /*2b70*/  FFMA.FTZ R15, R15, -UR6, R15 ;  /* 0x800000060f0f7c23 */ /* 0x000fe2000801000f */
[----:B------:R-:W0:Y:S02]  /*2b80*/  MUFU.SQRT R6, R6 ;  /* 0x0000000600067308 */ /* 0x000e240000002000 */
[----:B------:R-:W-:Y:S01]  /*2b90*/  FFMA.FTZ R33, R33, -UR7, R33 ;  /* 0x8000000721217c23 */ /* 0x000fe20008010021 */
[----:B------:R-:W-:-:S03]  /*2ba0*/  FFMA.FTZ R15, R36, UR6, R15 ;  /* 0x00000006240f7c23 */ /* 0x000fc6000801000f */
[----:B------:R-:W-:Y:S02]  /*2bb0*/  FFMA.FTZ R43, R42, UR7, R33 ;  /* 0x000000072a2b7c23 */ /* 0x000fe40008010021 */
[----:B------:R-:W2:Y:S01]  /*2bc0*/  MUFU.SQRT R39, R39 ;  /* 0x0000002700277308 */ /* 0x000ea20000002000 */
[----:B-1----:R-:W-:Y:S01]  /*2bd0*/  FADD.FTZ R38, R38, UR4 ;  /* 0x0000000426267e21 */ /* 0x002fe20008010000 */
[----:B------:R-:W-:-:S06]  /*2be0*/  FMUL.FTZ R33, R43, R32 ;  /* 0x000000202b217220 */ /* 0x000fcc0000410000 */
[----:B------:R-:W1:Y:S01]  /*2bf0*/  MUFU.SQRT R33, R33 ;  /* 0x0000002100217308 */ /* 0x000e620000002000 */
[----:B0-----:R-:W-:Y:S01]  /*2c00*/  FADD.FTZ R40, R6, UR4 ;  /* 0x0000000406287e21 */ /* 0x001fe20008010000 */
[----:B------:R-:W-:-:S04]  /*2c10*/  FFMA.FTZ R6, R12, -UR6, R12 ;  /* 0x800000060c067c23 */ /* 0x000fc8000801000c */
[----:B------:R-:W-:Y:S02]  /*2c20*/  FFMA.FTZ R11, R11, UR6, R6 ;  /* 0x000000060b0b7c23 */ /* 0x000fe40008010006 */
[----:B------:R-:W0:Y:S01]  /*2c30*/  MUFU.RCP R12, R5 ;  /* 0x00000005000c7308 */ /* 0x000e220000001000 */
[----:B--2---:R-:W-:-:S07]  /*2c40*/  FADD.FTZ R32, R39, UR4 ;  /* 0x0000000427207e21 */ /* 0x004fce0008010000 */
[----:B------:R-:W2:Y:S01]  /*2c50*/  MUFU.RCP R40, R40 ;  /* 0x0000002800287308 */ /* 0x000ea20000001000 */
[----:B-1----:R-:W-:-:S07]  /*2c60*/  FADD.FTZ R34, R33, UR4 ;  /* 0x0000000421227e21 */ /* 0x002fce0008010000 */
[----:B------:R-:W-:Y:S01]  /*2c70*/  MUFU.RCP R38, R38 ;  /* 0x0000002600267308 */ /* 0x000fe20000001000 */
[----:B0-----:R-:W-:-:S07]  /*2c80*/  FMUL.FTZ R30, R13, R12 ;  /* 0x0000000c0d1e7220 */ /* 0x001fce0000410000 */
[----:B------:R0:W-:Y:S08]  /*2c90*/  F2F.BF16.F32 R39, R11 ;  /* 0x0000000b00277304 */ /* 0x0001f00000202000 */
[----:B------:R-:W1:Y:S01]  /*2ca0*/  MUFU.RCP R32, R32 ;  /* 0x0000002000207308 */ /* 0x000e620000001000 */
[----:B0-----:R-:W-:-:S04]  /*2cb0*/  FMUL.FTZ R11, R11, R12 ;  /* 0x0000000c0b0b7220 */ /* 0x001fc80000410000 */
[----:B--2---:R-:W-:-:S03]  /*2cc0*/  FMUL.FTZ R33, R11, R40 ;  /* 0x000000280b217220 */ /* 0x004fc60000410000 */
[----:B------:R-:W0:Y:S08]  /*2cd0*/  MUFU.RCP R11, R34 ;  /* 0x00000022000b7308 */ /* 0x000e300000001000 */
[----:B------:R-:W-:Y:S08]  /*2ce0*/  F2F.BF16.F32 R31, R41 ;  /* 0x00000029001f7304 */ /* 0x000ff00000202000 */
[----:B------:R-:W-:Y:S08]  /*2cf0*/  F2F.BF16.F32 R35, R13 ;  /* 0x0000000d00237304 */ /* 0x000ff00000202000 */
[----:B------:R-:W-:Y:S08]  /*2d00*/  F2F.BF16.F32 R41, R43 ;  /* 0x0000002b00297304 */ /* 0x000ff00000202000 */
[----:B------:R2:W-:Y:S08]  /*2d10*/  F2F.BF16.F32 R43, R45 ;  /* 0x0000002d002b7304 */ /* 0x0005f00000202000 */
[----:B------:R-:W-:Y:S01]  /*2d20*/  F2F.BF16.F32 R6, R15 ;  /* 0x0000000f00067304 */ /* 0x000fe20000202000 */
[----:B--2---:R-:W-:-:S04]  /*2d30*/  FMUL.FTZ R45, R45, R12 ;  /* 0x0000000c2d2d7220 */ /* 0x004fc80000410000 */
[----:B-1----:R-:W-:Y:S01]  /*2d40*/  FMUL.FTZ R45, R45, R32 ;  /* 0x000000202d2d7220 */ /* 0x002fe20000410000 */
[----:B---3--:R-:W-:Y:S01]  /*2d50*/  FMUL.FTZ R13, R28, R33 ;  /* 0x000000211c0d7220 */ /* 0x008fe20000410000 */
[----:B------:R-:W-:Y:S01]  /*2d60*/  FMUL.FTZ R33, R30, R38 ;  /* 0x000000261e217220 */ /* 0x000fe20000410000 */
[----:B------:R-:W-:Y:S01]  /*2d70*/  FMUL.FTZ R30, R15, R12 ;  /* 0x0000000c0f1e7220 */ /* 0x000fe20000410000 */
[C---:B------:R-:W-:Y:S02]  /*2d80*/  FMUL.FTZ R12, R28.reuse, R45 ;  /* 0x0000002d1c0c7220 */ /* 0x040fe40000410000 */
[----:B------:R-:W-:Y:S01]  /*2d90*/  FMUL.FTZ R33, R28, R33 ;  /* 0x000000211c217220 */ /* 0x000fe20000410000 */
[----:B------:R-:W1:Y:S01]  /*2da0*/  F2F.BF16.F32 R13, R13 ;  /* 0x0000000d000d7304 */ /* 0x000e620000202000 */
[----:B0-----:R-:W-:-:S04]  /*2db0*/  FMUL.FTZ R11, R30, R11 ;  /* 0x0000000b1e0b7220 */ /* 0x001fc80000410000 */
[----:B------:R-:W-:-:S03]  /*2dc0*/  FMUL.FTZ R28, R28, R11 ;  /* 0x0000000b1c1c7220 */ /* 0x000fc60000410000 */
[----:B------:R-:W0:Y:S01]  /*2dd0*/  F2F.BF16.F32 R33, R33 ;  /* 0x0000002100217304 */ /* 0x000e220000202000 */
[----:B-1----:R-:W-:-:S07]  /*2de0*/  IMAD.U32 R11, R13, 0x10000, RZ ;  /* 0x000100000d0b7824 */ /* 0x002fce00078e00ff */
[----:B------:R-:W1:Y:S01]  /*2df0*/  F2F.BF16.F32 R12, R12 ;  /* 0x0000000c000c7304 */ /* 0x000e620000202000 */
[----:B------:R-:W-:Y:S01]  /*2e00*/  FADD.FTZ R45, R8, -R11 ;  /* 0x8000000b082d7221 */ /* 0x000fe20000010000 */
[----:B0-----:R-:W-:-:S06]  /*2e10*/  IMAD.U32 R8, R33, 0x10000, RZ ;  /* 0x0001000021087824 */ /* 0x001fcc00078e00ff */
[----:B------:R-:W0:Y:S01]  /*2e20*/  F2F.BF16.F32 R28, R28 ;  /* 0x0000001c001c7304 */ /* 0x000e220000202000 */
[----:B------:R-:W-:Y:S01]  /*2e30*/  FADD.FTZ R30, R9, -R8 ;  /* 0x80000008091e7221 */ /* 0x000fe20000010000 */
[----:B-1----:R-:W-:-:S06]  /*2e40*/  IMAD.U32 R9, R12, 0x10000, RZ ;  /* 0x000100000c097824 */ /* 0x002fcc00078e00ff */
[----:B------:R-:W1:Y:S01]  /*2e50*/  F2F.BF16.F32 R45, R45 ;  /* 0x0000002d002d7304 */ /* 0x000e620000202000 */
[----:B------:R-:W-:-:S04]  /*2e60*/  IMAD.WIDE R12, R0, 0x2, R18 ;  /* 0x00000002000c7825 */ /* 0x000fc800078e0212 */
[----:B------:R-:W-:Y:S01]  /*2e70*/  FADD.FTZ R34, R10, -R9 ;  /* 0x800000090a227221 */ /* 0x000fe20000010000 */
[----:B------:R-:W-:Y:S02]  /*2e80*/  IMAD.WIDE R10, R0, 0x2, R20 ;  /* 0x00000002000a7825 */ /* 0x000fe400078e0214 */
[----:B------:R-:W2:Y:S02]  /*2e90*/  F2F.BF16.F32 R30, R30 ;  /* 0x0000001e001e7304 */ /* 0x000ea40000202000 */
[----:B0-----:R-:W-:-:S04]  /*2ea0*/  IMAD.U32 R9, R28, 0x10000, RZ ;  /* 0x000100001c097824 */ /* 0x001fc800078e00ff */
[----:B------:R-:W-:Y:S01]  /*2eb0*/  FADD.FTZ R14, R14, -R9 ;  /* 0x800000090e0e7221 */ /* 0x000fe20000010000 */
[----:B------:R-:W-:Y:S01]  /*2ec0*/  IMAD.WIDE R8, R0, 0x2, R22 ;  /* 0x0000000200087825 */ /* 0x000fe200078e0216 */
[----:B------:R-:W0:Y:S08]  /*2ed0*/  F2F.BF16.F32 R34, R34 ;  /* 0x0000002200227304 */ /* 0x000e300000202000 */
[----:B------:R3:W4:Y:S01]  /*2ee0*/  F2F.BF16.F32 R28, R14 ;  /* 0x0000000e001c7304 */ /* 0x0007220000202000 */
[----:B-12---:R-:W-:Y:S05]  /*2ef0*/  @P1 BRA `(.L_x_198) ;  /* 0x0000000000f41947 */ /* 0x006fea0003800000 */
[C---:B------:R-:W-:Y:S01]  /*2f00*/  ISETP.GE.AND P3, PT, R0.reuse, R3, PT ;  /* 0x000000030000720c */ /* 0x040fe20003f66270 */
[C---:B---3--:R-:W-:Y:S02]  /*2f10*/  VIADD R14, R0.reuse, 0x1 ;  /* 0x00000001000e7836 */ /* 0x048fe40000000000 */
[----:B------:R-:W-:-:S03]  /*2f20*/  VIADD R36, R0, 0x3 ;  /* 0x0000000300247836 */ /* 0x000fc60000000000 */
[----:B------:R-:W-:Y:S01]  /*2f30*/  ISETP.GE.AND P0, PT, R14, R3, PT ;  /* 0x000000030e00720c */ /* 0x000fe20003f06270 */
[----:B------:R-:W-:-:S05]  /*2f40*/  VIADD R14, R0, 0x2 ;  /* 0x00000002000e7836 */ /* 0x000fca0000000000 */
[----:B------:R-:W-:Y:S01]  /*2f50*/  ISETP.GE.AND P2, PT, R14, R3, PT ;  /* 0x000000030e00720c */ /* 0x000fe20003f46270 */
[--C-:B------:R-:W-:Y:S01]  /*2f60*/  @!P3 IMAD.WIDE R14, R0, 0x2, R26.reuse ;  /* 0x00000002000eb825 */ /* 0x100fe200078e021a */
[C---:B------:R-:W-:Y:S02]  /*2f70*/  @!P3 R2UR UR4, R16.reuse ;  /* 0x000000001004b2ca */ /* 0x040fe400000e0000 */
[C---:B------:R-:W-:Y:S02]  /*2f80*/  @!P3 R2UR UR5, R17.reuse ;  /* 0x000000001105b2ca */ /* 0x040fe400000e0000 */
[----:B------:R-:W-:Y:S01]  /*2f90*/  @!P3 R2UR UR6, R16 ;  /* 0x000000001006b2ca */ /* 0x000fe200000e0000 */
        /* <DEDUP_REMOVED lines=25> */
[----:B------:R-:W-:Y:S01]  /*3130*/  @!P2 R2UR UR22, R16 ;  /* 0x000000001016a2ca */ /* 0x000fe200000e0000 */
[----:B-1----:R-:W-:Y:S01]  /*3140*/  @!P2 IMAD.WIDE R14, R0, 0x2, R26 ;  /* 0x00000002000ea825 */ /* 0x002fe200078e021a */
[----:B------:R-:W-:Y:S01]  /*3150*/  @!P2 R2UR UR23, R17 ;  /* 0x000000001117a2ca */ /* 0x000fe200000e0000 */
[----:B------:R2:W-:Y:S01]  /*3160*/  @!P0 STG.E.U16 desc[UR4][R32.64+0x2], R30 ;  /* 0x0000021e20008986 */ /* 0x0005e2000c101504 */
[----:B------:R-:W-:-:S02]  /*3170*/  @!P2 R2UR UR24, R16 ;  /* 0x000000001018a2ca */ /* 0x000fc400000e0000 */
[----:B------:R-:W-:Y:S01]  /*3180*/  @!P2 R2UR UR25, R17 ;  /* 0x000000001119a2ca */ /* 0x000fe200000e0000 */
[----:B0-----:R2:W-:Y:S01]  /*3190*/  @!P2 STG.E.U16 desc[UR18][R12.64+0x4], R34 ;  /* 0x000004220c00a986 */ /* 0x0015e2000c101512 */
[----:B------:R-:W-:-:S03]  /*31a0*/  ISETP.GE.AND P0, PT, R36, R3, PT ;  /* 0x000000032400720c */ /* 0x000fc60003f06270 */
[----:B------:R2:W-:Y:S04]  /*31b0*/  @!P2 STG.E.U16 desc[UR20][R10.64+0x4], R43 ;  /* 0x0000042b0a00a986 */ /* 0x0005e8000c101514 */
[----:B------:R2:W-:Y:S04]  /*31c0*/  @!P2 STG.E.U16 desc[UR22][R8.64+0x4], R31 ;  /* 0x0000041f0800a986 */ /* 0x0005e8000c101516 */
[----:B------:R2:W-:Y:S02]  /*31d0*/  @!P2 STG.E.U16 desc[UR24][R14.64+0x4], R34 ;  /* 0x000004220e00a986 */ /* 0x0005e4000c101518 */
        /* <DEDUP_REMOVED lines=15> */
.L_x_198:
[----:B------:R-:W-:Y:S01]  /*32d0*/  IMAD.WIDE.U32 R32, R30, 0x10000, RZ ;  /* 0x000100001e207825 */ /* 0x000fe200078e00ff */
[----:B------:R-:W-:Y:S02]  /*32e0*/  R2UR UR4, R16 ;  /* 0x00000000100472ca */ /* 0x000fe400000e0000 */
[C---:B------:R-:W-:Y:S01]  /*32f0*/  R2UR UR5, R17.reuse ;  /* 0x00000000110572ca */ /* 0x040fe200000e0000 */
[----:B----4-:R-:W-:Y:S01]  /*3300*/  IMAD.U32 R15, R28, 0x10000, RZ ;  /* 0x000100001c0f7824 */ /* 0x010fe200078e00ff */
[----:B------:R-:W-:Y:S01]  /*3310*/  R2UR UR6, R16 ;  /* 0x00000000100672ca */ /* 0x000fe200000e0000 */
[----:B------:R-:W-:Y:S01]  /*3320*/  IMAD.U32 R6, R6, 0x10000, RZ ;  /* 0x0001000006067824 */ /* 0x000fe200078e00ff */
[----:B------:R-:W-:Y:S01]  /*3330*/  R2UR UR7, R17 ;  /* 0x00000000110772ca */ /* 0x000fe200000e0000 */
[----:B------:R-:W-:Y:S01]  /*3340*/  IMAD.U32 R30, R41, 0x10000, RZ ;  /* 0x00010000291e7824 */ /* 0x000fe200078e00ff */
[----:B0-----:R-:W-:Y:S01]  /*3350*/  LOP3.LUT R33, R33, R15, R34, 0xfe, !PT ;  /* 0x0000000f21217212 */ /* 0x001fe200078efe22 */
[----:B---3--:R-:W-:Y:S01]  /*3360*/  IMAD.WIDE.U32 R14, R35, 0x10000, RZ ;  /* 0x00010000230e7825 */ /* 0x008fe200078e00ff */
[----:B------:R-:W-:-:S02]  /*3370*/  R2UR UR8, R16 ;  /* 0x00000000100872ca */ /* 0x000fc400000e0000 */
[----:B------:R-:W-:Y:S01]  /*3380*/  R2UR UR9, R17 ;  /* 0x00000000110972ca */ /* 0x000fe200000e0000 */
[----:B------:R-:W-:Y:S01]  /*3390*/  IMAD.WIDE.U32 R34, R37, 0x10000, RZ ;  /* 0x0001000025227825 */ /* 0x000fe200078e00ff */
[----:B------:R-:W-:Y:S02]  /*33a0*/  R2UR UR10, R16 ;  /* 0x00000000100a72ca */ /* 0x000fe400000e0000 */
        /* <DEDUP_REMOVED lines=10> */
[----:B------:R1:W-:Y:S02]  /*3450*/  STG.E.64 desc[UR10][R28.64], R32 ;  /* 0x000000201c007986 */ /* 0x0003e4000c101b0a */
.L_x_199:
[----:B------:R-:W-:Y:S05]  /*3460*/  BSYNC.RECONVERGENT B0 ;  /* 0x0000000000007941 */ /* 0x000fea0003800200 */
.L_x_197:
[----:B------:R-:W-:-:S05]  /*3470*/  IMAD R0, R7, 0x4, R0 ;  /* 0x0000000407007824 */ /* 0x000fca00078e0200 */
[----:B------:R-:W-:-:S13]  /*3480*/  ISETP.GE.AND P0, PT, R0, R3, PT ;  /* 0x000000030000720c */ /* 0x000fda0003f06270 */
[----:B------:R-:W-:Y:S05]  /*3490*/  @!P0 BRA `(.L_x_200) ;  /* 0xffffffec006c8947 */ /* 0x000fea000383ffff */
[----:B------:R-:W-:Y:S05]  /*34a0*/  EXIT ;  /* 0x000000000000794d */ /* 0x000fea0003800000 */
        .type           $_Z25multi_tensor_apply_kernelI18TensorListMetadataILi5EE25DistAdamCapturableFunctorIN3c108BFloat16EfS4_EJPfffPiifS6_10adamMode_tfEEvlPViT_T0_DpT1_$__internal_accurate_pow,@function
        .size           $_Z25multi_tensor_apply_kernelI18TensorListMetadataILi5EE25DistAdamCapturableFunctorIN3c108BFloat16EfS4_EJPfffPiifS6_10adamMode_tfEEvlPViT_T0_DpT1_$__internal_accurate_pow,(.L_x_1066 - $_Z25multi_tensor_apply_kernelI18TensorListMetadataILi5EE25DistAdamCapturableFunctorIN3c108BFloat16EfS4_EJPfffPiifS6_10adamMode_tfEEvlPViT_T0_DpT1_$__internal_accurate_pow)
$_Z25multi_tensor_apply_kernelI18TensorListMetadataILi5EE25DistAdamCapturableFunctorIN3c108BFloat16EfS4_EJPfffPiifS6_10adamMode_tfEEvlPViT_T0_DpT1_$__internal_accurate_pow:
        /* <DEDUP_REMOVED lines=171> */
.L_x_201:
[----:B------:R-:W-:Y:S02]  /*3f60*/  DFMA R8, R12, R6, R6 ;  /* 0x000000060c08722b */ /* 0x000fe40000000006 */
[----:B------:R-:W-:-:S08]  /*3f70*/  DSETP.NEU.AND P2, PT, |R6|, +INF , PT ;  /* 0x7ff000000600742a */ /* 0x000fd00003f4d200 */
[----:B------:R-:W-:Y:S01]  /*3f80*/  FSEL R11, R6, R8, !P2 ;  /* 0x00000008060b7208 */ /* 0x000fe20005000000 */
[----:B------:R-:W-:Y:S01]  /*3f90*/  IMAD.MOV.U32 R6, RZ, RZ, R0 ;  /* 0x000000ffff067224 */ /* 0x000fe200078e0000 */
[----:B------:R-:W-:Y:S01]  /*3fa0*/  FSEL R10, R7, R9, !P2 ;  /* 0x00000009070a7208 */ /* 0x000fe20005000000 */
[----:B------:R-:W-:-:S04]  /*3fb0*/  IMAD.MOV.U32 R7, RZ, RZ, 0x0 ;  /* 0x00000000ff077424 */ /* 0x000fc800078e00ff */
[----:B------:R-:W-:Y:S05]  /*3fc0*/  RET.REL.NODEC R6 `(_Z25multi_tensor_apply_kernelI18TensorListMetadataILi5EE25DistAdamCapturableFunctorIN3c108BFloat16EfS4_EJPfffPiifS6_10adamMode_tfEEvlPViT_T0_DpT1_) ;  /* 0xffffffc0060c7950 */ /* 0x000fea0003c3ffff */
.L_x_202:
        /* <DEDUP_REMOVED lines=11> */
.L_x_1066:


//--------------------- .text._Z25multi_tensor_apply_kernelI18TensorListMetadataILi5EE25DistAdamCapturableFunctorIN3c108BFloat16EfNS3_4HalfEEJPfffPiifS7_10adamMode_tfEEvlPViT_T0_DpT1_ --------------------------
	.section	.text._Z25multi_tensor_apply_kernelI18TensorListMetadataILi5EE25DistAdamCapturableFunctorIN3c108BFloat16EfNS3_4HalfEEJPfffPiifS7_10adamMode_tfEEvlPViT_T0_DpT1_,"ax",@progbits
	.align	128
        .global         _Z25multi_tensor_apply_kernelI18TensorListMetadataILi5EE25DistAdamCapturableFunctorIN3c108BFloat16EfNS3_4HalfEEJPfffPiifS7_10adamMode_tfEEvlPViT_T0_DpT1_
        .type           _Z25multi_tensor_apply_kernelI18TensorListMetadataILi5EE25DistAdamCapturableFunctorIN3c108BFloat16EfNS3_4HalfEEJPfffPiifS7_10adamMode_tfEEvlPViT_T0_DpT1_,@function
        .size           _Z25multi_tensor_apply_kernelI18TensorListMetadataILi5EE25DistAdamCapturableFunctorIN3c108BFloat16EfNS3_4HalfEEJPfffPiifS7_10adamMode_tfEEvlPViT_T0_DpT1_,(.L_x_1067 - _Z25multi_tensor_apply_kernelI18TensorListMetadataILi5EE25DistAdamCapturableFunctorIN3c108BFloat16EfNS3_4HalfEEJPfffPiifS7_10adamMode_tfEEvlPViT_T0_DpT1_)
        .other          _Z25multi_tensor_apply_kernelI18TensorListMetadataILi5EE25DistAdamCapturableFunctorIN3c108BFloat16EfNS3_4HalfEEJPfffPiifS7_10adamMode_tfEEvlPViT_T0_DpT1_,@"STO_CUDA_ENTRY STV_DEFAULT"
_Z25multi_tensor_apply_kernelI18TensorListMetadataILi5EE25DistAdamCapturableFunctorIN3c108BFloat16EfNS3_4HalfEEJPfffPiifS7_10adamMode_tfEEvlPViT_T0_DpT1_:
.text._Z25multi_tensor_apply_kernelI18TensorListMetadataILi5EE25DistAdamCapturableFunctorIN3c108BFloat16EfNS3_4HalfEEJPfffPiifS7_10adamMode_tfEEvlPViT_T0_DpT1_:
        /* <DEDUP_REMOVED lines=21> */
.L_x_203:
        /* <DEDUP_REMOVED lines=20> */
.L_x_204:
        /* <DEDUP_REMOVED lines=20> */
.L_x_205:
        /* <DEDUP_REMOVED lines=21> */
.L_x_206:
        /* <DEDUP_REMOVED lines=32> */
[----:B0-----:R-:W-:Y:S05]  /*0720*/  CALL.REL.NOINC `($_Z25multi_tensor_apply_kernelI18TensorListMetadataILi5EE25DistAdamCapturableFunctorIN3c108BFloat16EfNS3_4HalfEEJPfffPiifS7_10adamMode_tfEEvlPViT_T0_DpT1_$__internal_accurate_pow) ;  /* 0x0000002c00b07944 */ /* 0x001fea0003c00000 */
        /* <DEDUP_REMOVED lines=22> */
.L_x_208:
        /* <DEDUP_REMOVED lines=14> */
.L_x_209:
        /* <DEDUP_REMOVED lines=20> */
[----:B------:R-:W-:Y:S05]  /*0ab0*/  CALL.REL.NOINC `($_Z25multi_tensor_apply_kernelI18TensorListMetadataILi5EE25DistAdamCapturableFunctorIN3c108BFloat16EfNS3_4HalfEEJPfffPiifS7_10adamMode_tfEEvlPViT_T0_DpT1_$__internal_accurate_pow) ;  /* 0x0000002800cc7944 */ /* 0x000fea0003c00000 */
        /* <DEDUP_REMOVED lines=21> */
.L_x_210:
        /* <DEDUP_REMOVED lines=14> */
.L_x_211:
        /* <DEDUP_REMOVED lines=10> */
.L_x_207:
        /* <DEDUP_REMOVED lines=37> */
[C---:B-1----:R-:W-:Y:S01]  /*0fe0*/  LEA R26, P3, R7.reuse, R8, 0x1 ;  /* 0x00000008071a7211 */ /* 0x042fe200078608ff */
[----:B0-----:R-:W0:Y:S08]  /*0ff0*/  LDC R3, c[0x0][0x360] ;  /* 0x0000d800ff037b82 */ /* 0x001e300000000800 */
[----:B------:R-:W-:Y:S01]  /*1000*/  @!P0 IMAD.U32 R0, R7, 0x2, R8 ;  /* 0x0000000207008824 */ /* 0x000fe200078e0008 */
[----:B--2---:R-:W-:-:S04]  /*1010*/  UISETP.NE.AND UP0, UPT, UR4, URZ, UPT ;  /* 0x000000ff0400728c */ /* 0x004fc8000bf05270 */
[----:B------:R-:W-:Y:S02]  /*1020*/  @!P0 LOP3.LUT P2, RZ, R0, 0x7, RZ, 0xc0, !PT ;  /* 0x0000000700ff8812 */ /* 0x000fe4000784c0ff */
[----:B------:R-:W-:Y:S02]  /*1030*/  SHF.R.S32.HI R0, RZ, 0x1f, R7 ;  /* 0x0000001fff007819 */ /* 0x000fe40000011407 */
[----:B------:R-:W-:Y:S02]  /*1040*/  @!P0 PLOP3.LUT P1, PT, P2, PT, PT, 0x8, 0x80 ;  /* 0x000000000080881c */ /* 0x000fe4000172e170 */
[----:B------:R-:W-:Y:S01]  /*1050*/  LEA.HI.X R27, R7, R9, R0, 0x1, P3 ;  /* 0x00000009071b7211 */ /* 0x000fe200018f0c00 */
[----:B------:R-:W-:Y:S01]  /*1060*/  IMAD.MOV.U32 R0, RZ, RZ, R10 ;  /* 0x000000ffff007224 */ /* 0x000fe200078e000a */
[----:B------:R-:W-:Y:S09]  /*1070*/  BRA.U !UP0, `(.L_x_212) ;  /* 0x0000001108b47547 */ /* 0x000ff2000b800000 */
.L_x_217:
        /* <DEDUP_REMOVED lines=15> */
[----:B--2---:R-:W-:-:S02]  /*1170*/  SHF.R.U64 R28, R14, 0x10, R15 ;  /* 0x000000100e1c7819 */ /* 0x004fc4000000120f */
[----:B------:R-:W-:Y:S02]  /*1180*/  PRMT R29, R14, 0x7610, R29 ;  /* 0x000076100e1d7816 */ /* 0x000fe4000000001d */
[C---:B---3--:R-:W-:Y:S02]  /*1190*/  SHF.R.U64 R38, R36.reuse, 0x10, R37 ;  /* 0x0000001024267819 */ /* 0x048fe40000001225 */
[----:B------:R-:W-:Y:S02]  /*11a0*/  PRMT R7, R36, 0x7610, R7 ;  /* 0x0000761024077816 */ /* 0x000fe40000000007 */
[----:B------:R-:W-:Y:S02]  /*11b0*/  SHF.R.U32.HI R14, RZ, 0x10, R15 ;  /* 0x00000010ff0e7819 */ /* 0x000fe4000001160f */
[C---:B----4-:R-:W-:Y:S02]  /*11c0*/  SHF.R.U64 R41, R42.reuse, 0x10, R43 ;  /* 0x000000102a297819 */ /* 0x050fe4000000122b */
[----:B------:R-:W-:-:S02]  /*11d0*/  PRMT R31, R42, 0x7610, R31 ;  /* 0x000076102a1f7816 */ /* 0x000fc4000000001f */
[----:B------:R-:W-:Y:S02]  /*11e0*/  SHF.R.U32.HI R30, RZ, 0x10, R43 ;  /* 0x00000010ff1e7819 */ /* 0x000fe4000001162b */
[----:B------:R-:W-:Y:S02]  /*11f0*/  PRMT R40, R43, 0x7610, R40 ;  /* 0x000076102b287816 */ /* 0x000fe40000000028 */
[----:B------:R-:W-:Y:S01]  /*1200*/  SHF.R.U32.HI R36, RZ, 0x10, R37 ;  /* 0x00000010ff247819 */ /* 0x000fe20000011625 */
[----:B------:R-:W-:Y:S06]  /*1210*/  BRA `(.L_x_214) ;  /* 0x0000000400247947 */ /* 0x000fec0003800000 */
.L_x_213:
        /* <DEDUP_REMOVED lines=13> */
[----:B------:R-:W-:Y:S02]  /*12f0*/  @!P4 R2UR UR12, R16 ;  /* 0x00000000100cc2ca */ /* 0x000fe400000e0000 */
[C---:B------:R-:W-:Y:S01]  /*1300*/  @!P4 R2UR UR13, R17.reuse ;  /* 0x00000000110dc2ca */ /* 0x040fe200000e0000 */
[----:B------:R-:W-:Y:S01]  /*1310*/  @P2 IMAD.MOV.U32 R9, RZ, RZ, RZ ;  /* 0x000000ffff092224 */ /* 0x000fe200078e00ff */
[----:B------:R-:W-:Y:S01]  /*1320*/  @P2 PRMT R28, RZ, 0x7610, R28 ;  /* 0x00007610ff1c2816 */ /* 0x000fe2000000001c */
[----:B------:R-:W-:Y:S01]  /*1330*/  @!P0 IMAD.WIDE R36, R0, 0x4, R24 ;  /* 0x0000000400248825 */ /* 0x000fe200078e0218 */
[----:B------:R-:W-:Y:S01]  /*1340*/  @P3 PRMT R15, RZ, 0x7610, R15 ;  /* 0x00007610ff0f3816 */ /* 0x000fe2000000000f */
[----:B------:R-:W5:Y:S01]  /*1350*/  @!P0 LDG.E.U16 R31, desc[UR6][R42.64] ;  /* 0x000000062a1f8981 */ /* 0x000f62000c1e1500 */
        /* <DEDUP_REMOVED lines=10> */
[----:B------:R-:W-:Y:S02]  /*1400*/  @!P2 R2UR UR12, R16 ;  /* 0x00000000100ca2ca */ /* 0x000fe400000e0000 */
[----:B------:R-:W-:Y:S01]  /*1410*/  @!P2 R2UR UR13, R17 ;  /* 0x00000000110da2ca */ /* 0x000fe200000e0000 */
[----:B------:R-:W-:Y:S01]  /*1420*/  @!P2 IMAD.WIDE R38, R0, 0x4, R24 ;  /* 0x000000040026a825 */ /* 0x000fe200078e0218 */
[----:B------:R-:W-:-:S02]  /*1430*/  @P2 PRMT R41, RZ, 0x7610, R41 ;  /* 0x00007610ff292816 */ /* 0x000fc40000000029 */
[----:B------:R-:W-:Y:S02]  /*1440*/  @P3 PRMT R40, RZ, 0x7610, R40 ;  /* 0x00007610ff283816 */ /* 0x000fe40000000028 */
        /* <DEDUP_REMOVED lines=8> */
[----:B------:R-:W5:Y:S01]  /*14d0*/  @!P0 LDG.E R8, desc[UR8][R36.64] ;  /* 0x0000000824088981 */ /* 0x000f62000c1e1900 */
[C---:B------:R-:W-:Y:S02]  /*14e0*/  @!P4 R2UR UR14, R16.reuse ;  /* 0x00000000100ec2ca */ /* 0x040fe400000e0000 */
[C---:B------:R-:W-:Y:S01]  /*14f0*/  @!P4 R2UR UR15, R17.reuse ;  /* 0x00000000110fc2ca */ /* 0x040fe200000e0000 */
[----:B------:R-:W5:Y:S01]  /*1500*/  @!P2 LDG.E R9, desc[UR12][R38.64+0x4] ;  /* 0x0000040c2609a981 */ /* 0x000f62000c1e1900 */
[C---:B------:R-:W-:Y:S02]  /*1510*/  @!P2 R2UR UR6, R16.reuse ;  /* 0x000000001006a2ca */ /* 0x040fe400000e0000 */
[----:B------:R-:W-:Y:S01]  /*1520*/  @!P2 R2UR UR7, R17 ;  /* 0x000000001107a2ca */ /* 0x000fe200000e0000 */
[----:B------:R1:W5:Y:S01]  /*1530*/  @!P0 LDG.E.U16 R29, desc[UR4][R32.64] ;  /* 0x00000004201d8981 */ /* 0x000362000c1e1500 */
[----:B------:R-:W-:-:S02]  /*1540*/  @!P3 R2UR UR8, R16 ;  /* 0x000000001008b2ca */ /* 0x000fc400000e0000 */
[C---:B------:R-:W-:Y:S01]  /*1550*/  @!P3 R2UR UR9, R17.reuse ;  /* 0x000000001109b2ca */ /* 0x040fe200000e0000 */
[----:B------:R-:W-:Y:S01]  /*1560*/  @P3 IMAD.MOV.U32 R10, RZ, RZ, RZ ;  /* 0x000000ffff0a3224 */ /* 0x000fe200078e00ff */
[----:B------:R-:W-:Y:S01]  /*1570*/  @!P4 R2UR UR12, R16 ;  /* 0x00000000100cc2ca */ /* 0x000fe200000e0000 */
[----:B------:R-:W-:Y:S01]  /*1580*/  @P4 IMAD.MOV.U32 R11, RZ, RZ, RZ ;  /* 0x000000ffff0b4224 */ /* 0x000fe200078e00ff */
[----:B------:R-:W-:Y:S01]  /*1590*/  @!P4 R2UR UR13, R17 ;  /* 0x00000000110dc2ca */ /* 0x000fe200000e0000 */
[C---:B------:R-:W-:Y:S01]  /*15a0*/  @!P4 IMAD.WIDE R34, R0.reuse, 0x4, R24 ;  /* 0x000000040022c825 */ /* 0x040fe200078e0218 */
[----:B------:R-:W-:Y:S01]  /*15b0*/  @P4 PRMT R30, RZ, 0x7610, R30 ;  /* 0x00007610ff1e4816 */ /* 0x000fe2000000001e */
[----:B------:R2:W5:Y:S01]  /*15c0*/  @!P0 LDG.E.U16 R7, desc[UR4][R12.64] ;  /* 0x000000040c078981 */ /* 0x000562000c1e1500 */
[----:B------:R-:W-:Y:S01]  /*15d0*/  @P2 PRMT R38, RZ, 0x7610, R38 ;  /* 0x00007610ff262816 */ /* 0x000fe20000000026 */
[----:B-1----:R-:W-:Y:S01]  /*15e0*/  @!P3 IMAD.WIDE R32, R0, 0x4, R24 ;  /* 0x000000040020b825 */ /* 0x002fe200078e0218 */
[----:B------:R-:W-:Y:S01]  /*15f0*/  @P3 PRMT R37, RZ, 0x7610, R37 ;  /* 0x00007610ff253816 */ /* 0x000fe20000000025 */
[----:B------:R2:W5:Y:S01]  /*1600*/  @!P4 LDG.E R11, desc[UR14][R34.64+0xc] ;  /* 0x00000c0e220bc981 */ /* 0x000562000c1e1900 */
[----:B------:R-:W-:-:S03]  /*1610*/  @P4 PRMT R36, RZ, 0x7610, R36 ;  /* 0x00007610ff244816 */ /* 0x000fc60000000024 */
[----:B------:R2:W5:Y:S04]  /*1620*/  @!P4 LDG.E.U16 R30, desc[UR16][R42.64+0x6] ;  /* 0x000006102a1ec981 */ /* 0x000568000c1e1500 */
[----:B------:R2:W5:Y:S04]  /*1630*/  @!P3 LDG.E R10, desc[UR10][R32.64+0x8] ;  /* 0x0000080a200ab981 */ /* 0x000568000c1e1900 */
[----:B------:R2:W5:Y:S04]  /*1640*/  @!P2 LDG.E.U16 R38, desc[UR6][R12.64+0x2] ;  /* 0x000002060c26a981 */ /* 0x000568000c1e1500 */
[----:B------:R2:W5:Y:S04]  /*1650*/  @!P3 LDG.E.U16 R37, desc[UR8][R12.64+0x4] ;  /* 0x000004080c25b981 */ /* 0x000568000c1e1500 */
[----:B------:R2:W5:Y:S01]  /*1660*/  @!P4 LDG.E.U16 R36, desc[UR12][R12.64+0x6] ;  /* 0x0000060c0c24c981 */ /* 0x000562000c1e1500 */
[----:B------:R-:W-:Y:S01]  /*1670*/  @P0 PRMT R31, RZ, 0x7610, R31 ;  /* 0x00007610ff1f0816 */ /* 0x000fe2000000001f */
[----:B------:R-:W-:Y:S01]  /*1680*/  @P0 IMAD.MOV.U32 R8, RZ, RZ, RZ ;  /* 0x000000ffff080224 */ /* 0x000fe200078e00ff */
[----:B------:R-:W-:-:S02]  /*1690*/  @P0 PRMT R29, RZ, 0x7610, R29 ;  /* 0x00007610ff1d0816 */ /* 0x000fc4000000001d */
[----:B--2---:R-:W-:-:S07]  /*16a0*/  @P0 PRMT R7, RZ, 0x7610, R7 ;  /* 0x00007610ff070816 */ /* 0x004fce0000000007 */
.L_x_214:
[----:B------:R-:W1:Y:S01]  /*16b0*/  LDC.64 R32, c[0x0][0xfa0] ;  /* 0x0003e800ff207b82 */ /* 0x000e620000000a00 */
[----:B------:R-:W-:Y:S01]  /*16c0*/  R2UR UR4, R16 ;  /* 0x00000000100472ca */ /* 0x000fe200000e0000 */
[----:B------:R-:W2:Y:S01]  /*16d0*/  LDCU.64 UR6, c[0x0][0xf88] ;  /* 0x0001f100ff0677ac */ /* 0x000ea20008000a00 */
[----:B------:R-:W-:-:S13]  /*16e0*/  R2UR UR5, R17 ;  /* 0x00000000110572ca */ /* 0x000fda00000e0000 */
[----:B-1----:R1:W3:Y:S01]  /*16f0*/  LDG.E R32, desc[UR4][R32.64] ;  /* 0x0000000420207981 */ /* 0x0022e2000c1e1900 */
[C---:B-----5:R-:W-:Y:S01]  /*1700*/  FMUL.FTZ R35, R2.reuse, R8 ;  /* 0x0000000802237220 */ /* 0x060fe20000410000 */
[----:B------:R-:W-:Y:S02]  /*1710*/  IMAD.U32 R7, R7, 0x10000, RZ ;  /* 0x0001000007077824 */ /* 0x000fe400078e00ff */
[----:B------:R-:W-:Y:S01]  /*1720*/  FMUL.FTZ R34, R2, R9 ;  /* 0x0000000902227220 */ /* 0x000fe20000410000 */
[----:B------:R-:W4:Y:S01]  /*1730*/  MUFU.RCP R39, R4 ;  /* 0x0000000400277308 */ /* 0x000f220000001000 */
[----:B------:R-:W-:Y:S01]  /*1740*/  FMUL.FTZ R8, R35, R35 ;  /* 0x0000002323087220 */ /* 0x000fe20000410000 */
[----:B------:R-:W-:Y:S02]  /*1750*/  IMAD.U32 R9, R38, 0x10000, RZ ;  /* 0x0001000026097824 */ /* 0x000fe400078e00ff */
[----:B------:R-:W-:Y:S01]  /*1760*/  FMUL.FTZ R11, R2, R11 ;  /* 0x0000000b020b7220 */ /* 0x000fe20000410000 */
[----:B------:R-:W-:-:S02]  /*1770*/  IMAD.U32 R37, R37, 0x10000, RZ ;  /* 0x0001000025257824 */ /* 0x000fc400078e00ff */
[----:B--2---:R-:W-:Y:S01]  /*1780*/  FFMA.FTZ R8, R8, -UR7, R8 ;  /* 0x8000000708087c23 */ /* 0x004fe20008010008 */
[----:B-1----:R-:W-:Y:S01]  /*1790*/  FMUL.FTZ R33, R2, R10 ;  /* 0x0000000a02217220 */ /* 0x002fe20000410000 */
[----:B------:R-:W1:Y:S01]  /*17a0*/  LDCU UR4, c[0x0][0xf9c] ;  /* 0x0001f380ff0477ac */ /* 0x000e620008000800 */
[----:B------:R-:W-:Y:S02]  /*17b0*/  IMAD.U32 R31, R31, 0x10000, RZ ;  /* 0x000100001f1f7824 */ /* 0x000fe400078e00ff */
[----:B------:R-:W-:Y:S01]  /*17c0*/  FFMA.FTZ R42, R7, UR7, R8 ;  /* 0x00000007072a7c23 */ /* 0x000fe20008010008 */
[----:B------:R-:W-:Y:S01]  /*17d0*/  FMUL.FTZ R8, R34, R34 ;  /* 0x0000002222087220 */ /* 0x000fe20000410000 */
[----:B------:R-:W-:Y:S02]  /*17e0*/  IMAD.U32 R41, R41, 0x10000, RZ ;  /* 0x0001000029297824 */ /* 0x000fe400078e00ff */
[----:B------:R2:W-:Y:S01]  /*17f0*/  F2F.BF16.F32 R7, R42 ;  /* 0x0000002a00077304 */ /* 0x0005e20000202000 */
[----:B------:R-:W-:Y:S01]  /*1800*/  FFMA.FTZ R8, R8, -UR7, R8 ;  /* 0x8000000708087c23 */ /* 0x000fe20008010008 */
[----:B------:R-:W-:-:S02]  /*1810*/  IMAD.U32 R30, R30, 0x10000, RZ ;  /* 0x000100001e1e7824 */ /* 0x000fc400078e00ff */
[----:B----4-:R-:W-:Y:S01]  /*1820*/  FMUL.FTZ R38, R42, R39 ;  /* 0x000000272a267220 */ /* 0x010fe20000410000 */
[----:B------:R-:W-:Y:S01]  /*1830*/  FFMA.FTZ R44, R9, UR7, R8 ;  /* 0x00000007092c7c23 */ /* 0x000fe20008010008 */
[----:B------:R-:W-:Y:S01]  /*1840*/  FMUL.FTZ R9, R33, R33 ;  /* 0x0000002121097220 */ /* 0x000fe20000410000 */
[----:B------:R-:W-:Y:S02]  /*1850*/  IMAD.U32 R29, R29, 0x10000, RZ ;  /* 0x000100001d1d7824 */ /* 0x000fe400078e00ff */
[----:B--2---:R-:W-:Y:S01]  /*1860*/  FMUL.FTZ R42, R44, R39 ;  /* 0x000000272c2a7220 */ /* 0x004fe20000410000 */
[----:B------:R-:W-:Y:S01]  /*1870*/  FFMA.FTZ R10, R9, -UR7, R9 ;  /* 0x80000007090a7c23 */ /* 0x000fe20008010009 */
[C---:B------:R-:W-:Y:S01]  /*1880*/  FMUL.FTZ R9, R11.reuse, R11 ;  /* 0x0000000b0b097220 */ /* 0x040fe20000410000 */
[----:B------:R-:W1:Y:S01]  /*1890*/  MUFU.SQRT R38, R38 ;  /* 0x0000002600267308 */ /* 0x000e620000002000 */
[----:B------:R-:W-:Y:S01]  /*18a0*/  FFMA.FTZ R11, R11, -UR6, R11 ;  /* 0x800000060b0b7c23 */ /* 0x000fe2000801000b */
[----:B------:R-:W-:Y:S01]  /*18b0*/  FFMA.FTZ R43, R37, UR7, R10 ;  /* 0x00000007252b7c23 */ /* 0x000fe2000801000a */
[----:B------:R-:W-:-:S02]  /*18c0*/  IMAD.U32 R37, R36, 0x10000, RZ ;  /* 0x0001000024257824 */ /* 0x000fc400078e00ff */
[----:B------:R-:W-:Y:S01]  /*18d0*/  FFMA.FTZ R9, R9, -UR7, R9 ;  /* 0x8000000709097c23 */ /* 0x000fe20008010009 */
[----:B------:R-:W-:Y:S01]  /*18e0*/  FFMA.FTZ R30, R30, UR6, R11 ;  /* 0x000000061e1e7c23 */ /* 0x000fe2000801000b */
[----:B------:R-:W-:Y:S01]  /*18f0*/  IMAD.U32 R28, R28, 0x10000, RZ ;  /* 0x000100001c1c7824 */ /* 0x000fe200078e00ff */
[----:B------:R-:W2:Y:S01]  /*1900*/  MUFU.SQRT R42, R42 ;  /* 0x0000002a002a7308 */ /* 0x000ea20000002000 */
[----:B------:R-:W-:Y:S01]  /*1910*/  FFMA.FTZ R45, R37, UR7, R9 ;  /* 0x00000007252d7c23 */ /* 0x000fe20008010009 */
[----:B------:R-:W-:Y:S02]  /*1920*/  IMAD.U32 R15, R15, 0x10000, RZ ;  /* 0x000100000f0f7824 */ /* 0x000fe400078e00ff */
[----:B------:R-:W-:-:S04]  /*1930*/  IMAD.U32 R14, R14, 0x10000, RZ ;  /* 0x000100000e0e7824 */ /* 0x000fc800078e00ff */
[----:B------:R4:W-:Y:S01]  /*1940*/  F2F.BF16.F32 R8, R44 ;  /* 0x0000002c00087304 */ /* 0x0009e20000202000 */
[----:B-1----:R-:W-:-:S07]  /*1950*/  FADD.FTZ R37, R38, UR4 ;  /* 0x0000000426257e21 */ /* 0x002fce0008010000 */
[----:B------:R-:W-:Y:S01]  /*1960*/  MUFU.RCP R37, R37 ;  /* 0x0000002500257308 */ /* 0x000fe20000001000 */
[-C--:B----4-:R-:W-:Y:S01]  /*1970*/  FMUL.FTZ R44, R43, R39.reuse ;  /* 0x000000272b2c7220 */ /* 0x090fe20000410000 */
[----:B------:R-:W-:Y:S01]  /*1980*/  FMUL.FTZ R39, R45, R39 ;  /* 0x000000272d277220 */ /* 0x000fe20000410000 */
[----:B--2---:R-:W-:Y:S01]  /*1990*/  FADD.FTZ R38, R42, UR4 ;  /* 0x000000042a267e21 */ /* 0x004fe20008010000 */
[----:B------:R-:W-:-:S04]  /*19a0*/  FFMA.FTZ R42, R35, -UR6, R35 ;  /* 0x80000006232a7c23 */ /* 0x000fc80008010023 */
[----:B------:R-:W1:Y:S01]  /*19b0*/  MUFU.SQRT R36, R44 ;  /* 0x0000002c00247308 */ /* 0x000e620000002000 */
[----:B------:R-:W-:-:S07]  /*19c0*/  FFMA.FTZ R42, R31, UR6, R42 ;  /* 0x000000061f2a7c23 */ /* 0x000fce000801002a */
[----:B------:R-:W2:Y:S08]  /*19d0*/  MUFU.SQRT R39, R39 ;  /* 0x0000002700277308 */ /* 0x000eb00000002000 */
[----:B------:R-:W4:Y:S01]  /*19e0*/  MUFU.RCP R31, R6 ;  /* 0x00000006001f7308 */ /* 0x000f220000001000 */
[----:B-1----:R-:W-:-:S07]  /*19f0*/  FADD.FTZ R36, R36, UR4 ;  /* 0x0000000424247e21 */ /* 0x002fce0008010000 */
[----:B------:R-:W1:Y:S01]  /*1a00*/  MUFU.RCP R38, R38 ;  /* 0x0000002600267308 */ /* 0x000e620000001000 */
[----:B--2---:R-:W-:Y:S01]  /*1a10*/  FADD.FTZ R35, R39, UR4 ;  /* 0x0000000427237e21 */ /* 0x004fe20008010000 */
[----:B------:R-:W2:Y:S01]  /*1a20*/  LDCU UR4, c[0x0][0xfac] ;  /* 0x0001f580ff0477ac */ /* 0x000ea20008000800 */
[----:B------:R-:W-:Y:S02]  /*1a30*/  IMAD.U32 R39, R40, 0x10000, RZ ;  /* 0x0001000028277824 */ /* 0x000fe400078e00ff */
[----:B------:R-:W-:Y:S01]  /*1a40*/  FFMA.FTZ R40, R34, -UR6, R34 ;  /* 0x8000000622287c23 */ /* 0x000fe20008010022 */
[----:B------:R-:W-:Y:S02]  /*1a50*/  FFMA.FTZ R34, R33, -UR6, R33 ;  /* 0x8000000621227c23 */ /* 0x000fe40008010021 */
[----:B------:R-:W0:Y:S01]  /*1a60*/  MUFU.RCP R36, R36 ;  /* 0x0000002400247308 */ /* 0x000e220000001000 */
[----:B------:R-:W-:Y:S01]  /*1a70*/  FFMA.FTZ R40, R41, UR6, R40 ;  /* 0x0000000629287c23 */ /* 0x000fe20008010028 */
[----:B----4-:R-:W-:Y:S01]  /*1a80*/  FMUL.FTZ R44, R42, R31 ;  /* 0x0000001f2a2c7220 */ /* 0x010fe20000410000 */
[----:B------:R-:W-:-:S02]  /*1a90*/  FFMA.FTZ R34, R39, UR6, R34 ;  /* 0x0000000627227c23 */ /* 0x000fc40008010022 */
[----:B------:R-:W-:Y:S01]  /*1aa0*/  FMUL.FTZ R11, R40, R31 ;  /* 0x0000001f280b7220 */ /* 0x000fe20000410000 */
[----:B------:R-:W-:Y:S02]  /*1ab0*/  FMUL.FTZ R44, R44, R37 ;  /* 0x000000252c2c7220 */ /* 0x000fe40000410000 */
[----:B------:R-:W4:Y:S01]  /*1ac0*/  MUFU.RCP R35, R35 ;  /* 0x0000002300237308 */ /* 0x000f220000001000 */
[----:B-1----:R-:W-:Y:S01]  /*1ad0*/  FMUL.FTZ R41, R11, R38 ;  /* 0x000000260b297220 */ /* 0x002fe20000410000 */
[----:B--2---:R-:W-:-:S03]  /*1ae0*/  FFMA.FTZ R11, R29, UR4, R44 ;  /* 0x000000041d0b7c23 */ /* 0x004fc6000801002c */
[----:B------:R-:W-:-:S03]  /*1af0*/  FFMA.FTZ R41, R28, UR4, R41 ;  /* 0x000000041c297c23 */ /* 0x000fc60008010029 */
[----:B------:R1:W-:Y:S08]  /*1b00*/  F2F.BF16.F32 R9, R45 ;  /* 0x0000002d00097304 */ /* 0x0003f00000202000 */
[----:B------:R2:W-:Y:S01]  /*1b10*/  F2F.BF16.F32 R37, R34 ;  /* 0x0000002200257304 */ /* 0x0005e20000202000 */
[----:B-1----:R-:W-:-:S04]  /*1b20*/  FMUL.FTZ R45, R34, R31 ;  /* 0x0000001f222d7220 */ /* 0x002fc80000410000 */
[----:B0-----:R-:W-:-:S03]  /*1b30*/  FMUL.FTZ R36, R45, R36 ;  /* 0x000000242d247220 */ /* 0x001fc60000410000 */
[----:B------:R-:W-:Y:S01]  /*1b40*/  F2F.BF16.F32 R39, R30 ;  /* 0x0000001e00277304 */ /* 0x000fe20000202000 */
[----:B--2---:R-:W-:Y:S01]  /*1b50*/  FMUL.FTZ R34, R30, R31 ;  /* 0x0000001f1e227220 */ /* 0x004fe20000410000 */
[----:B------:R-:W-:-:S03]  /*1b60*/  FFMA.FTZ R31, R15, UR4, R36 ;  /* 0x000000040f1f7c23 */ /* 0x000fc60008010024 */
[----:B----4-:R-:W-:-:S03]  /*1b70*/  FMUL.FTZ R35, R34, R35 ;  /* 0x0000002322237220 */ /* 0x010fc60000410000 */
[----:B------:R-:W-:Y:S01]  /*1b80*/  F2F.BF16.F32 R33, R40 ;  /* 0x0000002800217304 */ /* 0x000fe20000202000 */
[----:B------:R-:W-:-:S07]  /*1b90*/  FFMA.FTZ R35, R14, UR4, R35 ;  /* 0x000000040e237c23 */ /* 0x000fce0008010023 */
[----:B------:R-:W-:Y:S08]  /*1ba0*/  F2F.BF16.F32 R10, R43 ;  /* 0x0000002b000a7304 */ /* 0x000ff00000202000 */
[----:B------:R-:W-:Y:S01]  /*1bb0*/  F2F.BF16.F32 R43, R42 ;  /* 0x0000002a002b7304 */ /* 0x000fe20000202000 */
[C---:B---3--:R-:W-:Y:S01]  /*1bc0*/  FMUL.FTZ R11, R32.reuse, R11 ;  /* 0x0000000b200b7220 */ /* 0x048fe20000410000 */
[C---:B------:R-:W-:Y:S01]  /*1bd0*/  FMUL.FTZ R41, R32.reuse, R41 ;  /* 0x0000002920297220 */ /* 0x040fe20000410000 */
[C---:B------:R-:W-:Y:S01]  /*1be0*/  FMUL.FTZ R31, R32.reuse, R31 ;  /* 0x0000001f201f7220 */ /* 0x040fe20000410000 */
[----:B------:R-:W-:-:S04]  /*1bf0*/  FMUL.FTZ R35, R32, R35 ;  /* 0x0000002320237220 */ /* 0x000fc80000410000 */
[----:B------:R-:W-:Y:S08]  /*1c00*/  F2F.BF16.F32 R30, R41 ;  /* 0x00000029001e7304 */ /* 0x000ff00000202000 */
[----:B------:R-:W0:Y:S08]  /*1c10*/  F2F.BF16.F32 R11, R11 ;  /* 0x0000000b000b7304 */ /* 0x000e300000202000 */
[----:B------:R-:W1:Y:S01]  /*1c20*/  F2F.BF16.F32 R31, R31 ;  /* 0x0000001f001f7304 */ /* 0x000e620000202000 */
[----:B0-----:R-:W-:-:S07]  /*1c30*/  IMAD.U32 R32, R11, 0x10000, RZ ;  /* 0x000100000b207824 */ /* 0x001fce00078e00ff */
[----:B------:R-:W0:Y:S01]  /*1c40*/  F2F.BF16.F32 R35, R35 ;  /* 0x0000002300237304 */ /* 0x000e220000202000 */
[----:B------:R-:W-:Y:S02]  /*1c50*/  IMAD.U32 R11, R30, 0x10000, RZ ;  /* 0x000100001e0b7824 */ /* 0x000fe400078e00ff */
[----:B------:R-:W-:Y:S02]  /*1c60*/  FADD.FTZ R32, R29, -R32 ;  /* 0x800000201d207221 */ /* 0x000fe40000010000 */
[----:B------:R-:W-:Y:S01]  /*1c70*/  FADD.FTZ R38, R28, -R11 ;  /* 0x8000000b1c267221 */ /* 0x000fe20000010000 */
[----:B-1----:R-:W-:-:S03]  /*1c80*/  IMAD.U32 R28, R31, 0x10000, RZ ;  /* 0x000100001f1c7824 */ /* 0x002fc600078e00ff */
[----:B------:R-:W1:Y:S01]  /*1c90*/  F2F.BF16.F32 R32, R32 ;  /* 0x0000002000207304 */ /* 0x000e620000202000 */
[----:B------:R-:W-:-:S04]  /*1ca0*/  IMAD.WIDE R30, R0, 0x2, R18 ;  /* 0x00000002001e7825 */ /* 0x000fc800078e0212 */
[----:B------:R-:W-:Y:S01]  /*1cb0*/  FADD.FTZ R28, R15, -R28 ;  /* 0x8000001c0f1c7221 */ /* 0x000fe20000010000 */
[----:B0-----:R-:W-:Y:S02]  /*1cc0*/  IMAD.U32 R11, R35, 0x10000, RZ ;  /* 0x00010000230b7824 */ /* 0x001fe400078e00ff */
[----:B------:R-:W0:Y:S02]  /*1cd0*/  F2F.BF16.F32 R38, R38 ;  /* 0x0000002600267304 */ /* 0x000e240000202000 */
[----:B------:R-:W-:Y:S01]  /*1ce0*/  FADD.FTZ R36, R14, -R11 ;  /* 0x8000000b0e247221 */ /* 0x000fe20000010000 */
[----:B------:R-:W-:-:S04]  /*1cf0*/  IMAD.WIDE R14, R0, 0x2, R20 ;  /* 0x00000002000e7825 */ /* 0x000fc800078e0214 */
[----:B-1----:R-:W-:Y:S01]  /*1d00*/  IMAD.U32 R41, R32, 0x10000, RZ ;  /* 0x0001000020297824 */ /* 0x002fe200078e00ff */
[----:B------:R-:W1:Y:S01]  /*1d10*/  F2F.BF16.F32 R45, R28 ;  /* 0x0000001c002d7304 */ /* 0x000e620000202000 */
[----:B0-----:R-:W-:-:S07]  /*1d20*/  IMAD.U32 R11, R38, 0x10000, RZ ;  /* 0x00010000260b7824 */ /* 0x001fce00078e00ff */
[----:B------:R-:W0:Y:S01]  /*1d30*/  F2F.BF16.F32 R36, R36 ;  /* 0x0000002400247304 */ /* 0x000e220000202000 */
[----:B-1----:R-:W-:-:S07]  /*1d40*/  IMAD.U32 R34, R45, 0x10000, RZ ;  /* 0x000100002d227824 */ /* 0x002fce00078e00ff */
[----:B------:R-:W1:Y:S01]  /*1d50*/  F2F.F16.F32 R41, R41 ;  /* 0x0000002900297304 */ /* 0x000e620000200800 */
[----:B0-----:R-:W-:-:S07]  /*1d60*/  IMAD.U32 R40, R36, 0x10000, RZ ;  /* 0x0001000024287824 */ /* 0x001fce00078e00ff */
[----:B------:R-:W0:Y:S08]  /*1d70*/  F2F.F16.F32 R11, R11 ;  /* 0x0000000b000b7304 */ /* 0x000e300000200800 */
[----:B------:R-:W2:Y:S08]  /*1d80*/  F2F.F16.F32 R34, R34 ;  /* 0x0000002200227304 */ /* 0x000eb00000200800 */
[----:B------:R3:W4:Y:S01]  /*1d90*/  F2F.F16.F32 R35, R40 ;  /* 0x0000002800237304 */ /* 0x0007220000200800 */
[----:B01----:R-:W-:Y:S05]  /*1da0*/  @!P1 BRA `(.L_x_215) ;  /* 0x0000000000749947 */ /* 0x003fea0003800000 */
[----:B------:R-:W-:Y:S01]  /*1db0*/  IMAD.WIDE.U32 R28, R38, 0x10000, RZ ;  /* 0x00010000261c7825 */ /* 0x000fe200078e00ff */
[----:B------:R-:W-:Y:S02]  /*1dc0*/  R2UR UR4, R16 ;  /* 0x00000000100472ca */ /* 0x000fe400000e0000 */
[----:B------:R-:W-:Y:S01]  /*1dd0*/  R2UR UR5, R17 ;  /* 0x00000000110572ca */ /* 0x000fe200000e0000 */
[----:B------:R-:W-:Y:S01]  /*1de0*/  IMAD.U32 R39, R39, 0x10000, RZ ;  /* 0x0001000027277824 */ /* 0x000fe200078e00ff */
[----:B------:R-:W-:Y:S01]  /*1df0*/  LOP3.LUT R28, R28, R32, RZ, 0xfc, !PT ;  /* 0x000000201c1c7212 */ /* 0x000fe200078efcff */
[----:B------:R-:W-:Y:S01]  /*1e00*/  IMAD.WIDE.U32 R32, R33, 0x10000, RZ ;  /* 0x0001000021207825 */ /* 0x000fe200078e00ff */
[C---:B------:R-:W-:Y:S02]  /*1e10*/  R2UR UR6, R16.reuse ;  /* 0x00000000100672ca */ /* 0x040fe400000e0000 */
[----:B------:R-:W-:Y:S01]  /*1e20*/  R2UR UR7, R17 ;  /* 0x00000000110772ca */ /* 0x000fe200000e0000 */
[----:B----4-:R-:W-:Y:S01]  /*1e30*/  IMAD.U32 R35, R35, 0x10000, RZ ;  /* 0x0001000023237824 */ /* 0x010fe200078e00ff */
        /* <DEDUP_REMOVED lines=8> */
[----:B------:R-:W-:Y:S02]  /*1ec0*/  LOP3.LUT R29, R29, R40, R45, 0xfe, !PT ;  /* 0x000000281d1d7212 */ /* 0x000fe400078efe2d */
[----:B------:R-:W-:Y:S02]  /*1ed0*/  LOP3.LUT R32, R32, R43, RZ, 0xfc, !PT ;  /* 0x0000002b20207212 */ /* 0x000fe400078efcff */
[----:B------:R-:W-:Y:S01]  /*1ee0*/  LOP3.LUT R11, R9, R39, R10, 0xfe, !PT ;  /* 0x00000027090b7212 */ /* 0x000fe200078efe0a */
[----:B------:R1:W-:Y:S01]  /*1ef0*/  STG.E.64 desc[UR4][R30.64], R28 ;  /* 0x0000001c1e007986 */ /* 0x0003e2000c101b04 */
[----:B------:R-:W-:Y:S01]  /*1f00*/  LOP3.LUT R10, R8, R7, RZ, 0xfc, !PT ;  /* 0x00000007080a7212 */ /* 0x000fe200078efcff */
[----:B------:R-:W-:Y:S01]  /*1f10*/  IMAD.WIDE R8, R0, 0x2, R26 ;  /* 0x0000000200087825 */ /* 0x000fe200078e021a */
[----:B--2---:R-:W-:Y:S01]  /*1f20*/  LOP3.LUT R35, R37, R35, R34, 0xfe, !PT ;  /* 0x0000002325237212 */ /* 0x004fe200078efe22 */
[----:B------:R1:W-:Y:S01]  /*1f30*/  STG.E.64 desc[UR6][R14.64], R32 ;  /* 0x000000200e007986 */ /* 0x0003e2000c101b06 */
[----:B------:R-:W-:-:S03]  /*1f40*/  LOP3.LUT R34, R36, R41, RZ, 0xfc, !PT ;  /* 0x0000002924227212 */ /* 0x000fc600078efcff */
[----:B------:R1:W-:Y:S04]  /*1f50*/  STG.E.64 desc[UR8][R12.64], R10 ;  /* 0x0000000a0c007986 */ /* 0x0003e8000c101b08 */
[----:B------:R1:W-:Y:S01]  /*1f60*/  STG.E.64 desc[UR10][R8.64], R34 ;  /* 0x0000002208007986 */ /* 0x0003e2000c101b0a */
[----:B------:R-:W-:Y:S05]  /*1f70*/  BRA `(.L_x_216) ;  /* 0x0000000000e47947 */ /* 0x000fea0003800000 */
.L_x_215:
        /* <DEDUP_REMOVED lines=26> */
[C---:B------:R-:W-:Y:S01]  /*2120*/  @!P0 R2UR UR9, R17.reuse ;  /* 0x00000000110982ca */ /* 0x040fe200000e0000 */
[----:B------:R2:W-:Y:S01]  /*2130*/  @!P0 STG.E.U16 desc[UR10][R30.64+0x2], R38 ;  /* 0x000002261e008986 */ /* 0x0005e2000c10150a */
[----:B------:R-:W-:Y:S01]  /*2140*/  @!P2 R2UR UR10, R16 ;  /* 0x00000000100aa2ca */ /* 0x000fe200000e0000 */
[----:B0-----:R-:W-:Y:S01]  /*2150*/  @!P3 IMAD.WIDE R42, R0, 0x2, R26 ;  /* 0x00000002002ab825 */ /* 0x001fe200078e021a */
[----:B------:R-:W-:-:S02]  /*2160*/  @!P2 R2UR UR11, R17 ;  /* 0x00000000110ba2ca */ /* 0x000fc400000e0000 */
[C---:B------:R-:W-:Y:S02]  /*2170*/  @!P2 R2UR UR13, R17.reuse ;  /* 0x00000000110da2ca */ /* 0x040fe400000e0000 */
        /* <DEDUP_REMOVED lines=20> */
[----:B--2---:R0:W-:Y:S04]  /*22c0*/  @!P2 STG.E.U16 desc[UR16][R40.64+0x4], R34 ;  /* 0x000004222800a986 */ /* 0x0041e8000c101510 */
[----:B------:R0:W-:Y:S04]  /*22d0*/  @!P3 STG.E.U16 desc[UR18][R30.64+0x6], R36 ;  /* 0x000006241e00b986 */ /* 0x0001e8000c101512 */
[----:B------:R0:W-:Y:S04]  /*22e0*/  @!P3 STG.E.U16 desc[UR20][R14.64+0x6], R39 ;  /* 0x000006270e00b986 */ /* 0x0001e8000c101514 */
[----:B------:R0:W-:Y:S04]  /*22f0*/  @!P3 STG.E.U16 desc[UR22][R12.64+0x6], R9 ;  /* 0x000006090c00b986 */ /* 0x0001e8000c101516 */
[----:B----4-:R0:W-:Y:S02]  /*2300*/  @!P3 STG.E.U16 desc[UR24][R42.64+0x6], R35 ;  /* 0x000006232a00b986 */ /* 0x0101e4000c101518 */
.L_x_216:
[----:B------:R-:W-:-:S05]  /*2310*/  IMAD R0, R3, 0x4, R0 ;  /* 0x0000000403007824 */ /* 0x000fca00078e0200 */
[----:B------:R-:W-:-:S13]  /*2320*/  ISETP.GE.AND P0, PT, R0, R5, PT ;  /* 0x000000050000720c */ /* 0x000fda0003f06270 */
[----:B------:R-:W-:Y:S05]  /*2330*/  @!P0 BRA `(.L_x_217) ;  /* 0xffffffec00508947 */ /* 0x000fea000383ffff */
[----:B------:R-:W-:Y:S05]  /*2340*/  EXIT ;  /* 0x000000000000794d */ /* 0x000fea0003800000 */
.L_x_212:
[----:B-12---:R-:W-:-:S04]  /*2350*/  IMAD.WIDE R12, R0, 0x2, R18 ;  /* 0x00000002000c7825 */ /* 0x006fc800078e0212 */
[----:B------:R-:W-:-:S04]  /*2360*/  IMAD.WIDE R8, R0, 0x2, R20 ;  /* 0x0000000200087825 */ /* 0x000fc800078e0214 */
[----:B------:R-:W-:Y:S01]  /*2370*/  IMAD.WIDE R38, R0, 0x2, R22 ;  /* 0x0000000200267825 */ /* 0x000fe200078e0216 */
[----:B------:R-:W-:Y:S06]  /*2380*/  @P1 BRA `(.L_x_218) ;  /* 0x0000000400001947 */ /* 0x000fec0003800000 */
[CC--:B------:R-:W-:Y:S01]  /*2390*/  ISETP.GE.AND P0, PT, R0.reuse, R5.reuse, PT ;  /* 0x000000050000720c */ /* 0x0c0fe20003f06270 */
[C---:B------:R-:W-:Y:S02]  /*23a0*/  VIADD R28, R0.reuse, 0x3 ;  /* 0x00000003001c7836 */ /* 0x040fe40000000000 */
[C---:B------:R-:W-:Y:S02]  /*23b0*/  VIADD R10, R0.reuse, 0x1 ;  /* 0x00000001000a7836 */ /* 0x040fe40000000000 */
[----:B------:R-:W-:Y:S01]  /*23c0*/  VIADD R14, R0, 0x2 ;  /* 0x00000002000e7836 */ /* 0x000fe20000000000 */
[-C--:B------:R-:W-:Y:S02]  /*23d0*/  ISETP.GE.AND P4, PT, R28, R5.reuse, PT ;  /* 0x000000051c00720c */ /* 0x080fe40003f86270 */
[-C--:B------:R-:W-:Y:S02]  /*23e0*/  ISETP.GE.AND P2, PT, R10, R5.reuse, PT ;  /* 0x000000050a00720c */ /* 0x080fe40003f46270 */
[----:B------:R-:W-:-:S03]  /*23f0*/  ISETP.GE.AND P3, PT, R14, R5, PT ;  /* 0x000000050e00720c */ /* 0x000fc60003f66270 */
[C---:B------:R-:W-:Y:S02]  /*2400*/  @!P0 R2UR UR4, R16.reuse ;  /* 0x00000000100482ca */ /* 0x040fe400000e0000 */
[C---:B------:R-:W-:Y:S02]  /*2410*/  @!P0 R2UR UR5, R17.reuse ;  /* 0x00000000110582ca */ /* 0x040fe400000e0000 */
[----:B------:R-:W-:Y:S02]  /*2420*/  @P0 PRMT R11, RZ, 0x7610, R11 ;  /* 0x00007610ff0b0816 */ /* 0x000fe4000000000b */
[----:B------:R-:W-:Y:S02]  /*2430*/  @P4 PRMT R42, RZ, 0x7610, R42 ;  /* 0x00007610ff2a4816 */ /* 0x000fe4000000002a */
[----:B------:R-:W-:Y:S02]  /*2440*/  @!P0 R2UR UR6, R16 ;  /* 0x00000000100682ca */ /* 0x000fe400000e0000 */
[----:B------:R-:W-:-:S02]  /*2450*/  @!P0 R2UR UR7, R17 ;  /* 0x00000000110782ca */ /* 0x000fc400000e0000 */
[C---:B------:R-:W-:Y:S02]  /*2460*/  @!P2 R2UR UR8, R16.reuse ;  /* 0x000000001008a2ca */ /* 0x040fe400000e0000 */
[C---:B------:R-:W-:Y:S01]  /*2470*/  @!P2 R2UR UR9, R17.reuse ;  /* 0x000000001109a2ca */ /* 0x040fe200000e0000 */
[----:B------:R-:W5:Y:S01]  /*2480*/  @!P0 LDG.E.U16 R11, desc[UR4][R12.64] ;  /* 0x000000040c0b8981 */ /* 0x000f62000c1e1500 */
[C---:B------:R-:W-:Y:S02]  /*2490*/  @!P4 R2UR UR4, R16.reuse ;  /* 0x000000001004c2ca */ /* 0x040fe400000e0000 */
[C---:B------:R-:W-:Y:S02]  /*24a0*/  @!P4 R2UR UR5, R17.reuse ;  /* 0x000000001105c2ca */ /* 0x040fe400000e0000 */
[----:B------:R-:W-:Y:S02]  /*24b0*/  @!P3 R2UR UR12, R16 ;  /* 0x00000000100cb2ca */ /* 0x000fe400000e0000 */
[----:B------:R-:W-:-:S02]  /*24c0*/  @!P3 R2UR UR13, R17 ;  /* 0x00000000110db2ca */ /* 0x000fc400000e0000 */
[C---:B------:R-:W-:Y:S02]  /*24d0*/  @!P4 R2UR UR16, R16.reuse ;  /* 0x000000001010c2ca */ /* 0x040fe400000e0000 */
[C---:B------:R-:W-:Y:S02]  /*24e0*/  @!P4 R2UR UR17, R17.reuse ;  /* 0x000000001111c2ca */ /* 0x040fe400000e0000 */
[C---:B------:R-:W-:Y:S02]  /*24f0*/  @!P2 R2UR UR10, R16.reuse ;  /* 0x00000000100aa2ca */ /* 0x040fe400000e0000 */
[C---:B------:R-:W-:Y:S01]  /*2500*/  @!P2 R2UR UR11, R17.reuse ;  /* 0x00000000110ba2ca */ /* 0x040fe200000e0000 */
[----:B------:R-:W5:Y:S01]  /*2510*/  @!P4 LDG.E.U16 R42, desc[UR4][R8.64+0x6] ;  /* 0x00000604082ac981 */ /* 0x000f62000c1e1500 */
        /* <DEDUP_REMOVED lines=13> */
[----:B------:R-:W-:Y:S01]  /*25f0*/  @!P4 R2UR UR4, R16 ;  /* 0x000000001004c2ca */ /* 0x000fe200000e0000 */
[----:B------:R-:W5:Y:S01]  /*2600*/  @!P3 LDG.E.U16 R36, desc[UR12][R12.64+0x4] ;  /* 0x0000040c0c24b981 */ /* 0x000f62000c1e1500 */
[----:B------:R-:W-:Y:S01]  /*2610*/  @!P4 R2UR UR5, R17 ;  /* 0x000000001105c2ca */ /* 0x000fe200000e0000 */
[----:B------:R-:W-:Y:S01]  /*2620*/  @P3 IMAD.MOV.U32 R14, RZ, RZ, RZ ;  /* 0x000000ffff0e3224 */ /* 0x000fe200078e00ff */
[----:B------:R-:W-:Y:S01]  /*2630*/  @P4 PRMT R7, RZ, 0x7610, R7 ;  /* 0x00007610ff074816 */ /* 0x000fe20000000007 */
[----:B------:R1:W5:Y:S01]  /*2640*/  @!P4 LDG.E.U16 R37, desc[UR16][R12.64+0x6] ;  /* 0x000006100c25c981 */ /* 0x000362000c1e1500 */
[----:B------:R-:W-:-:S03]  /*2650*/  @P4 IMAD.MOV.U32 R15, RZ, RZ, RZ ;  /* 0x000000ffff0f4224 */ /* 0x000fc600078e00ff */
[----:B------:R-:W5:Y:S01]  /*2660*/  @!P0 LDG.E.U16 R34, desc[UR6][R8.64] ;  /* 0x0000000608228981 */ /* 0x000f62000c1e1500 */
[----:B------:R-:W-:-:S03]  /*2670*/  @!P0 IMAD.WIDE R44, R0, 0x4, R24 ;  /* 0x00000004002c8825 */ /* 0x000fc600078e0218 */
[----:B------:R-:W5:Y:S01]  /*2680*/  @!P2 LDG.E.U16 R40, desc[UR10][R8.64+0x2] ;  /* 0x0000020a0828a981 */ /* 0x000f62000c1e1500 */
[----:B------:R-:W-:-:S03]  /*2690*/  @!P2 IMAD.WIDE R28, R0, 0x4, R24 ;  /* 0x00000004001ca825 */ /* 0x000fc600078e0218 */
[----:B------:R2:W5:Y:S01]  /*26a0*/  @!P3 LDG.E.U16 R41, desc[UR14][R8.64+0x4] ;  /* 0x0000040e0829b981 */ /* 0x000562000c1e1500 */
[----:B-1----:R-:W-:Y:S02]  /*26b0*/  @P0 IMAD.MOV.U32 R12, RZ, RZ, RZ ;  /* 0x000000ffff0c0224 */ /* 0x002fe400078e00ff */
[----:B------:R-:W-:Y:S01]  /*26c0*/  @P2 IMAD.MOV.U32 R13, RZ, RZ, RZ ;  /* 0x000000ffff0d2224 */ /* 0x000fe200078e00ff */
[----:B------:R1:W5:Y:S01]  /*26d0*/  @!P4 LDG.E.U16 R7, desc[UR16][R38.64+0x6] ;  /* 0x000006102607c981 */ /* 0x000362000c1e1500 */
[----:B------:R-:W-:-:S03]  /*26e0*/  @!P3 IMAD.WIDE R30, R0, 0x4, R24 ;  /* 0x00000004001eb825 */ /* 0x000fc600078e0218 */
[----:B------:R1:W5:Y:S01]  /*26f0*/  @!P0 LDG.E R12, desc[UR6][R44.64] ;  /* 0x000000062c0c8981 */ /* 0x000362000c1e1900 */
[----:B------:R-:W-:Y:S01]  /*2700*/  @!P4 IMAD.WIDE R32, R0, 0x4, R24 ;  /* 0x000000040020c825 */ /* 0x000fe200078e0218 */
[----:B--2---:R-:W-:Y:S02]  /*2710*/  @P2 PRMT R9, RZ, 0x7610, R9 ;  /* 0x00007610ff092816 */ /* 0x004fe40000000009 */
[----:B------:R-:W-:Y:S01]  /*2720*/  @P3 PRMT R8, RZ, 0x7610, R8 ;  /* 0x00007610ff083816 */ /* 0x000fe20000000008 */
[----:B------:R1:W5:Y:S04]  /*2730*/  @!P2 LDG.E R13, desc[UR10][R28.64+0x4] ;  /* 0x0000040a1c0da981 */ /* 0x000368000c1e1900 */
[----:B------:R1:W5:Y:S04]  /*2740*/  @!P2 LDG.E.U16 R9, desc[UR8][R38.64+0x2] ;  /* 0x000002082609a981 */ /* 0x000368000c1e1500 */
[----:B------:R1:W5:Y:S04]  /*2750*/  @!P3 LDG.E.U16 R8, desc[UR12][R38.64+0x4] ;  /* 0x0000040c2608b981 */ /* 0x000368000c1e1500 */
[----:B------:R1:W5:Y:S04]  /*2760*/  @!P3 LDG.E R14, desc[UR14][R30.64+0x8] ;  /* 0x0000080e1e0eb981 */ /* 0x000368000c1e1900 */
[----:B------:R1:W5:Y:S01]  /*2770*/  @!P4 LDG.E R15, desc[UR4][R32.64+0xc] ;  /* 0x00000c04200fc981 */ /* 0x000362000c1e1900 */
[----:B------:R-:W-:Y:S05]  /*2780*/  BRA `(.L_x_219) ;  /* 0x0000000000607947 */ /* 0x000fea0003800000 */
.L_x_218:
[C---:B------:R-:W-:Y:S02]  /*2790*/  R2UR UR6, R16.reuse ;  /* 0x00000000100672ca */ /* 0x040fe400000e0000 */
[C---:B------:R-:W-:Y:S02]  /*27a0*/  R2UR UR7, R17.reuse ;  /* 0x00000000110772ca */ /* 0x040fe400000e0000 */
[C---:B------:R-:W-:Y:S02]  /*27b0*/  R2UR UR8, R16.reuse ;  /* 0x00000000100872ca */ /* 0x040fe400000e0000 */
[C---:B------:R-:W-:Y:S02]  /*27c0*/  R2UR UR9, R17.reuse ;  /* 0x00000000110972ca */ /* 0x040fe400000e0000 */
[----:B------:R-:W-:Y:S02]  /*27d0*/  R2UR UR4, R16 ;  /* 0x00000000100472ca */ /* 0x000fe400000e0000 */
[----:B------:R-:W-:Y:S01]  /*27e0*/  R2UR UR5, R17 ;  /* 0x00000000110572ca */ /* 0x000fe200000e0000 */
[----:B------:R-:W-:-:S04]  /*27f0*/  IMAD.WIDE R28, R0, 0x2, R18 ;  /* 0x00000002001c7825 */ /* 0x000fc800078e0212 */
[----:B------:R-:W-:Y:S01]  /*2800*/  IMAD.WIDE R12, R0, 0x4, R24 ;  /* 0x00000004000c7825 */ /* 0x000fe200078e0218 */
[----:B------:R-:W2:Y:S04]  /*2810*/  LDG.E.64 R8, desc[UR6][R8.64] ;  /* 0x0000000608087981 */ /* 0x000ea8000c1e1b00 */
[----:B------:R-:W3:Y:S04]  /*2820*/  LDG.E.64 R38, desc[UR8][R38.64] ;  /* 0x0000000826267981 */ /* 0x000ee8000c1e1b00 */
[----:B------:R-:W4:Y:S04]  /*2830*/  LDG.E.64 R28, desc[UR4][R28.64] ;  /* 0x000000041c1c7981 */ /* 0x000f28000c1e1b00 */
[----:B------:R-:W5:Y:S01]  /*2840*/  LDG.E.128 R12, desc[UR4][R12.64] ;  /* 0x000000040c0c7981 */ /* 0x000f62000c1e1d00 */
[----:B--2---:R-:W-:-:S02]  /*2850*/  SHF.R.U64 R40, R8, 0x10, R9 ;  /* 0x0000001008287819 */ /* 0x004fc40000001209 */
[----:B------:R-:W-:Y:S02]  /*2860*/  PRMT R34, R8, 0x7610, R34 ;  /* 0x0000761008227816 */ /* 0x000fe40000000022 */
[----:B------:R-:W-:Y:S02]  /*2870*/  SHF.R.U32.HI R42, RZ, 0x10, R9 ;  /* 0x00000010ff2a7819 */ /* 0x000fe40000011609 */
[----:B------:R-:W-:Y:S02]  /*2880*/  PRMT R41, R9, 0x7610, R41 ;  /* 0x0000761009297816 */ /* 0x000fe40000000029 */
[C-C-:B---3--:R-:W-:Y:S02]  /*2890*/  SHF.R.U64 R9, R38.reuse, 0x10, R39.reuse ;  /* 0x0000001026097819 */ /* 0x148fe40000001227 */
[----:B------:R-:W-:Y:S02]  /*28a0*/  PRMT R10, R38, 0x7610, R10 ;  /* 0x00007610260a7816 */ /* 0x000fe4000000000a */
[----:B------:R-:W-:-:S02]  /*28b0*/  SHF.R.U32.HI R7, RZ, 0x10, R39 ;  /* 0x00000010ff077819 */ /* 0x000fc40000011627 */
[----:B------:R-:W-:Y:S02]  /*28c0*/  PRMT R8, R39, 0x7610, R8 ;  /* 0x0000761027087816 */ /* 0x000fe40000000008 */
[C---:B----4-:R-:W-:Y:S02]  /*28d0*/  SHF.R.U64 R35, R28.reuse, 0x10, R29 ;  /* 0x000000101c237819 */ /* 0x050fe4000000121d */
[----:B------:R-:W-:Y:S02]  /*28e0*/  PRMT R11, R28, 0x7610, R11 ;  /* 0x000076101c0b7816 */ /* 0x000fe4000000000b */
[----:B------:R-:W-:Y:S02]  /*28f0*/  SHF.R.U32.HI R37, RZ, 0x10, R29 ;  /* 0x00000010ff257819 */ /* 0x000fe4000001161d */
[----:B------:R-:W-:-:S07]  /*2900*/  PRMT R36, R29, 0x7610, R36 ;  /* 0x000076101d247816 */ /* 0x000fce0000000024 */
.L_x_219:
[----:B-1----:R-:W1:Y:S01]  /*2910*/  LDC.64 R28, c[0x0][0xfa0] ;  /* 0x0003e800ff1c7b82 */ /* 0x002e620000000a00 */
[----:B------:R-:W-:Y:S01]  /*2920*/  R2UR UR4, R16 ;  /* 0x00000000100472ca */ /* 0x000fe200000e0000 */
[----:B------:R-:W2:Y:S01]  /*2930*/  LDCU.64 UR6, c[0x0][0xf88] ;  /* 0x0001f100ff0677ac */ /* 0x000ea20008000a00 */
[----:B------:R-:W-:-:S13]  /*2940*/  R2UR UR5, R17 ;  /* 0x00000000110572ca */ /* 0x000fda00000e0000 */
[----:B-1----:R1:W3:Y:S01]  /*2950*/  LDG.E R28, desc[UR4][R28.64] ;  /* 0x000000041c1c7981 */ /* 0x0022e2000c1e1900 */
[----:B------:R-:W4:Y:S01]  /*2960*/  LDCU UR4, c[0x0][0xfac] ;  /* 0x0001f580ff0477ac */ /* 0x000f220008000800 */
[----:B-----5:R-:W-:Y:S01]  /*2970*/  IMAD.U32 R11, R11, 0x10000, RZ ;  /* 0x000100000b0b7824 */ /* 0x020fe200078e00ff */
[----:B------:R-:W-:Y:S01]  /*2980*/  MUFU.RCP R43, R6 ;  /* 0x00000006002b7308 */ /* 0x000fe20000001000 */
[----:B------:R-:W-:Y:S01]  /*2990*/  IMAD.U32 R35, R35, 0x10000, RZ ;  /* 0x0001000023237824 */ /* 0x000fe200078e00ff */
[----:B------:R-:W-:Y:S01]  /*29a0*/  BSSY.RECONVERGENT B0, `(.L_x_220) ;  /* 0x00000c0000007945 */ /* 0x000fe20003800200 */
[----:B------:R-:W-:Y:S02]  /*29b0*/  IMAD.U32 R36, R36, 0x10000, RZ ;  /* 0x0001000024247824 */ /* 0x000fe400078e00ff */
[----:B------:R-:W-:Y:S02]  /*29c0*/  IMAD.U32 R10, R10, 0x10000, RZ ;  /* 0x000100000a0a7824 */ /* 0x000fe400078e00ff */
[----:B------:R-:W-:Y:S01]  /*29d0*/  IMAD.U32 R38, R9, 0x10000, RZ ;  /* 0x0001000009267824 */ /* 0x000fe200078e00ff */
[----:B-1----:R-:W1:Y:S01]  /*29e0*/  MUFU.RCP R29, R4 ;  /* 0x00000004001d7308 */ /* 0x002e620000001000 */
[----:B------:R-:W-:-:S02]  /*29f0*/  IMAD.U32 R8, R8, 0x10000, RZ ;  /* 0x0001000008087824 */ /* 0x000fc400078e00ff */
[----:B------:R-:W-:Y:S02]  /*2a00*/  IMAD.U32 R7, R7, 0x10000, RZ ;  /* 0x0001000007077824 */ /* 0x000fe400078e00ff */
[----:B------:R-:W-:Y:S02]  /*2a10*/  IMAD.U32 R34, R34, 0x10000, RZ ;  /* 0x0001000022227824 */ /* 0x000fe400078e00ff */
[----:B------:R-:W-:Y:S02]  /*2a20*/  IMAD.U32 R41, R41, 0x10000, RZ ;  /* 0x0001000029297824 */ /* 0x000fe400078e00ff */
[----:B----4-:R-:W-:Y:S01]  /*2a30*/  FMUL.FTZ R31, R11, UR4 ;  /* 0x000000040b1f7c20 */ /* 0x010fe20008410000 */
[----:B------:R-:W-:Y:S01]  /*2a40*/  FMUL.FTZ R33, R35, UR4 ;  /* 0x0000000423217c20 */ /* 0x000fe20008410000 */
[----:B------:R-:W-:Y:S02]  /*2a50*/  IMAD.U32 R40, R40, 0x10000, RZ ;  /* 0x0001000028287824 */ /* 0x000fe400078e00ff */
[C---:B------:R-:W-:Y:S01]  /*2a60*/  FFMA.FTZ R12, R2.reuse, R12, R31 ;  /* 0x0000000c020c7223 */ /* 0x040fe2000001001f */
[----:B------:R-:W-:Y:S01]  /*2a70*/  FFMA.FTZ R30, R2, R13, R33 ;  /* 0x0000000d021e7223 */ /* 0x000fe20000010021 */
[----:B------:R-:W-:-:S02]  /*2a80*/  FMUL.FTZ R33, R36, UR4 ;  /* 0x0000000424217c20 */ /* 0x000fc40008410000 */
[----:B------:R-:W-:Y:S01]  /*2a90*/  FMUL.FTZ R31, R12, R12 ;  /* 0x0000000c0c1f7220 */ /* 0x000fe20000410000 */
[----:B------:R-:W-:Y:S01]  /*2aa0*/  FMUL.FTZ R13, R30, R30 ;  /* 0x0000001e1e0d7220 */ /* 0x000fe20000410000 */
[----:B------:R-:W-:Y:S01]  /*2ab0*/  FFMA.FTZ R14, R2, R14, R33 ;  /* 0x0000000e020e7223 */ /* 0x000fe20000010021 */
[----:B--2---:R-:W-:Y:S01]  /*2ac0*/  FFMA.FTZ R39, R30, -UR6, R30 ;  /* 0x800000061e277c23 */ /* 0x004fe2000801001e */
[----:B------:R-:W-:Y:S01]  /*2ad0*/  FFMA.FTZ R31, R31, -UR7, R31 ;  /* 0x800000071f1f7c23 */ /* 0x000fe2000801001f */
[----:B------:R-:W-:Y:S02]  /*2ae0*/  FFMA.FTZ R13, R13, -UR7, R13 ;  /* 0x800000070d0d7c23 */ /* 0x000fe4000801000d */
[----:B------:R-:W-:Y:S01]  /*2af0*/  FFMA.FTZ R30, R40, UR6, R39 ;  /* 0x00000006281e7c23 */ /* 0x000fe20008010027 */
[----:B------:R-:W-:Y:S01]  /*2b00*/  FFMA.FTZ R32, R10, UR7, R31 ;  /* 0x000000070a207c23 */ /* 0x000fe2000801001f */
[----:B------:R-:W-:Y:S01]  /*2b10*/  FMUL.FTZ R10, R14, R14 ;  /* 0x0000000e0e0a7220 */ /* 0x000fe20000410000 */
[----:B------:R-:W-:Y:S01]  /*2b20*/  FFMA.FTZ R38, R38, UR7, R13 ;  /* 0x0000000726267c23 */ /* 0x000fe2000801000d */
[----:B------:R-:W-:Y:S01]  /*2b30*/  FFMA.FTZ R14, R14, -UR6, R14 ;  /* 0x800000060e0e7c23 */ /* 0x000fe2000801000e */
[----:B-1----:R-:W-:Y:S01]  /*2b40*/  FMUL.FTZ R33, R32, R29 ;  /* 0x0000001d20217220 */ /* 0x002fe20000410000 */
[----:B------:R-:W-:Y:S01]  /*2b50*/  FFMA.FTZ R13, R10, -UR7, R10 ;  /* 0x800000070a0d7c23 */ /* 0x000fe2000801000a */
[----:B------:R1:W-:Y:S01]  /*2b60*/  F2F.BF16.F32 R9, R32 ;  /* 0x0000002000097304 */ /* 0x0003e20000202000 */
[----:B------:R-:W-:-:S02]  /*2b70*/  FFMA.FTZ R14, R41, UR6, R14 ;  /* 0x00000006290e7c23 */ /* 0x000fc4000801000e */
[----:B------:R-:W-:Y:S01]  /*2b80*/  FFMA.FTZ R44, R8, UR7, R13 ;  /* 0x00000007082c7c23 */ /* 0x000fe2000801000d */
[----:B------:R-:W-:-:S03]  /*2b90*/  IMAD.U32 R13, R37, 0x10000, RZ ;  /* 0x00010000250d7824 */ /* 0x000fc600078e00ff */
[-C--:B------:R-:W-:Y:S01]  /*2ba0*/  FMUL.FTZ R37, R44, R29.reuse ;  /* 0x0000001d2c257220 */ /* 0x080fe20000410000 */
[----:B------:R-:W-:Y:S01]  /*2bb0*/  FMUL.FTZ R31, R13, UR4 ;  /* 0x000000040d1f7c20 */ /* 0x000fe20008410000 */
[----:B------:R-:W2:Y:S01]  /*2bc0*/  LDCU UR4, c[0x0][0xf9c] ;  /* 0x0001f380ff0477ac */ /* 0x000ea20008000800 */
[----:B------:R-:W2:Y:S01]  /*2bd0*/  MUFU.SQRT R33, R33 ;  /* 0x0000002100217308 */ /* 0x000ea20000002000 */
[----:B-1----:R-:W-:Y:S01]  /*2be0*/  FMUL.FTZ R32, R38, R29 ;  /* 0x0000001d26207220 */ /* 0x002fe20000410000 */
[----:B------:R-:W-:-:S04]  /*2bf0*/  FFMA.FTZ R15, R2, R15, R31 ;  /* 0x0000000f020f7223 */ /* 0x000fc8000001001f */
[C---:B------:R-:W-:Y:S01]  /*2c00*/  FMUL.FTZ R31, R15.reuse, R15 ;  /* 0x0000000f0f1f7220 */ /* 0x040fe20000410000 */
[----:B------:R-:W-:Y:S01]  /*2c10*/  FFMA.FTZ R15, R15, -UR6, R15 ;  /* 0x800000060f0f7c23 */ /* 0x000fe2000801000f */
[----:B------:R1:W-:Y:S08]  /*2c20*/  F2F.BF16.F32 R10, R38 ;  /* 0x00000026000a7304 */ /* 0x0003f00000202000 */
[----:B------:R-:W4:Y:S01]  /*2c30*/  MUFU.SQRT R37, R37 ;  /* 0x0000002500257308 */ /* 0x000f220000002000 */
[----:B-1----:R-:W-:Y:S01]  /*2c40*/  FFMA.FTZ R38, R31, -UR7, R31 ;  /* 0x800000071f267c23 */ /* 0x002fe2000801001f */
[----:B--2---:R-:W-:-:S03]  /*2c50*/  FADD.FTZ R33, R33, UR4 ;  /* 0x0000000421217e21 */ /* 0x004fc60008010000 */
[----:B------:R-:W-:-:S03]  /*2c60*/  FFMA.FTZ R38, R7, UR7, R38 ;  /* 0x0000000707267c23 */ /* 0x000fc60008010026 */
[----:B------:R-:W1:Y:S01]  /*2c70*/  MUFU.SQRT R32, R32 ;  /* 0x0000002000207308 */ /* 0x000e620000002000 */
[----:B------:R-:W-:-:S07]  /*2c80*/  FMUL.FTZ R31, R38, R29 ;  /* 0x0000001d261f7220 */ /* 0x000fce0000410000 */
[----:B------:R-:W-:Y:S01]  /*2c90*/  MUFU.SQRT R31, R31 ;  /* 0x0000001f001f7308 */ /* 0x000fe20000002000 */
[----:B----4-:R-:W-:Y:S01]  /*2ca0*/  FADD.FTZ R29, R37, UR4 ;  /* 0x00000004251d7e21 */ /* 0x010fe20008010000 */
[----:B------:R-:W-:-:S04]  /*2cb0*/  FFMA.FTZ R37, R12, -UR6, R12 ;  /* 0x800000060c257c23 */ /* 0x000fc8000801000c */
[----:B------:R-:W-:Y:S01]  /*2cc0*/  FFMA.FTZ R12, R34, UR6, R37 ;  /* 0x00000006220c7c23 */ /* 0x000fe20008010025 */
[----:B------:R-:W-:Y:S01]  /*2cd0*/  IMAD.U32 R34, R42, 0x10000, RZ ;  /* 0x000100002a227824 */ /* 0x000fe200078e00ff */
[----:B------:R-:W2:Y:S01]  /*2ce0*/  MUFU.RCP R33, R33 ;  /* 0x0000002100217308 */ /* 0x000ea20000001000 */
[----:B-1----:R-:W-:Y:S02]  /*2cf0*/  FADD.FTZ R32, R32, UR4 ;  /* 0x0000000420207e21 */ /* 0x002fe40008010000 */
[----:B------:R-:W-:-:S05]  /*2d00*/  FFMA.FTZ R34, R34, UR6, R15 ;  /* 0x0000000622227c23 */ /* 0x000fca000801000f */
[----:B------:R1:W-:Y:S08]  /*2d10*/  F2F.BF16.F32 R37, R12 ;  /* 0x0000000c00257304 */ /* 0x0003f00000202000 */
[----:B------:R4:W-:Y:S01]  /*2d20*/  F2F.BF16.F32 R7, R38 ;  /* 0x0000002600077304 */ /* 0x0009e20000202000 */
[----:B-1----:R-:W-:-:S04]  /*2d30*/  FMUL.FTZ R12, R12, R43 ;  /* 0x0000002b0c0c7220 */ /* 0x002fc80000410000 */
[----:B--2---:R-:W-:-:S03]  /*2d40*/  FMUL.FTZ R33, R12, R33 ;  /* 0x000000210c217220 */ /* 0x004fc60000410000 */
[----:B------:R-:W-:Y:S01]  /*2d50*/  MUFU.RCP R29, R29 ;  /* 0x0000001d001d7308 */ /* 0x000fe20000001000 */
[----:B----4-:R-:W-:Y:S01]  /*2d60*/  FADD.FTZ R38, R31, UR4 ;  /* 0x000000041f267e21 */ /* 0x010fe20008010000 */
[----:B------:R-:W-:-:S06]  /*2d70*/  FMUL.FTZ R31, R30, R43 ;  /* 0x0000002b1e1f7220 */ /* 0x000fcc0000410000 */
[----:B------:R-:W1:Y:S08]  /*2d80*/  MUFU.RCP R32, R32 ;  /* 0x0000002000207308 */ /* 0x000e700000001000 */
[----:B------:R-:W2:Y:S08]  /*2d90*/  MUFU.RCP R12, R38 ;  /* 0x00000026000c7308 */ /* 0x000eb00000001000 */
[----:B------:R4:W-:Y:S01]  /*2da0*/  F2F.BF16.F32 R41, R14 ;  /* 0x0000000e00297304 */ /* 0x0009e20000202000 */
[----:B-1----:R-:W-:-:S07]  /*2db0*/  FMUL.FTZ R31, R31, R32 ;  /* 0x000000201f1f7220 */ /* 0x002fce0000410000 */
[----:B------:R-:W-:Y:S01]  /*2dc0*/  F2F.BF16.F32 R39, R34 ;  /* 0x0000002200277304 */ /* 0x000fe20000202000 */
[-C--:B----4-:R-:W-:Y:S01]  /*2dd0*/  FMUL.FTZ R14, R14, R43.reuse ;  /* 0x0000002b0e0e7220 */ /* 0x090fe20000410000 */
[----:B------:R-:W-:-:S03]  /*2de0*/  FMUL.FTZ R43, R34, R43 ;  /* 0x0000002b222b7220 */ /* 0x000fc60000410000 */
[----:B------:R-:W-:Y:S01]  /*2df0*/  FMUL.FTZ R29, R14, R29 ;  /* 0x0000001d0e1d7220 */ /* 0x000fe20000410000 */
[----:B--2---:R-:W-:Y:S02]  /*2e00*/  FMUL.FTZ R43, R43, R12 ;  /* 0x0000000c2b2b7220 */ /* 0x004fe40000410000 */
[----:B------:R-:W-:Y:S08]  /*2e10*/  F2F.BF16.F32 R8, R44 ;  /* 0x0000002c00087304 */ /* 0x000ff00000202000 */
[----:B------:R-:W-:Y:S01]  /*2e20*/  F2F.BF16.F32 R45, R30 ;  /* 0x0000001e002d7304 */ /* 0x000fe20000202000 */
[C---:B---3--:R-:W-:Y:S01]  /*2e30*/  FMUL.FTZ R15, R28.reuse, R33 ;  /* 0x000000211c0f7220 */ /* 0x048fe20000410000 */
[C---:B------:R-:W-:Y:S01]  /*2e40*/  FMUL.FTZ R29, R28.reuse, R29 ;  /* 0x0000001d1c1d7220 */ /* 0x040fe20000410000 */
[C---:B------:R-:W-:Y:S01]  /*2e50*/  FMUL.FTZ R31, R28.reuse, R31 ;  /* 0x0000001f1c1f7220 */ /* 0x040fe20000410000 */
[----:B------:R-:W-:-:S04]  /*2e60*/  FMUL.FTZ R43, R28, R43 ;  /* 0x0000002b1c2b7220 */ /* 0x000fc80000410000 */
        /* <DEDUP_REMOVED lines=9> */
[----:B------:R1:W3:Y:S01]  /*2f00*/  F2F.BF16.F32 R33, R12 ;  /* 0x0000000c00217304 */ /* 0x0002e20000202000 */
[----:B------:R-:W-:-:S04]  /*2f10*/  IMAD.WIDE R30, R0, 0x2, R18 ;  /* 0x00000002001e7825 */ /* 0x000fc800078e0212 */
[----:B------:R-:W-:Y:S01]  /*2f20*/  FADD.FTZ R14, R35, -R14 ;  /* 0x8000000e230e7221 */ /* 0x000fe20000010000 */
[----:B--2---:R-:W-:-:S03]  /*2f30*/  IMAD.U32 R28, R43, 0x10000, RZ ;  /* 0x000100002b1c7824 */ /* 0x004fc600078e00ff */
[----:B------:R2:W4:Y:S01]  /*2f40*/  F2F.BF16.F32 R42, R14 ;  /* 0x0000000e002a7304 */ /* 0x0005220000202000 */
[----:B------:R-:W-:Y:S01]  /*2f50*/  FADD.FTZ R28, R13, -R28 ;  /* 0x8000001c0d1c7221 */ /* 0x000fe20000010000 */
[----:B-1----:R-:W-:-:S06]  /*2f60*/  IMAD.WIDE R12, R0, 0x2, R20 ;  /* 0x00000002000c7825 */ /* 0x002fcc00078e0214 */
[----:B------:R-:W1:Y:S01]  /*2f70*/  F2F.BF16.F32 R38, R38 ;  /* 0x0000002600267304 */ /* 0x000e620000202000 */
[----:B---3--:R-:W-:Y:S02]  /*2f80*/  IMAD.U32 R43, R33, 0x10000, RZ ;  /* 0x00010000212b7824 */ /* 0x008fe400078e00ff */
[----:B--2---:R-:W-:-:S04]  /*2f90*/  IMAD.WIDE R14, R0, 0x2, R22 ;  /* 0x00000002000e7825 */ /* 0x004fc800078e0216 */
[----:B----4-:R-:W-:Y:S01]  /*2fa0*/  IMAD.U32 R11, R42, 0x10000, RZ ;  /* 0x000100002a0b7824 */ /* 0x010fe200078e00ff */
[----:B------:R-:W2:Y:S01]  /*2fb0*/  F2F.BF16.F32 R40, R28 ;  /* 0x0000001c00287304 */ /* 0x000ea20000202000 */
[----:B-1----:R-:W-:-:S07]  /*2fc0*/  IMAD.U32 R34, R38, 0x10000, RZ ;  /* 0x0001000026227824 */ /* 0x002fce00078e00ff */
[----:B------:R-:W1:Y:S01]  /*2fd0*/  F2F.F16.F32 R43, R43 ;  /* 0x0000002b002b7304 */ /* 0x000e620000200800 */
[----:B--2---:R-:W-:-:S07]  /*2fe0*/  IMAD.U32 R32, R40, 0x10000, RZ ;  /* 0x0001000028207824 */ /* 0x004fce00078e00ff */
[----:B------:R-:W2:Y:S08]  /*2ff0*/  F2F.F16.F32 R11, R11 ;  /* 0x0000000b000b7304 */ /* 0x000eb00000200800 */
[----:B------:R-:W3:Y:S08]  /*3000*/  F2F.F16.F32 R34, R34 ;  /* 0x0000002200227304 */ /* 0x000ef00000200800 */
[----:B------:R4:W0:Y:S01]  /*3010*/  F2F.F16.F32 R35, R32 ;  /* 0x0000002000237304 */ /* 0x0008220000200800 */
[----:B-12---:R-:W-:Y:S05]  /*3020*/  @P1 BRA `(.L_x_221) ;  /* 0x0000000000ec1947 */ /* 0x006fea0003800000 */
        /* <DEDUP_REMOVED lines=20> */
[----:B------:R-:W-:Y:S01]  /*3170*/  @!P3 STG.E.U16 desc[UR4][R14.64], R9 ;  /* 0x000000090e00b986 */ /* 0x000fe2000c101504 */
[----:B------:R-:W-:Y:S02]  /*3180*/  @!P0 R2UR UR14, R16 ;  /* 0x00000000100e82ca */ /* 0x000fe400000e0000 */
[C---:B------:R-:W-:Y:S01]  /*3190*/  @!P0 R2UR UR15, R17.reuse ;  /* 0x00000000110f82ca */ /* 0x040fe200000e0000 */
[----:B------:R2:W-:Y:S01]  /*31a0*/  @!P3 STG.E.U16 desc[UR8][R28.64], R43 ;  /* 0x0000002b1c00b986 */ /* 0x0005e2000c101508 */
[--C-:B----4-:R-:W-:Y:S01]  /*31b0*/  @!P0 IMAD.WIDE R32, R0, 0x2, R26.reuse ;  /* 0x0000000200208825 */ /* 0x110fe200078e021a */
[----:B------:R-:W-:Y:S02]  /*31c0*/  @!P2 R2UR UR16, R16 ;  /* 0x000000001010a2ca */ /* 0x000fe400000e0000 */
[----:B------:R-:W-:Y:S01]  /*31d0*/  @!P2 R2UR UR17, R17 ;  /* 0x000000001111a2ca */ /* 0x000fe200000e0000 */
[----:B-1----:R-:W-:Y:S01]  /*31e0*/  @!P2 IMAD.WIDE R36, R0, 0x2, R26 ;  /* 0x000000020024a825 */ /* 0x002fe200078e021a */
[----:B------:R-:W-:-:S02]  /*31f0*/  @!P2 R2UR UR18, R16 ;  /* 0x000000001012a2ca */ /* 0x000fc400000e0000 */
[----:B------:R1:W-:Y:S01]  /*3200*/  @!P0 STG.E.U16 desc[UR6][R30.64+0x2], R42 ;  /* 0x0000022a1e008986 */ /* 0x0003e2000c101506 */
[C---:B------:R-:W-:Y:S02]  /*3210*/  @!P2 R2UR UR19, R17.reuse ;  /* 0x000000001113a2ca */ /* 0x040fe400000e0000 */
[----:B------:R-:W-:Y:S01]  /*3220*/  @!P2 R2UR UR20, R16 ;  /* 0x000000001014a2ca */ /* 0x000fe200000e0000 */
[----:B--2---:R-:W-:Y:S01]  /*3230*/  VIADD R28, R0, 0x3 ;  /* 0x00000003001c7836 */ /* 0x004fe20000000000 */
[----:B------:R1:W-:Y:S01]  /*3240*/  @!P0 STG.E.U16 desc[UR10][R12.64+0x2], R45 ;  /* 0x0000022d0c008986 */ /* 0x0003e2000c10150a */
[C---:B------:R-:W-:Y:S02]  /*3250*/  @!P2 R2UR UR21, R17.reuse ;  /* 0x000000001115a2ca */ /* 0x040fe400000e0000 */
[----:B------:R-:W-:Y:S01]  /*3260*/  @!P2 R2UR UR22, R16 ;  /* 0x000000001016a2ca */ /* 0x000fe200000e0000 */
[----:B------:R1:W-:Y:S01]  /*3270*/  @!P0 STG.E.U16 desc[UR12][R14.64+0x2], R10 ;  /* 0x0000020a0e008986 */ /* 0x0003e2000c10150c */
[----:B------:R-:W-:-:S03]  /*3280*/  @!P2 R2UR UR23, R17 ;  /* 0x000000001117a2ca */ /* 0x000fc600000e0000 */
[----:B------:R1:W-:Y:S01]  /*3290*/  @!P0 STG.E.U16 desc[UR14][R32.64+0x2], R11 ;  /* 0x0000020b20008986 */ /* 0x0003e2000c10150e */
[----:B------:R-:W-:-:S03]  /*32a0*/  ISETP.GE.AND P0, PT, R28, R5, PT ;  /* 0x000000051c00720c */ /* 0x000fc60003f06270 */
[----:B------:R1:W-:Y:S04]  /*32b0*/  @!P2 STG.E.U16 desc[UR16][R30.64+0x4], R38 ;  /* 0x000004261e00a986 */ /* 0x0003e8000c101510 */
[----:B------:R1:W-:Y:S04]  /*32c0*/  @!P2 STG.E.U16 desc[UR18][R12.64+0x4], R41 ;  /* 0x000004290c00a986 */ /* 0x0003e8000c101512 */
[----:B------:R1:W-:Y:S04]  /*32d0*/  @!P2 STG.E.U16 desc[UR20][R14.64+0x4], R8 ;  /* 0x000004080e00a986 */ /* 0x0003e8000c101514 */
[----:B---3--:R1:W-:Y:S01]  /*32e0*/  @!P2 STG.E.U16 desc[UR22][R36.64+0x4], R34 ;  /* 0x000004222400a986 */ /* 0x0083e2000c101516 */
[----:B------:R-:W-:Y:S05]  /*32f0*/  @P0 BRA `(.L_x_222) ;  /* 0x0000000000a80947 */ /* 0x000fea0003800000 */
[----:B------:R-:W-:Y:S01]  /*3300*/  R2UR UR4, R16 ;  /* 0x00000000100472ca */ /* 0x000fe200000e0000 */
[----:B-1----:R-:W-:Y:S01]  /*3310*/  IMAD.WIDE R8, R0, 0x2, R26 ;  /* 0x0000000200087825 */ /* 0x002fe200078e021a */
        /* <DEDUP_REMOVED lines=10> */
[----:B0-----:R2:W-:Y:S01]  /*33c0*/  STG.E.U16 desc[UR10][R8.64+0x6], R35 ;  /* 0x0000062308007986 */ /* 0x0015e2000c10150a */
[----:B------:R-:W-:Y:S05]  /*33d0*/  BRA `(.L_x_222) ;  /* 0x0000000000707947 */ /* 0x000fea0003800000 */
.L_x_221:
[----:B------:R-:W-:Y:S01]  /*33e0*/  IMAD.WIDE.U32 R28, R42, 0x10000, RZ ;  /* 0x000100002a1c7825 */ /* 0x000fe200078e00ff */
[----:B------:R-:W-:Y:S02]  /*33f0*/  R2UR UR4, R16 ;  /* 0x00000000100472ca */ /* 0x000fe400000e0000 */
[----:B------:R-:W-:Y:S01]  /*3400*/  R2UR UR5, R17 ;  /* 0x00000000110572ca */ /* 0x000fe200000e0000 */
[----:B------:R-:W-:Y:S01]  /*3410*/  IMAD.U32 R39, R39, 0x10000, RZ ;  /* 0x0001000027277824 */ /* 0x000fe200078e00ff */
[----:B------:R-:W-:Y:S01]  /*3420*/  LOP3.LUT R29, R29, R32, R38, 0xfe, !PT ;  /* 0x000000201d1d7212 */ /* 0x000fe200078efe26 */
[----:B------:R-:W-:Y:S01]  /*3430*/  IMAD.U32 R7, R7, 0x10000, RZ ;  /* 0x0001000007077824 */ /* 0x000fe200078e00ff */
[----:B------:R-:W-:Y:S01]  /*3440*/  LOP3.LUT R28, R28, R33, RZ, 0xfc, !PT ;  /* 0x000000211c1c7212 */ /* 0x000fe200078efcff */
[----:B----4-:R-:W-:Y:S01]  /*3450*/  IMAD.WIDE.U32 R32, R45, 0x10000, RZ ;  /* 0x000100002d207825 */ /* 0x010fe200078e00ff */
[C---:B------:R-:W-:Y:S02]  /*3460*/  R2UR UR6, R16.reuse ;  /* 0x00000000100672ca */ /* 0x040fe400000e0000 */
[----:B------:R-:W-:Y:S01]  /*3470*/  R2UR UR7, R17 ;  /* 0x00000000110772ca */ /* 0x000fe200000e0000 */
[----:B0-----:R-:W-:Y:S01]  /*3480*/  IMAD.U32 R35, R35, 0x10000, RZ ;  /* 0x0001000023237824 */ /* 0x001fe200078e00ff */
[----:B------:R-:W-:-:S02]  /*3490*/  R2UR UR8, R16 ;  /* 0x00000000100872ca */ /* 0x000fc400000e0000 */
[C---:B------:R-:W-:Y:S01]  /*34a0*/  R2UR UR9, R17.reuse ;  /* 0x00000000110972ca */ /* 0x040fe200000e0000 */
[----:B------:R0:W-:Y:S01]  /*34b0*/  STG.E.64 desc[UR4][R30.64], R28 ;  /* 0x0000001c1e007986 */ /* 0x0001e2000c101b04 */
[----:B------:R-:W-:Y:S01]  /*34c0*/  LOP3.LUT R32, R32, R37, RZ, 0xfc, !PT ;  /* 0x0000002520207212 */ /* 0x000fe200078efcff */
[----:B------:R-:W-:Y:S01]  /*34d0*/  IMAD.WIDE.U32 R36, R10, 0x10000, RZ ;  /* 0x000100000a247825 */ /* 0x000fe200078e00ff */
[----:B------:R-:W-:Y:S02]  /*34e0*/  R2UR UR10, R16 ;  /* 0x00000000100a72ca */ /* 0x000fe400000e0000 */
[----:B------:R-:W-:Y:S01]  /*34f0*/  R2UR UR11, R17 ;  /* 0x00000000110b72ca */ /* 0x000fe200000e0000 */
[----:B------:R-:W-:Y:S01]  /*3500*/  IMAD.WIDE.U32 R10, R11, 0x10000, RZ ;  /* 0x000100000b0a7825 */ /* 0x000fe200078e00ff */
[----:B------:R-:W-:Y:S02]  /*3510*/  LOP3.LUT R33, R33, R39, R41, 0xfe, !PT ;  /* 0x0000002721217212 */ /* 0x000fe400078efe29 */
[----:B------:R-:W-:-:S02]  /*3520*/  LOP3.LUT R37, R37, R7, R8, 0xfe, !PT ;  /* 0x0000000725257212 */ /* 0x000fc400078efe08 */
[----:B------:R-:W-:Y:S01]  /*3530*/  LOP3.LUT R36, R36, R9, RZ, 0xfc, !PT ;  /* 0x0000000924247212 */ /* 0x000fe200078efcff */
[----:B------:R-:W-:Y:S01]  /*3540*/  IMAD.WIDE R8, R0, 0x2, R26 ;  /* 0x0000000200087825 */ /* 0x000fe200078e021a */
[----:B---3--:R-:W-:Y:S01]  /*3550*/  LOP3.LUT R35, R11, R35, R34, 0xfe, !PT ;  /* 0x000000230b237212 */ /* 0x008fe200078efe22 */
[----:B------:R0:W-:Y:S01]  /*3560*/  STG.E.64 desc[UR6][R12.64], R32 ;  /* 0x000000200c007986 */ /* 0x0001e2000c101b06 */
[----:B------:R-:W-:-:S03]  /*3570*/  LOP3.LUT R34, R10, R43, RZ, 0xfc, !PT ;  /* 0x0000002b0a227212 */ /* 0x000fc600078efcff */
[----:B------:R0:W-:Y:S04]  /*3580*/  STG.E.64 desc[UR8][R14.64], R36 ;  /* 0x000000240e007986 */ /* 0x0001e8000c101b08 */
[----:B------:R0:W-:Y:S02]  /*3590*/  STG.E.64 desc[UR10][R8.64], R34 ;  /* 0x0000002208007986 */ /* 0x0001e4000c101b0a */
.L_x_222:
[----:B------:R-:W-:Y:S05]  /*35a0*/  BSYNC.RECONVERGENT B0 ;  /* 0x0000000000007941 */ /* 0x000fea0003800200 */
.L_x_220:
[----:B0-----:R-:W-:-:S05]  /*35b0*/  IMAD R0, R3, 0x4, R0 ;  /* 0x0000000403007824 */ /* 0x001fca00078e0200 */
[----:B------:R-:W-:-:S13]  /*35c0*/  ISETP.GE.AND P0, PT, R0, R5, PT ;  /* 0x000000050000720c */ /* 0x000fda0003f06270 */
[----:B------:R-:W-:Y:S05]  /*35d0*/  @!P0 BRA `(.L_x_212) ;  /* 0xffffffec005c8947 */ /* 0x000fea000383ffff */
[----:B------:R-:W-:Y:S05]  /*35e0*/  EXIT ;  /* 0x000000000000794d */ /* 0x000fea0003800000 */
        .type           $_Z25multi_tensor_apply_kernelI18TensorListMetadataILi5EE25DistAdamCapturableFunctorIN3c108BFloat16EfNS3_4HalfEEJPfffPiifS7_10adamMode_tfEEvlPViT_T0_DpT1_$__internal_accurate_pow,@function
        .size           $_Z25multi_tensor_apply_kernelI18TensorListMetadataILi5EE25DistAdamCapturableFunctorIN3c108BFloat16EfNS3_4HalfEEJPfffPiifS7_10adamMode_tfEEvlPViT_T0_DpT1_$__internal_accurate_pow,(.L_x_1067 - $_Z25multi_tensor_apply_kernelI18TensorListMetadataILi5EE25DistAdamCapturableFunctorIN3c108BFloat16EfNS3_4HalfEEJPfffPiifS7_10adamMode_tfEEvlPViT_T0_DpT1_$__internal_accurate_pow)
$_Z25multi_tensor_apply_kernelI18TensorListMetadataILi5EE25DistAdamCapturableFunctorIN3c108BFloat16EfNS3_4HalfEEJPfffPiifS7_10adamMode_tfEEvlPViT_T0_DpT1_$__internal_accurate_pow:
        /* <DEDUP_REMOVED lines=171> */
.L_x_223:
[----:B------:R-:W-:Y:S02]  /*40a0*/  DFMA R8, R12, R4, R4 ;  /* 0x000000040c08722b */ /* 0x000fe40000000004 */
[----:B------:R-:W-:-:S08]  /*40b0*/  DSETP.NEU.AND P2, PT, |R4|, +INF , PT ;  /* 0x7ff000000400742a */ /* 0x000fd00003f4d200 */
[----:B------:R-:W-:Y:S01]  /*40c0*/  FSEL R11, R4, R8, !P2 ;  /* 0x00000008040b7208 */ /* 0x000fe20005000000 */
[----:B------:R-:W-:Y:S01]  /*40d0*/  IMAD.MOV.U32 R4, RZ, RZ, R0 ;  /* 0x000000ffff047224 */ /* 0x000fe200078e0000 */
[----:B------:R-:W-:Y:S01]  /*40e0*/  FSEL R10, R5, R9, !P2 ;  /* 0x00000009050a7208 */ /* 0x000fe20005000000 */
[----:B------:R-:W-:-:S04]  /*40f0*/  IMAD.MOV.U32 R5, RZ, RZ, 0x0 ;  /* 0x00000000ff057424 */ /* 0x000fc800078e00ff */
[----:B------:R-:W-:Y:S05]  /*4100*/  RET.REL.NODEC R4 `(_Z25multi_tensor_apply_kernelI18TensorListMetadataILi5EE25DistAdamCapturableFunctorIN3c108BFloat16EfNS3_4HalfEEJPfffPiifS7_10adamMode_tfEEvlPViT_T0_DpT1_) ;  /* 0xffffffbc04bc7950 */ /* 0x000fea0003c3ffff */
.L_x_224:
        /* <DEDUP_REMOVED lines=15> */
.L_x_1067:


//--------------------- .text._Z25multi_tensor_apply_kernelI18TensorListMetadataILi5EE25DistAdamCapturableFunctorIN3c108BFloat16EffEJPfffPiifS6_10adamMode_tfEEvlPViT_T0_DpT1_ --------------------------
	.section	.text._Z25multi_tensor_apply_kernelI18TensorListMetadataILi5EE25DistAdamCapturableFunctorIN3c108BFloat16EffEJPfffPiifS6_10adamMode_tfEEvlPViT_T0_DpT1_,"ax",@progbits
	.align	128
        .global         _Z25multi_tensor_apply_kernelI18TensorListMetadataILi5EE25DistAdamCapturableFunctorIN3c108BFloat16EffEJPfffPiifS6_10adamMode_tfEEvlPViT_T0_DpT1_
        .type           _Z25multi_tensor_apply_kernelI18TensorListMetadataILi5EE25DistAdamCapturableFunctorIN3c108BFloat16EffEJPfffPiifS6_10adamMode_tfEEvlPViT_T0_DpT1_,@function
        .size           _Z25multi_tensor_apply_kernelI18TensorListMetadataILi5EE25DistAdamCapturableFunctorIN3c108BFloat16EffEJPfffPiifS6_10adamMode_tfEEvlPViT_T0_DpT1_,(.L_x_1068 - _Z25multi_tensor_apply_kernelI18TensorListMetadataILi5EE25DistAdamCapturableFunctorIN3c108BFloat16EffEJPfffPiifS6_10adamMode_tfEEvlPViT_T0_DpT1_)
        .other          _Z25multi_tensor_apply_kernelI18TensorListMetadataILi5EE25DistAdamCapturableFunctorIN3c108BFloat16EffEJPfffPiifS6_10adamMode_tfEEvlPViT_T0_DpT1_,@"STO_CUDA_ENTRY STV_DEFAULT"
_Z25multi_tensor_apply_kernelI18TensorListMetadataILi5EE25DistAdamCapturableFunctorIN3c108BFloat16EffEJPfffPiifS6_10adamMode_tfEEvlPViT_T0_DpT1_:
.text._Z25multi_tensor_apply_kernelI18TensorListMetadataILi5EE25DistAdamCapturableFunctorIN3c108BFloat16EffEJPfffPiifS6_10adamMode_tfEEvlPViT_T0_DpT1_:
        /* <DEDUP_REMOVED lines=21> */
.L_x_225:
        /* <DEDUP_REMOVED lines=20> */
.L_x_226:
        /* <DEDUP_REMOVED lines=20> */
.L_x_227:
        /* <DEDUP_REMOVED lines=21> */
.L_x_228:
        /* <DEDUP_REMOVED lines=32> */
[----:B0-----:R-:W-:Y:S05]  /*0720*/  CALL.REL.NOINC `($_Z25multi_tensor_apply_kernelI18TensorListMetadataILi5EE25DistAdamCapturableFunctorIN3c108BFloat16EffEJPfffPiifS6_10adamMode_tfEEvlPViT_T0_DpT1_$__internal_accurate_pow) ;  /* 0x0000002c00707944 */ /* 0x001fea0003c00000 */
        /* <DEDUP_REMOVED lines=22> */
.L_x_230:
        /* <DEDUP_REMOVED lines=14> */
.L_x_231:
        /* <DEDUP_REMOVED lines=20> */
[----:B------:R-:W-:Y:S05]  /*0ab0*/  CALL.REL.NOINC `($_Z25multi_tensor_apply_kernelI18TensorListMetadataILi5EE25DistAdamCapturableFunctorIN3c108BFloat16EffEJPfffPiifS6_10adamMode_tfEEvlPViT_T0_DpT1_$__internal_accurate_pow) ;  /* 0x00000028008c7944 */ /* 0x000fea0003c00000 */
        /* <DEDUP_REMOVED lines=21> */
.L_x_232:
        /* <DEDUP_REMOVED lines=14> */
.L_x_233:
        /* <DEDUP_REMOVED lines=10> */
.L_x_229:
        /* <DEDUP_REMOVED lines=45> */
[----:B------:R-:W-:Y:S01]  /*1060*/  IMAD.MOV.U32 R0, RZ, RZ, R12 ;  /* 0x000000ffff007224 */ /* 0x000fe200078e000c */
[----:B------:R-:W-:Y:S09]  /*1070*/  BRA.U !UP0, `(.L_x_234) ;  /* 0x0000001108947547 */ /* 0x000ff2000b800000 */
.L_x_239:
[----:B--2---:R-:W-:-:S04]  /*1080*/  IMAD.WIDE R34, R0, 0x2, R24 ;  /* 0x0000000200227825 */ /* 0x004fc800078e0218 */
[----:B0-----:R-:W-:-:S04]  /*1090*/  IMAD.WIDE R30, R0, 0x2, R22 ;  /* 0x00000002001e7825 */ /* 0x001fc800078e0216 */
[----:B------:R-:W-:Y:S01]  /*10a0*/  IMAD.WIDE R28, R0, 0x2, R18 ;  /* 0x00000002001c7825 */ /* 0x000fe200078e0212 */
[----:B-1----:R-:W-:Y:S06]  /*10b0*/  @!P1 BRA `(.L_x_235) ;  /* 0x0000000000589947 */ /* 0x002fec0003800000 */
        /* <DEDUP_REMOVED lines=22> */
.L_x_235:
        /* <DEDUP_REMOVED lines=14> */
[C---:B------:R-:W-:Y:S01]  /*1300*/  @!P4 R2UR UR13, R17.reuse ;  /* 0x00000000110dc2ca */ /* 0x040fe200000e0000 */
[----:B------:R-:W5:Y:S01]  /*1310*/  @!P0 LDG.E.U16 R42, desc[UR4][R34.64] ;  /* 0x00000004222a8981 */ /* 0x000f62000c1e1500 */
[----:B------:R-:W-:Y:S02]  /*1320*/  @P2 PRMT R26, RZ, 0x7610, R26 ;  /* 0x00007610ff1a2816 */ /* 0x000fe4000000001a */
[----:B------:R-:W-:Y:S02]  /*1330*/  @P3 PRMT R41, RZ, 0x7610, R41 ;  /* 0x00007610ff293816 */ /* 0x000fe40000000029 */
[----:B------:R-:W-:Y:S02]  /*1340*/  @!P0 R2UR UR6, R16 ;  /* 0x00000000100682ca */ /* 0x000fe400000e0000 */
[----:B------:R-:W-:Y:S01]  /*1350*/  @!P0 R2UR UR7, R17 ;  /* 0x00000000110782ca */ /* 0x000fe200000e0000 */
[----:B------:R-:W5:Y:S01]  /*1360*/  @!P2 LDG.E.U16 R26, desc[UR8][R34.64+0x2] ;  /* 0x00000208221aa981 */ /* 0x000f62000c1e1500 */
[----:B------:R-:W-:-:S02]  /*1370*/  @P4 PRMT R21, RZ, 0x7610, R21 ;  /* 0x00007610ff154816 */ /* 0x000fc40000000015 */
[C---:B------:R-:W-:Y:S01]  /*1380*/  @!P3 R2UR UR14, R16.reuse ;  /* 0x00000000100eb2ca */ /* 0x040fe200000e0000 */
[----:B------:R-:W5:Y:S01]  /*1390*/  @!P3 LDG.E.U16 R41, desc[UR10][R34.64+0x4] ;  /* 0x0000040a2229b981 */ /* 0x000f62000c1e1500 */
[C---:B------:R-:W-:Y:S02]  /*13a0*/  @!P2 R2UR UR10, R16.reuse ;  /* 0x00000000100aa2ca */ /* 0x040fe400000e0000 */
[C---:B------:R-:W-:Y:S01]  /*13b0*/  @!P2 R2UR UR11, R17.reuse ;  /* 0x00000000110ba2ca */ /* 0x040fe200000e0000 */
[----:B------:R1:W5:Y:S01]  /*13c0*/  @!P4 LDG.E.U16 R21, desc[UR12][R34.64+0x6] ;  /* 0x0000060c2215c981 */ /* 0x000362000c1e1500 */
[C---:B------:R-:W-:Y:S02]  /*13d0*/  @!P3 R2UR UR15, R17.reuse ;  /* 0x00000000110fb2ca */ /* 0x040fe400000e0000 */
[----:B------:R-:W-:Y:S01]  /*13e0*/  @!P0 R2UR UR8, R16 ;  /* 0x00000000100882ca */ /* 0x000fe200000e0000 */
[----:B------:R-:W-:Y:S01]  /*13f0*/  @P2 IMAD.MOV.U32 R13, RZ, RZ, RZ ;  /* 0x000000ffff0d2224 */ /* 0x000fe200078e00ff */
[C---:B------:R-:W-:Y:S01]  /*1400*/  @!P0 R2UR UR9, R17.reuse ;  /* 0x00000000110982ca */ /* 0x040fe200000e0000 */
[--C-:B------:R-:W-:Y:S01]  /*1410*/  @!P0 IMAD.WIDE R32, R0, 0x4, R10.reuse ;  /* 0x0000000400208825 */ /* 0x100fe200078e020a */
[----:B------:R-:W-:Y:S01]  /*1420*/  @!P2 R2UR UR12, R16 ;  /* 0x00000000100ca2ca */ /* 0x000fe200000e0000 */
[----:B------:R-:W5:Y:S01]  /*1430*/  @!P0 LDG.E.U16 R40, desc[UR6][R30.64] ;  /* 0x000000061e288981 */ /* 0x000f62000c1e1500 */
[----:B------:R-:W-:Y:S01]  /*1440*/  @!P2 R2UR UR13, R17 ;  /* 0x00000000110da2ca */ /* 0x000fe200000e0000 */
[----:B-1----:R-:W-:Y:S01]  /*1450*/  @!P2 IMAD.WIDE R34, R0, 0x4, R10 ;  /* 0x000000040022a825 */ /* 0x002fe200078e020a */
[----:B------:R-:W-:Y:S01]  /*1460*/  @P2 PRMT R20, RZ, 0x7610, R20 ;  /* 0x00007610ff142816 */ /* 0x000fe20000000014 */
[----:B------:R-:W5:Y:S01]  /*1470*/  @!P0 LDG.E.U16 R43, desc[UR4][R28.64] ;  /* 0x000000041c2b8981 */ /* 0x000f62000c1e1500 */
[----:B------:R-:W-:-:S02]  /*1480*/  @P3 PRMT R27, RZ, 0x7610, R27 ;  /* 0x00007610ff1b3816 */ /* 0x000fc4000000001b */
[C---:B------:R-:W-:Y:S02]  /*1490*/  @!P4 R2UR UR16, R16.reuse ;  /* 0x000000001010c2ca */ /* 0x040fe400000e0000 */
[----:B------:R-:W5:Y:S01]  /*14a0*/  @!P2 LDG.E.U16 R20, desc[UR10][R30.64+0x2] ;  /* 0x0000020a1e14a981 */ /* 0x000f62000c1e1500 */
[C---:B------:R-:W-:Y:S02]  /*14b0*/  @!P4 R2UR UR17, R17.reuse ;  /* 0x000000001111c2ca */ /* 0x040fe400000e0000 */
[C---:B------:R-:W-:Y:S01]  /*14c0*/  @!P3 R2UR UR10, R16.reuse ;  /* 0x00000000100ab2ca */ /* 0x040fe200000e0000 */
[----:B------:R-:W5:Y:S01]  /*14d0*/  @!P3 LDG.E.U16 R27, desc[UR14][R30.64+0x4] ;  /* 0x0000040e1e1bb981 */ /* 0x000f62000c1e1500 */
[C---:B------:R-:W-:Y:S02]  /*14e0*/  @!P3 R2UR UR11, R17.reuse ;  /* 0x00000000110bb2ca */ /* 0x040fe400000e0000 */
[----:B------:R-:W-:Y:S01]  /*14f0*/  @!P4 R2UR UR14, R16 ;  /* 0x00000000100ec2ca */ /* 0x000fe200000e0000 */
[----:B------:R1:W5:Y:S01]  /*1500*/  @!P0 LDG.E R12, desc[UR8][R32.64] ;  /* 0x00000008200c8981 */ /* 0x000362000c1e1900 */
[----:B------:R-:W-:-:S02]  /*1510*/  @!P4 R2UR UR15, R17 ;  /* 0x00000000110fc2ca */ /* 0x000fc400000e0000 */
[C---:B------:R-:W-:Y:S01]  /*1520*/  @!P2 R2UR UR6, R16.reuse ;  /* 0x000000001006a2ca */ /* 0x040fe200000e0000 */
[----:B------:R2:W5:Y:S01]  /*1530*/  @!P2 LDG.E R13, desc[UR12][R34.64+0x4] ;  /* 0x0000040c220da981 */ /* 0x000562000c1e1900 */
[C---:B------:R-:W-:Y:S02]  /*1540*/  @!P2 R2UR UR7, R17.reuse ;  /* 0x000000001107a2ca */ /* 0x040fe400000e0000 */
[C---:B------:R-:W-:Y:S02]  /*1550*/  @!P3 R2UR UR8, R16.reuse ;  /* 0x000000001008b2ca */ /* 0x040fe400000e0000 */
[C---:B------:R-:W-:Y:S02]  /*1560*/  @!P3 R2UR UR9, R17.reuse ;  /* 0x000000001109b2ca */ /* 0x040fe400000e0000 */
[----:B------:R-:W-:Y:S02]  /*1570*/  @!P4 R2UR UR12, R16 ;  /* 0x00000000100cc2ca */ /* 0x000fe400000e0000 */
[----:B------:R-:W-:Y:S01]  /*1580*/  @!P4 R2UR UR13, R17 ;  /* 0x00000000110dc2ca */ /* 0x000fe200000e0000 */
[----:B------:R-:W-:Y:S01]  /*1590*/  @P3 IMAD.MOV.U32 R14, RZ, RZ, RZ ;  /* 0x000000ffff0e3224 */ /* 0x000fe200078e00ff */
[----:B------:R-:W-:Y:S01]  /*15a0*/  @P4 PRMT R7, RZ, 0x7610, R7 ;  /* 0x00007610ff074816 */ /* 0x000fe20000000007 */
[----:B------:R-:W-:Y:S01]  /*15b0*/  @P4 IMAD.MOV.U32 R15, RZ, RZ, RZ ;  /* 0x000000ffff0f4224 */ /* 0x000fe200078e00ff */
[----:B------:R-:W-:Y:S01]  /*15c0*/  @P2 PRMT R34, RZ, 0x7610, R34 ;  /* 0x00007610ff222816 */ /* 0x000fe20000000022 */
[----:B------:R-:W-:Y:S01]  /*15d0*/  @!P3 IMAD.WIDE R36, R0, 0x4, R10 ;  /* 0x000000040024b825 */ /* 0x000fe200078e020a */
[----:B-1----:R-:W-:-:S02]  /*15e0*/  @P3 PRMT R33, RZ, 0x7610, R33 ;  /* 0x00007610ff213816 */ /* 0x002fc40000000021 */
[----:B------:R-:W-:Y:S01]  /*15f0*/  @P4 PRMT R32, RZ, 0x7610, R32 ;  /* 0x00007610ff204816 */ /* 0x000fe20000000020 */
[----:B------:R-:W-:Y:S01]  /*1600*/  @!P4 IMAD.WIDE R38, R0, 0x4, R10 ;  /* 0x000000040026c825 */ /* 0x000fe200078e020a */
[----:B------:R2:W5:Y:S04]  /*1610*/  @!P4 LDG.E.U16 R7, desc[UR16][R30.64+0x6] ;  /* 0x000006101e07c981 */ /* 0x000568000c1e1500 */
[----:B------:R2:W5:Y:S04]  /*1620*/  @!P3 LDG.E R14, desc[UR10][R36.64+0x8] ;  /* 0x0000080a240eb981 */ /* 0x000568000c1e1900 */
[----:B------:R2:W5:Y:S04]  /*1630*/  @!P4 LDG.E R15, desc[UR14][R38.64+0xc] ;  /* 0x00000c0e260fc981 */ /* 0x000568000c1e1900 */
[----:B------:R2:W5:Y:S04]  /*1640*/  @!P2 LDG.E.U16 R34, desc[UR6][R28.64+0x2] ;  /* 0x000002061c22a981 */ /* 0x000568000c1e1500 */
[----:B------:R2:W5:Y:S04]  /*1650*/  @!P3 LDG.E.U16 R33, desc[UR8][R28.64+0x4] ;  /* 0x000004081c21b981 */ /* 0x000568000c1e1500 */
[----:B------:R2:W5:Y:S01]  /*1660*/  @!P4 LDG.E.U16 R32, desc[UR12][R28.64+0x6] ;  /* 0x0000060c1c20c981 */ /* 0x000562000c1e1500 */
[----:B------:R-:W-:-:S02]  /*1670*/  @P0 PRMT R42, RZ, 0x7610, R42 ;  /* 0x00007610ff2a0816 */ /* 0x000fc4000000002a */
[----:B------:R-:W-:Y:S02]  /*1680*/  @P0 PRMT R40, RZ, 0x7610, R40 ;  /* 0x00007610ff280816 */ /* 0x000fe40000000028 */
[----:B------:R-:W-:Y:S01]  /*1690*/  @P0 PRMT R43, RZ, 0x7610, R43 ;  /* 0x00007610ff2b0816 */ /* 0x000fe2000000002b */
[----:B--2---:R-:W-:-:S07]  /*16a0*/  @P0 IMAD.MOV.U32 R12, RZ, RZ, RZ ;  /* 0x000000ffff0c0224 */ /* 0x004fce00078e00ff */
.L_x_236:
[----:B------:R-:W1:Y:S01]  /*16b0*/  LDC.64 R30, c[0x0][0xfa0] ;  /* 0x0003e800ff1e7b82 */ /* 0x000e620000000a00 */
[----:B------:R-:W-:Y:S01]  /*16c0*/  R2UR UR4, R16 ;  /* 0x00000000100472ca */ /* 0x000fe200000e0000 */
[----:B------:R-:W2:Y:S01]  /*16d0*/  LDCU.64 UR6, c[0x0][0xf88] ;  /* 0x0001f100ff0677ac */ /* 0x000ea20008000a00 */
[----:B------:R-:W-:-:S13]  /*16e0*/  R2UR UR5, R17 ;  /* 0x00000000110572ca */ /* 0x000fda00000e0000 */
[----:B-1----:R1:W3:Y:S01]  /*16f0*/  LDG.E R30, desc[UR4][R30.64] ;  /* 0x000000041e1e7981 */ /* 0x0022e2000c1e1900 */
[C---:B-----5:R-:W-:Y:S01]  /*1700*/  FMUL.FTZ R12, R2.reuse, R12 ;  /* 0x0000000c020c7220 */ /* 0x060fe20000410000 */
[----:B------:R-:W-:Y:S01]  /*1710*/  FMUL.FTZ R13, R2, R13 ;  /* 0x0000000d020d7220 */ /* 0x000fe20000410000 */
[----:B------:R-:W4:Y:S01]  /*1720*/  MUFU.RCP R37, R4 ;  /* 0x0000000400257308 */ /* 0x000f220000001000 */
[----:B------:R-:W-:Y:S02]  /*1730*/  IMAD.U32 R34, R34, 0x10000, RZ ;  /* 0x0001000022227824 */ /* 0x000fe400078e00ff */
[----:B------:R-:W-:Y:S01]  /*1740*/  FMUL.FTZ R35, R12, R12 ;  /* 0x0000000c0c237220 */ /* 0x000fe20000410000 */
[----:B------:R-:W-:Y:S02]  /*1750*/  IMAD.U32 R43, R43, 0x10000, RZ ;  /* 0x000100002b2b7824 */ /* 0x000fe400078e00ff */
[----:B------:R-:W-:Y:S01]  /*1760*/  FMUL.FTZ R15, R2, R15 ;  /* 0x0000000f020f7220 */ /* 0x000fe20000410000 */
[----:B------:R-:W-:-:S02]  /*1770*/  IMAD.U32 R33, R33, 0x10000, RZ ;  /* 0x0001000021217824 */ /* 0x000fc400078e00ff */
[----:B--2---:R-:W-:Y:S01]  /*1780*/  FFMA.FTZ R36, R35, -UR7, R35 ;  /* 0x8000000723247c23 */ /* 0x004fe20008010023 */
[----:B------:R-:W-:Y:S01]  /*1790*/  FMUL.FTZ R35, R13, R13 ;  /* 0x0000000d0d237220 */ /* 0x000fe20000410000 */
[----:B------:R-:W2:Y:S01]  /*17a0*/  LDCU UR4, c[0x0][0xf9c] ;  /* 0x0001f380ff0477ac */ /* 0x000ea20008000800 */
[----:B------:R-:W-:Y:S02]  /*17b0*/  IMAD.U32 R32, R32, 0x10000, RZ ;  /* 0x0001000020207824 */ /* 0x000fe400078e00ff */
[----:B------:R-:W-:Y:S01]  /*17c0*/  FFMA.FTZ R36, R43, UR7, R36 ;  /* 0x000000072b247c23 */ /* 0x000fe20008010024 */
[----:B------:R-:W-:Y:S01]  /*17d0*/  FFMA.FTZ R35, R35, -UR7, R35 ;  /* 0x8000000723237c23 */ /* 0x000fe20008010023 */
[----:B------:R-:W-:Y:S01]  /*17e0*/  FFMA.FTZ R45, R12, -UR6, R12 ;  /* 0x800000060c2d7c23 */ /* 0x000fe2000801000c */
[----:B------:R-:W-:Y:S01]  /*17f0*/  IMAD.U32 R40, R40, 0x10000, RZ ;  /* 0x0001000028287824 */ /* 0x000fe200078e00ff */
[----:B-1----:R-:W-:Y:S01]  /*1800*/  F2F.BF16.F32 R31, R36 ;  /* 0x00000024001f7304 */ /* 0x002fe20000202000 */
[----:B------:R-:W-:Y:S01]  /*1810*/  FFMA.FTZ R38, R34, UR7, R35 ;  /* 0x0000000722267c23 */ /* 0x000fe20008010023 */
[----:B------:R-:W-:Y:S01]  /*1820*/  FMUL.FTZ R34, R2, R14 ;  /* 0x0000000e02227220 */ /* 0x000fe20000410000 */
[-C--:B----4-:R-:W-:Y:S01]  /*1830*/  FMUL.FTZ R14, R36, R37.reuse ;  /* 0x00000025240e7220 */ /* 0x090fe20000410000 */
[----:B------:R-:W-:Y:S01]  /*1840*/  FFMA.FTZ R45, R40, UR6, R45 ;  /* 0x00000006282d7c23 */ /* 0x000fe2000801002d */
[----:B------:R-:W-:Y:S01]  /*1850*/  FMUL.FTZ R43, R38, R37 ;  /* 0x00000025262b7220 */ /* 0x000fe20000410000 */
[C---:B------:R-:W-:Y:S01]  /*1860*/  FMUL.FTZ R35, R34.reuse, R34 ;  /* 0x0000002222237220 */ /* 0x040fe20000410000 */
[----:B------:R-:W-:Y:S01]  /*1870*/  FFMA.FTZ R34, R34, -UR6, R34 ;  /* 0x8000000622227c23 */ /* 0x000fe20008010022 */
[----:B------:R-:W-:Y:S01]  /*1880*/  MUFU.RCP R12, R6 ;  /* 0x00000006000c7308 */ /* 0x000fe20000001000 */
[----:B------:R-:W-:-:S02]  /*1890*/  IMAD.U32 R7, R7, 0x10000, RZ ;  /* 0x0001000007077824 */ /* 0x000fc400078e00ff */
[----:B------:R-:W-:Y:S01]  /*18a0*/  FFMA.FTZ R44, R35, -UR7, R35 ;  /* 0x80000007232c7c23 */ /* 0x000fe20008010023 */
[----:B------:R-:W-:Y:S01]  /*18b0*/  FMUL.FTZ R35, R15, R15 ;  /* 0x0000000f0f237220 */ /* 0x000fe20000410000 */
[----:B------:R-:W-:Y:S02]  /*18c0*/  IMAD.U32 R26, R26, 0x10000, RZ ;  /* 0x000100001a1a7824 */ /* 0x000fe400078e00ff */
[----:B------:R-:W-:Y:S01]  /*18d0*/  FFMA.FTZ R44, R33, UR7, R44 ;  /* 0x00000007212c7c23 */ /* 0x000fe2000801002c */
[----:B------:R-:W-:Y:S01]  /*18e0*/  FFMA.FTZ R35, R35, -UR7, R35 ;  /* 0x8000000723237c23 */ /* 0x000fe20008010023 */
[----:B------:R-:W2:Y:S01]  /*18f0*/  MUFU.SQRT R14, R14 ;  /* 0x0000000e000e7308 */ /* 0x000ea20000002000 */
[----:B------:R-:W-:Y:S02]  /*1900*/  IMAD.U32 R41, R41, 0x10000, RZ ;  /* 0x0001000029297824 */ /* 0x000fe400078e00ff */
[----:B------:R-:W-:Y:S01]  /*1910*/  FMUL.FTZ R39, R44, R37 ;  /* 0x000000252c277220 */ /* 0x000fe20000410000 */
[----:B------:R-:W-:Y:S01]  /*1920*/  FFMA.FTZ R32, R32, UR7, R35 ;  /* 0x0000000720207c23 */ /* 0x000fe20008010023 */
[----:B------:R-:W-:-:S02]  /*1930*/  IMAD.U32 R21, R21, 0x10000, RZ ;  /* 0x0001000015157824 */ /* 0x000fc400078e00ff */
[----:B------:R-:W-:Y:S01]  /*1940*/  IMAD.U32 R42, R42, 0x10000, RZ ;  /* 0x000100002a2a7824 */ /* 0x000fe200078e00ff */
[----:B------:R-:W1:Y:S08]  /*1950*/  MUFU.SQRT R36, R43 ;  /* 0x0000002b00247308 */ /* 0x000e700000002000 */
[----:B------:R4:W-:Y:S08]  /*1960*/  F2F.BF16.F32 R33, R38 ;  /* 0x0000002600217304 */ /* 0x0009f00000202000 */
[----:B------:R-:W0:Y:S01]  /*1970*/  MUFU.SQRT R39, R39 ;  /* 0x0000002700277308 */ /* 0x000e220000002000 */
[----:B----4-:R-:W-:Y:S01]  /*1980*/  FMUL.FTZ R38, R32, R37 ;  /* 0x0000002520267220 */ /* 0x010fe20000410000 */
[----:B--2---:R-:W-:Y:S01]  /*1990*/  FADD.FTZ R37, R14, UR4 ;  /* 0x000000040e257e21 */ /* 0x004fe20008010000 */
[----:B-1----:R-:W-:-:S05]  /*19a0*/  FADD.FTZ R36, R36, UR4 ;  /* 0x0000000424247e21 */ /* 0x002fca0008010000 */
[----:B------:R-:W1:Y:S08]  /*19b0*/  MUFU.SQRT R38, R38 ;  /* 0x0000002600267308 */ /* 0x000e700000002000 */
[----:B------:R-:W2:Y:S01]  /*19c0*/  MUFU.RCP R37, R37 ;  /* 0x0000002500257308 */ /* 0x000ea20000001000 */
[----:B0-----:R-:W-:Y:S01]  /*19d0*/  FADD.FTZ R14, R39, UR4 ;  /* 0x00000004270e7e21 */ /* 0x001fe20008010000 */
[----:B------:R-:W-:-:S02]  /*19e0*/  IMAD.U32 R39, R27, 0x10000, RZ ;  /* 0x000100001b277824 */ /* 0x000fc400078e00ff */
[----:B------:R-:W-:Y:S02]  /*19f0*/  FFMA.FTZ R27, R13, -UR6, R13 ;  /* 0x800000060d1b7c23 */ /* 0x000fe4000801000d */
[----:B------:R-:W-:Y:S01]  /*1a00*/  FFMA.FTZ R13, R39, UR6, R34 ;  /* 0x00000006270d7c23 */ /* 0x000fe20008010022 */
[----:B------:R-:W-:Y:S01]  /*1a10*/  FMUL.FTZ R34, R45, R12 ;  /* 0x0000000c2d227220 */ /* 0x000fe20000410000 */
[----:B------:R-:W0:Y:S01]  /*1a20*/  MUFU.RCP R36, R36 ;  /* 0x0000002400247308 */ /* 0x000e220000001000 */
[----:B-1----:R-:W-:Y:S01]  /*1a30*/  FADD.FTZ R40, R38, UR4 ;  /* 0x0000000426287e21 */ /* 0x002fe20008010000 */
[----:B------:R-:W1:Y:S01]  /*1a40*/  LDCU UR4, c[0x0][0xfac] ;  /* 0x0001f580ff0477ac */ /* 0x000e620008000800 */
[----:B------:R-:W-:-:S04]  /*1a50*/  IMAD.U32 R38, R20, 0x10000, RZ ;  /* 0x0001000014267824 */ /* 0x000fc800078e00ff */
[----:B------:R-:W-:Y:S01]  /*1a60*/  FFMA.FTZ R27, R38, UR6, R27 ;  /* 0x00000006261b7c23 */ /* 0x000fe2000801001b */
[----:B------:R-:W4:Y:S01]  /*1a70*/  MUFU.RCP R14, R14 ;  /* 0x0000000e000e7308 */ /* 0x000f220000001000 */
[----:B--2---:R-:W-:Y:S01]  /*1a80*/  FMUL.FTZ R37, R34, R37 ;  /* 0x0000002522257220 */ /* 0x004fe20000410000 */
[----:B------:R-:W-:Y:S01]  /*1a90*/  FFMA.FTZ R38, R15, -UR6, R15 ;  /* 0x800000060f267c23 */ /* 0x000fe2000801000f */
[----:B------:R-:W-:-:S03]  /*1aa0*/  FMUL.FTZ R34, R27, R12 ;  /* 0x0000000c1b227220 */ /* 0x000fc60000410000 */
[----:B------:R-:W-:Y:S02]  /*1ab0*/  FFMA.FTZ R15, R7, UR6, R38 ;  /* 0x00000006070f7c23 */ /* 0x000fe40008010026 */
[----:B------:R-:W2:Y:S01]  /*1ac0*/  MUFU.RCP R20, R40 ;  /* 0x0000002800147308 */ /* 0x000ea20000001000 */
[----:B0-----:R-:W-:Y:S01]  /*1ad0*/  FMUL.FTZ R34, R34, R36 ;  /* 0x0000002422227220 */ /* 0x001fe20000410000 */
[----:B-1----:R-:W-:-:S06]  /*1ae0*/  FFMA.FTZ R37, R42, UR4, R37 ;  /* 0x000000042a257c23 */ /* 0x002fcc0008010025 */
[----:B------:R0:W-:Y:S08]  /*1af0*/  F2F.BF16.F32 R39, R27 ;  /* 0x0000001b00277304 */ /* 0x0001f00000202000 */
[----:B------:R-:W-:Y:S01]  /*1b00*/  F2F.BF16.F32 R43, R45 ;  /* 0x0000002d002b7304 */ /* 0x000fe20000202000 */
[----:B0-----:R-:W-:-:S04]  /*1b10*/  FMUL.FTZ R27, R13, R12 ;  /* 0x0000000c0d1b7220 */ /* 0x001fc80000410000 */
[----:B----4-:R-:W-:Y:S01]  /*1b20*/  FMUL.FTZ R14, R27, R14 ;  /* 0x0000000e1b0e7220 */ /* 0x010fe20000410000 */
[----:B------:R-:W-:Y:S01]  /*1b30*/  FFMA.FTZ R27, R26, UR4, R34 ;  /* 0x000000041a1b7c23 */ /* 0x000fe20008010022 */
[----:B------:R-:W-:Y:S01]  /*1b40*/  FMUL.FTZ R34, R15, R12 ;  /* 0x0000000c0f227220 */ /* 0x000fe20000410000 */
[----:B------:R0:W-:Y:S01]  /*1b50*/  F2F.BF16.F32 R45, R15 ;  /* 0x0000000f002d7304 */ /* 0x0001e20000202000 */
[----:B------:R-:W-:Y:S02]  /*1b60*/  FFMA.FTZ R14, R41, UR4, R14 ;  /* 0x00000004290e7c23 */ /* 0x000fe4000801000e */
[----:B--2---:R-:W-:-:S05]  /*1b70*/  FMUL.FTZ R20, R34, R20 ;  /* 0x0000001422147220 */ /* 0x004fca0000410000 */
[----:B------:R-:W-:Y:S01]  /*1b80*/  F2F.BF16.F32 R7, R13 ;  /* 0x0000000d00077304 */ /* 0x000fe20000202000 */
[----:B0-----:R-:W-:-:S07]  /*1b90*/  FFMA.FTZ R15, R21, UR4, R20 ;  /* 0x00000004150f7c23 */ /* 0x001fce0008010014 */
        /* <DEDUP_REMOVED lines=11> */
[----:B------:R1:W2:Y:S01]  /*1c50*/  F2F.BF16.F32 R13, R37 ;  /* 0x00000025000d7304 */ /* 0x0002a20000202000 */
[----:B------:R-:W-:Y:S01]  /*1c60*/  FADD.FTZ R30, R41, -R12 ;  /* 0x8000000c291e7221 */ /* 0x000fe20000010000 */
[----:B0-----:R-:W-:-:S06]  /*1c70*/  IMAD.U32 R12, R20, 0x10000, RZ ;  /* 0x00010000140c7824 */ /* 0x001fcc00078e00ff */
[----:B------:R-:W-:Y:S01]  /*1c80*/  F2F.BF16.F32 R40, R15 ;  /* 0x0000000f00287304 */ /* 0x000fe20000202000 */
[----:B-1----:R-:W-:-:S04]  /*1c90*/  IMAD.WIDE R36, R0, 0x2, R24 ;  /* 0x0000000200247825 */ /* 0x002fc800078e0218 */
[----:B------:R-:W-:Y:S01]  /*1ca0*/  FADD.FTZ R34, R21, -R12 ;  /* 0x8000000c15227221 */ /* 0x000fe20000010000 */
[----:B------:R-:W-:Y:S02]  /*1cb0*/  IMAD.WIDE R20, R0, 0x2, R22 ;  /* 0x0000000200147825 */ /* 0x000fe400078e0216 */
[----:B------:R-:W0:Y:S02]  /*1cc0*/  F2F.BF16.F32 R30, R30 ;  /* 0x0000001e001e7304 */ /* 0x000e240000202000 */
[----:B--2---:R-:W-:-:S04]  /*1cd0*/  IMAD.U32 R13, R13, 0x10000, RZ ;  /* 0x000100000d0d7824 */ /* 0x004fc800078e00ff */
[----:B------:R-:W-:Y:S02]  /*1ce0*/  FADD.FTZ R13, R42, -R13 ;  /* 0x8000000d2a0d7221 */ /* 0x000fe40000010000 */
[----:B------:R-:W1:Y:S01]  /*1cf0*/  F2F.BF16.F32 R34, R34 ;  /* 0x0000002200227304 */ /* 0x000e620000202000 */
[----:B0-----:R-:W-:-:S07]  /*1d00*/  IMAD.U32 R14, R30, 0x10000, RZ ;  /* 0x000100001e0e7824 */ /* 0x001fce00078e00ff */
[----:B------:R0:W2:Y:S01]  /*1d10*/  F2F.BF16.F32 R38, R13 ;  /* 0x0000000d00267304 */ /* 0x0000a20000202000 */
[----:B-1----:R-:W-:-:S07]  /*1d20*/  IMAD.U32 R15, R34, 0x10000, RZ ;  /* 0x00010000220f7824 */ /* 0x002fce00078e00ff */
[----:B------:R1:W3:Y:S01]  /*1d30*/  F2F.BF16.F32 R41, R32 ;  /* 0x0000002000297304 */ /* 0x0002e20000202000 */
[----:B0-----:R-:W-:Y:S02]  /*1d40*/  IMAD.U32 R13, R40, 0x10000, RZ ;  /* 0x00010000280d7824 */ /* 0x001fe400078e00ff */
[----:B--2---:R-:W-:Y:S01]  /*1d50*/  IMAD.U32 R12, R38, 0x10000, RZ ;  /* 0x00010000260c7824 */ /* 0x004fe200078e00ff */
[----:B------:R-:W-:Y:S06]  /*1d60*/  @!P1 BRA `(.L_x_237) ;  /* 0x0000000000649947 */ /* 0x000fec0003800000 */
[----:B------:R-:W-:Y:S01]  /*1d70*/  IMAD.WIDE.U32 R26, R40, 0x10000, RZ ;  /* 0x00010000281a7825 */ /* 0x000fe200078e00ff */
[C---:B------:R-:W-:Y:S02]  /*1d80*/  R2UR UR4, R16.reuse ;  /* 0x00000000100472ca */ /* 0x040fe400000e0000 */
[----:B------:R-:W-:Y:S01]  /*1d90*/  R2UR UR5, R17 ;  /* 0x00000000110572ca */ /* 0x000fe200000e0000 */
[----:B------:R-:W-:Y:S01]  /*1da0*/  IMAD.U32 R45, R45, 0x10000, RZ ;  /* 0x000100002d2d7824 */ /* 0x000fe200078e00ff */
[C---:B------:R-:W-:Y:S01]  /*1db0*/  R2UR UR6, R16.reuse ;  /* 0x00000000100672ca */ /* 0x040fe200000e0000 */
[----:B---3--:R-:W-:Y:S01]  /*1dc0*/  IMAD.U32 R41, R41, 0x10000, RZ ;  /* 0x0001000029297824 */ /* 0x008fe200078e00ff */
[----:B------:R-:W-:Y:S01]  /*1dd0*/  R2UR UR7, R17 ;  /* 0x00000000110772ca */ /* 0x000fe200000e0000 */
[----:B-1----:R-:W-:Y:S01]  /*1de0*/  IMAD.WIDE.U32 R32, R33, 0x10000, RZ ;  /* 0x0001000021207825 */ /* 0x002fe200078e00ff */
[----:B------:R-:W-:Y:S02]  /*1df0*/  R2UR UR8, R16 ;  /* 0x00000000100872ca */ /* 0x000fe400000e0000 */
[----:B------:R-:W-:-:S02]  /*1e00*/  R2UR UR9, R17 ;  /* 0x00000000110972ca */ /* 0x000fc400000e0000 */
[----:B------:R-:W-:Y:S01]  /*1e10*/  LOP3.LUT R26, R26, R38, RZ, 0xfc, !PT ;  /* 0x000000261a1a7212 */ /* 0x000fe200078efcff */
[----:B------:R-:W-:Y:S01]  /*1e20*/  IMAD.WIDE.U32 R38, R39, 0x10000, RZ ;  /* 0x0001000027267825 */ /* 0x000fe200078e00ff */
[----:B------:R-:W-:Y:S02]  /*1e30*/  R2UR UR10, R16 ;  /* 0x00000000100a72ca */ /* 0x000fe400000e0000 */
[----:B------:R-:W-:Y:S02]  /*1e40*/  R2UR UR11, R17 ;  /* 0x00000000110b72ca */ /* 0x000fe400000e0000 */
[----:B------:R-:W-:Y:S02]  /*1e50*/  LOP3.LUT R27, R27, R15, R30, 0xfe, !PT ;  /* 0x0000000f1b1b7212 */ /* 0x000fe400078efe1e */
        /* <DEDUP_REMOVED lines=8> */
[----:B------:R0:W-:Y:S01]  /*1ee0*/  STG.E.128 desc[UR10][R30.64], R12 ;  /* 0x0000000c1e007986 */ /* 0x0001e2000c101d0a */
[----:B------:R-:W-:Y:S05]  /*1ef0*/  BRA `(.L_x_238) ;  /* 0x0000000000e47947 */ /* 0x000fea0003800000 */
.L_x_237:
        /* <DEDUP_REMOVED lines=26> */
[C---:B------:R-:W-:Y:S01]  /*20a0*/  @!P0 R2UR UR9, R17.reuse ;  /* 0x00000000110982ca */ /* 0x040fe200000e0000 */
[----:B------:R-:W-:Y:S01]  /*20b0*/  @!P0 STG.E.U16 desc[UR10][R36.64+0x2], R40 ;  /* 0x0000022824008986 */ /* 0x000fe2000c10150a */
[----:B------:R-:W-:Y:S01]  /*20c0*/  @!P2 R2UR UR10, R16 ;  /* 0x00000000100aa2ca */ /* 0x000fe200000e0000 */
[----:B0-----:R-:W-:Y:S01]  /*20d0*/  @!P2 IMAD.WIDE R42, R0, 0x4, R8 ;  /* 0x00000004002aa825 */ /* 0x001fe200078e0208 */
[----:B------:R-:W-:-:S02]  /*20e0*/  @!P2 R2UR UR11, R17 ;  /* 0x00000000110ba2ca */ /* 0x000fc400000e0000 */
[C---:B------:R-:W-:Y:S02]  /*20f0*/  @!P2 R2UR UR13, R17.reuse ;  /* 0x00000000110da2ca */ /* 0x040fe400000e0000 */
[----:B------:R-:W-:Y:S01]  /*2100*/  @!P2 R2UR UR14, R16 ;  /* 0x00000000100ea2ca */ /* 0x000fe200000e0000 */
[----:B--2---:R-:W-:Y:S01]  /*2110*/  @!P0 IMAD.WIDE R26, R0, 0x4, R8 ;  /* 0x00000004001a8825 */ /* 0x004fe200078e0208 */
[C---:B------:R-:W-:Y:S01]  /*2120*/  @!P2 R2UR UR15, R17.reuse ;  /* 0x00000000110fa2ca */ /* 0x040fe200000e0000 */
[----:B------:R-:W-:Y:S01]  /*2130*/  @!P0 STG.E.U16 desc[UR4][R20.64+0x2], R39 ;  /* 0x0000022714008986 */ /* 0x000fe2000c101504 */
[C---:B------:R-:W-:Y:S02]  /*2140*/  @!P2 R2UR UR16, R16.reuse ;  /* 0x000000001010a2ca */ /* 0x040fe400000e0000 */
[----:B------:R-:W-:Y:S01]  /*2150*/  @!P2 R2UR UR17, R17 ;  /* 0x000000001111a2ca */ /* 0x000fe200000e0000 */
[----:B------:R-:W-:Y:S01]  /*2160*/  @!P0 STG.E.U16 desc[UR6][R28.64+0x2], R33 ;  /* 0x000002211c008986 */ /* 0x000fe2000c101506 */
        /* <DEDUP_REMOVED lines=11> */
[----:B------:R2:W-:Y:S01]  /*2220*/  @!P2 STG.E.U16 desc[UR14][R28.64+0x4], R35 ;  /* 0x000004231c00a986 */ /* 0x0005e2000c10150e */
[----:B0-----:R-:W-:-:S03]  /*2230*/  @!P3 IMAD.WIDE R12, R0, 0x4, R8 ;  /* 0x00000004000cb825 */ /* 0x001fc600078e0208 */
[----:B------:R2:W-:Y:S04]  /*2240*/  @!P2 STG.E desc[UR16][R42.64+0x8], R14 ;  /* 0x0000080e2a00a986 */ /* 0x0005e8000c101910 */
[----:B------:R2:W-:Y:S04]  /*2250*/  @!P3 STG.E.U16 desc[UR18][R36.64+0x6], R34 ;  /* 0x000006222400b986 */ /* 0x0005e8000c101512 */
[----:B------:R2:W-:Y:S04]  /*2260*/  @!P3 STG.E.U16 desc[UR20][R20.64+0x6], R45 ;  /* 0x0000062d1400b986 */ /* 0x0005e8000c101514 */
[----:B---3--:R2:W-:Y:S04]  /*2270*/  @!P3 STG.E.U16 desc[UR22][R28.64+0x6], R41 ;  /* 0x000006291c00b986 */ /* 0x0085e8000c101516 */
[----:B------:R2:W-:Y:S02]  /*2280*/  @!P3 STG.E desc[UR24][R12.64+0xc], R15 ;  /* 0x00000c0f0c00b986 */ /* 0x0005e4000c101918 */
.L_x_238:
[----:B------:R-:W-:-:S05]  /*2290*/  IMAD R0, R3, 0x4, R0 ;  /* 0x0000000403007824 */ /* 0x000fca00078e0200 */
[----:B------:R-:W-:-:S13]  /*22a0*/  ISETP.GE.AND P0, PT, R0, R5, PT ;  /* 0x000000050000720c */ /* 0x000fda0003f06270 */
[----:B------:R-:W-:Y:S05]  /*22b0*/  @!P0 BRA `(.L_x_239) ;  /* 0xffffffec00708947 */ /* 0x000fea000383ffff */
[----:B------:R-:W-:Y:S05]  /*22c0*/  EXIT ;  /* 0x000000000000794d */ /* 0x000fea0003800000 */
.L_x_234:
[----:B-123--:R-:W-:-:S04]  /*22d0*/  IMAD.WIDE R12, R0, 0x2, R24 ;  /* 0x00000002000c7825 */ /* 0x00efc800078e0218 */
        /* <DEDUP_REMOVED lines=67> */
.L_x_240:
        /* <DEDUP_REMOVED lines=24> */
.L_x_241:
[----:B-1----:R-:W1:Y:S01]  /*2890*/  LDC.64 R28, c[0x0][0xfa0] ;  /* 0x0003e800ff1c7b82 */ /* 0x002e620000000a00 */
[----:B------:R-:W-:Y:S01]  /*28a0*/  R2UR UR4, R16 ;  /* 0x00000000100472ca */ /* 0x000fe200000e0000 */
[----:B------:R-:W2:Y:S01]  /*28b0*/  LDCU.64 UR6, c[0x0][0xf88] ;  /* 0x0001f100ff0677ac */ /* 0x000ea20008000a00 */
[----:B------:R-:W-:-:S13]  /*28c0*/  R2UR UR5, R17 ;  /* 0x00000000110572ca */ /* 0x000fda00000e0000 */
[----:B-1----:R1:W3:Y:S01]  /*28d0*/  LDG.E R28, desc[UR4][R28.64] ;  /* 0x000000041c1c7981 */ /* 0x0022e2000c1e1900 */
[----:B------:R-:W4:Y:S01]  /*28e0*/  LDCU UR4, c[0x0][0xfac] ;  /* 0x0001f580ff0477ac */ /* 0x000f220008000800 */
[----:B-----5:R-:W-:Y:S01]  /*28f0*/  IMAD.U32 R30, R27, 0x10000, RZ ;  /* 0x000100001b1e7824 */ /* 0x020fe200078e00ff */
        /* <DEDUP_REMOVED lines=11> */
[----:B------:R-:W-:Y:S01]  /*29b0*/  FMUL.FTZ R35, R37, UR4 ;  /* 0x0000000425237c20 */ /* 0x000fe20008410000 */
[----:B------:R-:W-:Y:S02]  /*29c0*/  IMAD.U32 R41, R41, 0x10000, RZ ;  /* 0x0001000029297824 */ /* 0x000fe400078e00ff */
[C---:B------:R-:W-:Y:S01]  /*29d0*/  FFMA.FTZ R12, R2.reuse, R12, R31 ;  /* 0x0000000c020c7223 */ /* 0x040fe2000001001f */
[C---:B------:R-:W-:Y:S01]  /*29e0*/  FFMA.FTZ R13, R2.reuse, R13, R32 ;  /* 0x0000000d020d7223 */ /* 0x040fe20000010020 */
[----:B------:R-:W-:-:S02]  /*29f0*/  FFMA.FTZ R15, R2, R15, R35 ;  /* 0x0000000f020f7223 */ /* 0x000fc40000010023 */
[----:B------:R-:W-:Y:S01]  /*2a00*/  FMUL.FTZ R31, R12, R12 ;  /* 0x0000000c0c1f7220 */ /* 0x000fe20000410000 */
[C---:B------:R-:W-:Y:S01]  /*2a10*/  FMUL.FTZ R33, R13.reuse, R13 ;  /* 0x0000000d0d217220 */ /* 0x040fe20000410000 */
[----:B--2---:R-:W-:Y:S02]  /*2a20*/  FFMA.FTZ R13, R13, -UR6, R13 ;  /* 0x800000060d0d7c23 */ /* 0x004fe4000801000d */
[----:B------:R-:W-:Y:S01]  /*2a30*/  FFMA.FTZ R31, R31, -UR7, R31 ;  /* 0x800000071f1f7c23 */ /* 0x000fe2000801001f */
[----:B------:R-:W-:-:S03]  /*2a40*/  FFMA.FTZ R33, R33, -UR7, R33 ;  /* 0x8000000721217c23 */ /* 0x000fc60008010021 */
[----:B------:R-:W-:Y:S01]  /*2a50*/  FFMA.FTZ R32, R26, UR7, R31 ;  /* 0x000000071a207c23 */ /* 0x000fe2000801001f */
[----:B------:R-:W-:Y:S01]  /*2a60*/  FMUL.FTZ R31, R36, UR4 ;  /* 0x00000004241f7c20 */ /* 0x000fe20008410000 */
[----:B------:R-:W-:Y:S01]  /*2a70*/  IMAD.U32 R26, R21, 0x10000, RZ ;  /* 0x00010000151a7824 */ /* 0x000fe200078e00ff */
[----:B------:R-:W2:Y:S01]  /*2a80*/  LDCU UR4, c[0x0][0xf9c] ;  /* 0x0001f380ff0477ac */ /* 0x000ea20008000800 */
[----:B------:R-:W-:Y:S01]  /*2a90*/  F2F.BF16.F32 R21, R32 ;  /* 0x0000002000157304 */ /* 0x000fe20000202000 */
[----:B------:R-:W-:Y:S01]  /*2aa0*/  FFMA.FTZ R14, R2, R14, R31 ;  /* 0x0000000e020e7223 */ /* 0x000fe2000001001f */
[----:B------:R-:W-:Y:S01]  /*2ab0*/  FFMA.FTZ R38, R26, UR7, R33 ;  /* 0x000000071a267c23 */ /* 0x000fe20008010021 */
[-C--:B-1----:R-:W-:Y:S02]  /*2ac0*/  FMUL.FTZ R26, R32, R29.reuse ;  /* 0x0000001d201a7220 */ /* 0x082fe40000410000 */
[----:B------:R-:W-:Y:S01]  /*2ad0*/  FMUL.FTZ R33, R14, R14 ;  /* 0x0000000e0e217220 */ /* 0x000fe20000410000 */
[----:B------:R-:W-:Y:S01]  /*2ae0*/  FMUL.FTZ R31, R38, R29 ;  /* 0x0000001d261f7220 */ /* 0x000fe20000410000 */
[----:B------:R-:W-:Y:S01]  /*2af0*/  FFMA.FTZ R14, R14, -UR6, R14 ;  /* 0x800000060e0e7c23 */ /* 0x000fe2000801000e */
[----:B------:R1:W-:Y:S01]  /*2b00*/  F2F.BF16.F32 R39, R38 ;  /* 0x0000002600277304 */ /* 0x0003e20000202000 */
[----:B------:R-:W-:-:S02]  /*2b10*/  FFMA.FTZ R33, R33, -UR7, R33 ;  /* 0x8000000721217c23 */ /* 0x000fc40008010021 */
[----:B------:R-:W-:-:S05]  /*2b20*/  FFMA.FTZ R14, R41, UR6, R14 ;  /* 0x00000006290e7c23 */ /* 0x000fca000801000e */
[----:B------:R-:W2:Y:S01]  /*2b30*/  MUFU.SQRT R26, R26 ;  /* 0x0000001a001a7308 */ /* 0x000ea20000002000 */
[----:B-1----:R-:W-:Y:S01]  /*2b40*/  FFMA.FTZ R38, R20, UR7, R33 ;  /* 0x0000000714267c23 */ /* 0x002fe20008010021 */
[C---:B------:R-:W-:Y:S01]  /*2b50*/  FMUL.FTZ R20, R15.reuse, R15 ;  /* 0x0000000f0f147220 */ /* 0x040fe20000410000 */
[----:B------:R-:W-:Y:S02]  /*2b60*/  FFMA.FTZ R15, R15, -UR6, R15 ;  /* 0x800000060f0f7c23 */ /* 0x000fe4000801000f */
[----:B------:R-:W-:Y:S01]  /*2b70*/  FMUL.FTZ R33, R38, R29 ;  /* 0x0000001d26217220 */ /* 0x000fe20000410000 */
[----:B------:R-:W-:Y:S02]  /*2b80*/  FFMA.FTZ R20, R20, -UR7, R20 ;  /* 0x8000000714147c23 */ /* 0x000fe40008010014 */
[----:B------:R-:W1:Y:S02]  /*2b90*/  MUFU.SQRT R31, R31 ;  /* 0x0000001f001f7308 */ /* 0x000e640000002000 */
[----:B------:R-:W-:Y:S01]  /*2ba0*/  FFMA.FTZ R20, R7, UR7, R20 ;  /* 0x0000000707147c23 */ /* 0x000fe20008010014 */
[----:B------:R-:W-:-:S03]  /*2bb0*/  FFMA.FTZ R7, R12, -UR6, R12 ;  /* 0x800000060c077c23 */ /* 0x000fc6000801000c */
[----:B------:R-:W-:Y:S01]  /*2bc0*/  FMUL.FTZ R29, R20, R29 ;  /* 0x0000001d141d7220 */ /* 0x000fe20000410000 */
[----:B------:R-:W-:Y:S01]  /*2bd0*/  FFMA.FTZ R12, R34, UR6, R7 ;  /* 0x00000006220c7c23 */ /* 0x000fe20008010007 */
[----:B------:R-:W4:Y:S01]  /*2be0*/  MUFU.SQRT R33, R33 ;  /* 0x0000002100217308 */ /* 0x000f220000002000 */
[----:B--2---:R-:W-:Y:S01]  /*2bf0*/  FADD.FTZ R32, R26, UR4 ;  /* 0x000000041a207e21 */ /* 0x004fe20008010000 */
[----:B------:R-:W-:Y:S02]  /*2c00*/  IMAD.U32 R34, R40, 0x10000, RZ ;  /* 0x0001000028227824 */ /* 0x000fe400078e00ff */
[----:B------:R-:W-:Y:S02]  /*2c10*/  IMAD.U32 R40, R42, 0x10000, RZ ;  /* 0x000100002a287824 */ /* 0x000fe400078e00ff */
[----:B------:R-:W-:Y:S02]  /*2c20*/  FFMA.FTZ R34, R34, UR6, R13 ;  /* 0x0000000622227c23 */ /* 0x000fe4000801000d */
[----:B------:R-:W-:Y:S01]  /*2c30*/  MUFU.SQRT R29, R29 ;  /* 0x0000001d001d7308 */ /* 0x000fe20000002000 */
[----:B-1----:R-:W-:Y:S01]  /*2c40*/  FADD.FTZ R31, R31, UR4 ;  /* 0x000000041f1f7e21 */ /* 0x002fe20008010000 */
[----:B------:R-:W-:-:S06]  /*2c50*/  FFMA.FTZ R40, R40, UR6, R15 ;  /* 0x0000000628287c23 */ /* 0x000fcc000801000f */
[----:B------:R-:W-:Y:S01]  /*2c60*/  F2F.BF16.F32 R45, R12 ;  /* 0x0000000c002d7304 */ /* 0x000fe20000202000 */
[----:B----4-:R-:W-:-:S07]  /*2c70*/  FADD.FTZ R26, R33, UR4 ;  /* 0x00000004211a7e21 */ /* 0x010fce0008010000 */
[----:B------:R-:W1:Y:S08]  /*2c80*/  MUFU.RCP R33, R6 ;  /* 0x0000000600217308 */ /* 0x000e700000001000 */
[----:B------:R-:W-:Y:S08]  /*2c90*/  MUFU.RCP R31, R31 ;  /* 0x0000001f001f7308 */ /* 0x000ff00000001000 */
[----:B------:R-:W2:Y:S01]  /*2ca0*/  MUFU.RCP R32, R32 ;  /* 0x0000002000207308 */ /* 0x000ea20000001000 */
[-C--:B-1----:R-:W-:Y:S01]  /*2cb0*/  FMUL.FTZ R13, R12, R33.reuse ;  /* 0x000000210c0d7220 */ /* 0x082fe20000410000 */
[----:B------:R-:W-:Y:S01]  /*2cc0*/  FADD.FTZ R12, R29, UR4 ;  /* 0x000000041d0c7e21 */ /* 0x000fe20008010000 */
[----:B------:R-:W-:-:S05]  /*2cd0*/  FMUL.FTZ R15, R14, R33 ;  /* 0x000000210e0f7220 */ /* 0x000fca0000410000 */
[----:B------:R-:W1:Y:S08]  /*2ce0*/  MUFU.RCP R26, R26 ;  /* 0x0000001a001a7308 */ /* 0x000e700000001000 */
[----:B------:R-:W4:Y:S01]  /*2cf0*/  MUFU.RCP R12, R12 ;  /* 0x0000000c000c7308 */ /* 0x000f220000001000 */
[----:B--2---:R-:W-:-:S07]  /*2d00*/  FMUL.FTZ R13, R13, R32 ;  /* 0x000000200d0d7220 */ /* 0x004fce0000410000 */
[----:B------:R-:W-:Y:S01]  /*2d10*/  F2F.BF16.F32 R43, R38 ;  /* 0x00000026002b7304 */ /* 0x000fe20000202000 */
[----:B-1----:R-:W-:-:S07]  /*2d20*/  FMUL.FTZ R15, R15, R26 ;  /* 0x0000001a0f0f7220 */ /* 0x002fce0000410000 */
[----:B------:R1:W-:Y:S08]  /*2d30*/  F2F.BF16.F32 R38, R34 ;  /* 0x0000002200267304 */ /* 0x0003f00000202000 */
[----:B------:R2:W-:Y:S01]  /*2d40*/  F2F.BF16.F32 R7, R14 ;  /* 0x0000000e00077304 */ /* 0x0005e20000202000 */
[-C--:B-1----:R-:W-:Y:S01]  /*2d50*/  FMUL.FTZ R34, R34, R33.reuse ;  /* 0x0000002122227220 */ /* 0x082fe20000410000 */
[----:B------:R-:W-:-:S03]  /*2d60*/  FMUL.FTZ R33, R40, R33 ;  /* 0x0000002128217220 */ /* 0x000fc60000410000 */
[----:B------:R-:W-:Y:S01]  /*2d70*/  FMUL.FTZ R31, R34, R31 ;  /* 0x0000001f221f7220 */ /* 0x000fe20000410000 */
[----:B----4-:R-:W-:Y:S02]  /*2d80*/  FMUL.FTZ R33, R33, R12 ;  /* 0x0000000c21217220 */ /* 0x010fe40000410000 */
[----:B------:R-:W-:Y:S08]  /*2d90*/  F2F.BF16.F32 R41, R40 ;  /* 0x0000002800297304 */ /* 0x000ff00000202000 */
[----:B------:R-:W-:Y:S01]  /*2da0*/  F2F.BF16.F32 R20, R20 ;  /* 0x0000001400147304 */ /* 0x000fe20000202000 */
[C---:B---3--:R-:W-:Y:S01]  /*2db0*/  FMUL.FTZ R31, R28.reuse, R31 ;  /* 0x0000001f1c1f7220 */ /* 0x048fe20000410000 */
[C---:B------:R-:W-:Y:S01]  /*2dc0*/  FMUL.FTZ R13, R28.reuse, R13 ;  /* 0x0000000d1c0d7220 */ /* 0x040fe20000410000 */
[C---:B--2---:R-:W-:Y:S01]  /*2dd0*/  FMUL.FTZ R14, R28.reuse, R15 ;  /* 0x0000000f1c0e7220 */ /* 0x044fe20000410000 */
[----:B------:R-:W-:Y:S01]  /*2de0*/  FMUL.FTZ R33, R28, R33 ;  /* 0x000000211c217220 */ /* 0x000fe20000410000 */
[----:B------:R-:W-:-:S03]  /*2df0*/  IMAD.WIDE R28, R0, 0x2, R22 ;  /* 0x00000002001c7825 */ /* 0x000fc600078e0216 */
[----:B------:R-:W1:Y:S08]  /*2e00*/  F2F.BF16.F32 R31, R31 ;  /* 0x0000001f001f7304 */ /* 0x000e700000202000 */
[----:B------:R-:W2:Y:S01]  /*2e10*/  F2F.BF16.F32 R13, R13 ;  /* 0x0000000d000d7304 */ /* 0x000ea20000202000 */
[----:B-1----:R-:W-:-:S07]  /*2e20*/  IMAD.U32 R12, R31, 0x10000, RZ ;  /* 0x000100001f0c7824 */ /* 0x002fce00078e00ff */
[----:B------:R-:W1:Y:S01]  /*2e30*/  F2F.BF16.F32 R14, R14 ;  /* 0x0000000e000e7304 */ /* 0x000e620000202000 */
[----:B------:R-:W-:Y:S01]  /*2e40*/  FADD.FTZ R44, R27, -R12 ;  /* 0x8000000c1b2c7221 */ /* 0x000fe20000010000 */
[----:B------:R-:W-:-:S06]  /*2e50*/  IMAD.WIDE R26, R0, 0x2, R18 ;  /* 0x00000002001a7825 */ /* 0x000fcc00078e0212 */
[----:B------:R-:W3:Y:S01]  /*2e60*/  F2F.BF16.F32 R33, R33 ;  /* 0x0000002100217304 */ /* 0x000ee20000202000 */
[----:B--2---:R-:W-:-:S04]  /*2e70*/  IMAD.U32 R15, R13, 0x10000, RZ ;  /* 0x000100000d0f7824 */ /* 0x004fc800078e00ff */
[----:B------:R-:W-:Y:S01]  /*2e80*/  FADD.FTZ R15, R30, -R15 ;  /* 0x8000000f1e0f7221 */ /* 0x000fe20000010000 */
[----:B------:R-:W-:Y:S02]  /*2e90*/  IMAD.WIDE R30, R0, 0x2, R24 ;  /* 0x00000002001e7825 */ /* 0x000fe400078e0218 */
[----:B------:R-:W2:Y:S02]  /*2ea0*/  F2F.BF16.F32 R44, R44 ;  /* 0x0000002c002c7304 */ /* 0x000ea40000202000 */
[----:B-1----:R-:W-:-:S04]  /*2eb0*/  IMAD.U32 R13, R14, 0x10000, RZ ;  /* 0x000100000e0d7824 */ /* 0x002fc800078e00ff */
[----:B------:R-:W-:Y:S01]  /*2ec0*/  FADD.FTZ R40, R36, -R13 ;  /* 0x8000000d24287221 */ /* 0x000fe20000010000 */
[----:B---3--:R-:W-:Y:S01]  /*2ed0*/  IMAD.U32 R12, R33, 0x10000, RZ ;  /* 0x00010000210c7824 */ /* 0x008fe200078e00ff */
[----:B------:R-:W1:Y:S03]  /*2ee0*/  F2F.BF16.F32 R35, R15 ;  /* 0x0000000f00237304 */ /* 0x000e660000202000 */
[----:B------:R-:W-:Y:S01]  /*2ef0*/  FADD.FTZ R42, R37, -R12 ;  /* 0x8000000c252a7221 */ /* 0x000fe20000010000 */
[----:B--2---:R-:W-:-:S04]  /*2f00*/  IMAD.U32 R13, R44, 0x10000, RZ ;  /* 0x000100002c0d7824 */ /* 0x004fc800078e00ff */
[----:B------:R-:W2:Y:S01]  /*2f10*/  F2F.BF16.F32 R40, R40 ;  /* 0x0000002800287304 */ /* 0x000ea20000202000 */
[----:B-1----:R-:W-:-:S07]  /*2f20*/  IMAD.U32 R12, R35, 0x10000, RZ ;  /* 0x00010000230c7824 */ /* 0x002fce00078e00ff */
[----:B------:R-:W1:Y:S01]  /*2f30*/  F2F.BF16.F32 R42, R42 ;  /* 0x0000002a002a7304 */ /* 0x000e620000202000 */
[----:B--2---:R-:W-:Y:S02]  /*2f40*/  IMAD.U32 R14, R40, 0x10000, RZ ;  /* 0x00010000280e7824 */ /* 0x004fe400078e00ff */
[----:B-1----:R-:W-:Y:S01]  /*2f50*/  IMAD.U32 R15, R42, 0x10000, RZ ;  /* 0x000100002a0f7824 */ /* 0x002fe200078e00ff */
        /* <DEDUP_REMOVED lines=12> */
[C---:B------:R-:W-:Y:S01]  /*3020*/  @!P3 R2UR UR9, R17.reuse ;  /* 0x000000001109b2ca */ /* 0x040fe200000e0000 */
        /* <DEDUP_REMOVED lines=10> */
[----:B------:R-:W-:Y:S02]  /*30d0*/  @!P0 R2UR UR14, R16 ;  /* 0x00000000100e82ca */ /* 0x000fe400000e0000 */
[C---:B------:R-:W-:Y:S01]  /*30e0*/  @!P0 R2UR UR15, R17.reuse ;  /* 0x00000000110f82ca */ /* 0x040fe200000e0000 */
[----:B------:R2:W-:Y:S01]  /*30f0*/  @!P3 STG.E desc[UR8][R32.64], R12 ;  /* 0x0000000c2000b986 */ /* 0x0005e2000c101908 */
[----:B-1----:R-:W-:Y:S01]  /*3100*/  @!P0 IMAD.WIDE R34, R0, 0x4, R8 ;  /* 0x0000000400228825 */ /* 0x002fe200078e0208 */
[C---:B------:R-:W-:Y:S02]  /*3110*/  @!P2 R2UR UR16, R16.reuse ;  /* 0x000000001010a2ca */ /* 0x040fe400000e0000 */
[----:B------:R-:W-:Y:S02]  /*3120*/  @!P2 R2UR UR17, R17 ;  /* 0x000000001111a2ca */ /* 0x000fe400000e0000 */
        /* <DEDUP_REMOVED lines=17> */
[----:B------:R-:W-:Y:S01]  /*3240*/  R2UR UR4, R16 ;  /* 0x00000000100472ca */ /* 0x000fe200000e0000 */
        /* <DEDUP_REMOVED lines=13> */
.L_x_243:
[----:B------:R-:W-:Y:S01]  /*3320*/  IMAD.WIDE.U32 R32, R44, 0x10000, RZ ;  /* 0x000100002c207825 */ /* 0x000fe200078e00ff */
[C---:B------:R-:W-:Y:S02]  /*3330*/  R2UR UR4, R16.reuse ;  /* 0x00000000100472ca */ /* 0x040fe400000e0000 */
[----:B------:R-:W-:Y:S01]  /*3340*/  R2UR UR5, R17 ;  /* 0x00000000110572ca */ /* 0x000fe200000e0000 */
[----:B------:R-:W-:Y:S01]  /*3350*/  IMAD.U32 R41, R41, 0x10000, RZ ;  /* 0x0001000029297824 */ /* 0x000fe200078e00ff */
[----:B------:R-:W-:Y:S01]  /*3360*/  R2UR UR6, R16 ;  /* 0x00000000100672ca */ /* 0x000fe200000e0000 */
[----:B------:R-:W-:Y:S01]  /*3370*/  IMAD.U32 R20, R20, 0x10000, RZ ;  /* 0x0001000014147824 */ /* 0x000fe200078e00ff */
[----:B------:R-:W-:Y:S01]  /*3380*/  R2UR UR7, R17 ;  /* 0x00000000110772ca */ /* 0x000fe200000e0000 */
[----:B------:R-:W-:Y:S01]  /*3390*/  IMAD.WIDE.U32 R36, R39, 0x10000, RZ ;  /* 0x0001000027247825 */ /* 0x000fe200078e00ff */
        /* <DEDUP_REMOVED lines=15> */
[----:B------:R1:W-:Y:S02]  /*3490*/  STG.E.128 desc[UR10][R20.64], R12 ;  /* 0x0000000c14007986 */ /* 0x0003e4000c101d0a */
.L_x_244:
[----:B------:R-:W-:Y:S05]  /*34a0*/  BSYNC.RECONVERGENT B0 ;  /* 0x0000000000007941 */ /* 0x000fea0003800200 */
.L_x_242:
[----:B0-----:R-:W-:-:S05]  /*34b0*/  IMAD R0, R3, 0x4, R0 ;  /* 0x0000000403007824 */ /* 0x001fca00078e0200 */
[----:B------:R-:W-:-:S13]  /*34c0*/  ISETP.GE.AND P0, PT, R0, R5, PT ;  /* 0x000000050000720c */ /* 0x000fda0003f06270 */
[----:B------:R-:W-:Y:S05]  /*34d0*/  @!P0 BRA `(.L_x_234) ;  /* 0xffffffec007c8947 */ /* 0x000fea000383ffff */
[----:B------:R-:W-:Y:S05]  /*34e0*/  EXIT ;  /* 0x000000000000794d */ /* 0x000fea0003800000 */
        .type           $_Z25multi_tensor_apply_kernelI18TensorListMetadataILi5EE25DistAdamCapturableFunctorIN3c108BFloat16EffEJPfffPiifS6_10adamMode_tfEEvlPViT_T0_DpT1_$__internal_accurate_pow,@function
        .size           $_Z25multi_tensor_apply_kernelI18TensorListMetadataILi5EE25DistAdamCapturableFunctorIN3c108BFloat16EffEJPfffPiifS6_10adamMode_tfEEvlPViT_T0_DpT1_$__internal_accurate_pow,(.L_x_1068 - $_Z25multi_tensor_apply_kernelI18TensorListMetadataILi5EE25DistAdamCapturableFunctorIN3c108BFloat16EffEJPfffPiifS6_10adamMode_tfEEvlPViT_T0_DpT1_$__internal_accurate_pow)
$_Z25multi_tensor_apply_kernelI18TensorListMetadataILi5EE25DistAdamCapturableFunctorIN3c108BFloat16EffEJPfffPiifS6_10adamMode_tfEEvlPViT_T0_DpT1_$__internal_accurate_pow:
        /* <DEDUP_REMOVED lines=171> */
.L_x_245:
[----:B------:R-:W-:Y:S02]  /*3fa0*/  DFMA R8, R12, R4, R4 ;  /* 0x000000040c08722b */ /* 0x000fe40000000004 */
[----:B------:R-:W-:-:S08]  /*3fb0*/  DSETP.NEU.AND P2, PT, |R4|, +INF , PT ;  /* 0x7ff000000400742a */ /* 0x000fd00003f4d200 */
[----:B------:R-:W-:Y:S01]  /*3fc0*/  FSEL R11, R4, R8, !P2 ;  /* 0x00000008040b7208 */ /* 0x000fe20005000000 */
[----:B------:R-:W-:Y:S01]  /*3fd0*/  IMAD.MOV.U32 R4, RZ, RZ, R0 ;  /* 0x000000ffff047224 */ /* 0x000fe200078e0000 */
[----:B------:R-:W-:Y:S01]  /*3fe0*/  FSEL R10, R5, R9, !P2 ;  /* 0x00000009050a7208 */ /* 0x000fe20005000000 */
[----:B------:R-:W-:-:S04]  /*3ff0*/  IMAD.MOV.U32 R5, RZ, RZ, 0x0 ;  /* 0x00000000ff057424 */ /* 0x000fc800078e00ff */
[----:B------:R-:W-:Y:S05]  /*4000*/  RET.REL.NODEC R4 `(_Z25multi_tensor_apply_kernelI18TensorListMetadataILi5EE25DistAdamCapturableFunctorIN3c108BFloat16EffEJPfffPiifS6_10adamMode_tfEEvlPViT_T0_DpT1_) ;  /* 0xffffffbc04fc7950 */ /* 0x000fea0003c3ffff */
.L_x_246:
        /* <DEDUP_REMOVED lines=15> */
.L_x_1068:


//--------------------- .text._Z25multi_tensor_apply_kernelI18TensorListMetadataILi5EE25DistAdamCapturableFunctorIN3c104HalfENS3_8BFloat16ES5_EJPfffPiifS7_10adamMode_tfEEvlPViT_T0_DpT1_ --------------------------
	.section	.text._Z25multi_tensor_apply_kernelI18TensorListMetadataILi5EE25DistAdamCapturableFunctorIN3c104HalfENS3_8BFloat16ES5_EJPfffPiifS7_10adamMode_tfEEvlPViT_T0_DpT1_,"ax",@progbits
	.align	128
        .global         _Z25multi_tensor_apply_kernelI18TensorListMetadataILi5EE25DistAdamCapturableFunctorIN3c104HalfENS3_8BFloat16ES5_EJPfffPiifS7_10adamMode_tfEEvlPViT_T0_DpT1_
        .type           _Z25multi_tensor_apply_kernelI18TensorListMetadataILi5EE25DistAdamCapturableFunctorIN3c104HalfENS3_8BFloat16ES5_EJPfffPiifS7_10adamMode_tfEEvlPViT_T0_DpT1_,@function
        .size           _Z25multi_tensor_apply_kernelI18TensorListMetadataILi5EE25DistAdamCapturableFunctorIN3c104HalfENS3_8BFloat16ES5_EJPfffPiifS7_10adamMode_tfEEvlPViT_T0_DpT1_,(.L_x_1069 - _Z25multi_tensor_apply_kernelI18TensorListMetadataILi5EE25DistAdamCapturableFunctorIN3c104HalfENS3_8BFloat16ES5_EJPfffPiifS7_10adamMode_tfEEvlPViT_T0_DpT1_)
        .other          _Z25multi_tensor_apply_kernelI18TensorListMetadataILi5EE25DistAdamCapturableFunctorIN3c104HalfENS3_8BFloat16ES5_EJPfffPiifS7_10adamMode_tfEEvlPViT_T0_DpT1_,@"STO_CUDA_ENTRY STV_DEFAULT"
_Z25multi_tensor_apply_kernelI18TensorListMetadataILi5EE25DistAdamCapturableFunctorIN3c104HalfENS3_8BFloat16ES5_EJPfffPiifS7_10adamMode_tfEEvlPViT_T0_DpT1_:
.text._Z25multi_tensor_apply_kernelI18TensorListMetadataILi5EE25DistAdamCapturableFunctorIN3c104HalfENS3_8BFloat16ES5_EJPfffPiifS7_10adamMode_tfEEvlPViT_T0_DpT1_:
        /* <DEDUP_REMOVED lines=21> */
.L_x_247:
        /* <DEDUP_REMOVED lines=20> */
.L_x_248:
        /* <DEDUP_REMOVED lines=20> */
.L_x_249:
        /* <DEDUP_REMOVED lines=21> */
.L_x_250:
        /* <DEDUP_REMOVED lines=32> */
[----:B0-----:R-:W-:Y:S05]  /*0720*/  CALL.REL.NOINC `($_Z25multi_tensor_apply_kernelI18TensorListMetadataILi5EE25DistAdamCapturableFunctorIN3c104HalfENS3_8BFloat16ES5_EJPfffPiifS7_10adamMode_tfEEvlPViT_T0_DpT1_$__internal_accurate_pow) ;  /* 0x0000003000007944 */ /* 0x001fea0003c00000 */
        /* <DEDUP_REMOVED lines=22> */
.L_x_252:
        /* <DEDUP_REMOVED lines=14> */
.L_x_253:
        /* <DEDUP_REMOVED lines=20> */
[----:B------:R-:W-:Y:S05]  /*0ab0*/  CALL.REL.NOINC `($_Z25multi_tensor_apply_kernelI18TensorListMetadataILi5EE25DistAdamCapturableFunctorIN3c104HalfENS3_8BFloat16ES5_EJPfffPiifS7_10adamMode_tfEEvlPViT_T0_DpT1_$__internal_accurate_pow) ;  /* 0x0000002c001c7944 */ /* 0x000fea0003c00000 */
        /* <DEDUP_REMOVED lines=21> */
.L_x_254:
        /* <DEDUP_REMOVED lines=14> */
.L_x_255:
        /* <DEDUP_REMOVED lines=10> */
.L_x_251:
        /* <DEDUP_REMOVED lines=47> */
.L_x_261:
        /* <DEDUP_REMOVED lines=12> */
[----:B------:R-:W-:-:S04]  /*1140*/  IMAD.WIDE R40, R0, 0x2, R20 ;  /* 0x0000000200287825 */ /* 0x000fc800078e0214 */
[----:B------:R-:W2:Y:S04]  /*1150*/  LDG.E.64 R10, desc[UR4][R10.64] ;  /* 0x000000040a0a7981 */ /* 0x000ea8000c1e1b00 */
[----:B------:R-:W3:Y:S04]  /*1160*/  LDG.E.64 R40, desc[UR10][R40.64] ;  /* 0x0000000a28287981 */ /* 0x000ee8000c1e1b00 */
[----:B------:R-:W4:Y:S04]  /*1170*/  LDG.E.64 R8, desc[UR6][R8.64] ;  /* 0x0000000608087981 */ /* 0x000f28000c1e1b00 */
[----:B------:R-:W4:Y:S01]  /*1180*/  LDG.E.64 R28, desc[UR8][R28.64] ;  /* 0x000000081c1c7981 */ /* 0x000f22000c1e1b00 */
[----:B--2---:R-:W-:-:S02]  /*1190*/  SHF.R.U64 R26, R10, 0x10, R11 ;  /* 0x000000100a1a7819 */ /* 0x004fc4000000120b */
[----:B------:R-:W-:Y:S02]  /*11a0*/  PRMT R31, R10, 0x7610, R31 ;  /* 0x000076100a1f7816 */ /* 0x000fe4000000001f */
[C---:B---3--:R-:W-:Y:S02]  /*11b0*/  SHF.R.U64 R42, R40.reuse, 0x10, R41 ;  /* 0x00000010282a7819 */ /* 0x048fe40000001229 */
[----:B------:R-:W-:Y:S02]  /*11c0*/  PRMT R37, R40, 0x7610, R37 ;  /* 0x0000761028257816 */ /* 0x000fe40000000025 */
[----:B------:R-:W-:Y:S02]  /*11d0*/  SHF.R.U32.HI R7, RZ, 0x10, R11 ;  /* 0x00000010ff077819 */ /* 0x000fe4000001160b */
[----:B------:R-:W-:Y:S02]  /*11e0*/  PRMT R27, R11, 0x7610, R27 ;  /* 0x000076100b1b7816 */ /* 0x000fe4000000001b */
[----:B----4-:R-:W-:-:S02]  /*11f0*/  SHF.R.U64 R34, R8, 0x10, R9 ;  /* 0x0000001008227819 */ /* 0x010fc40000001209 */
[----:B------:R-:W-:Y:S02]  /*1200*/  PRMT R30, R8, 0x7610, R30 ;  /* 0x00007610081e7816 */ /* 0x000fe4000000001e */
[----:B------:R-:W-:Y:S02]  /*1210*/  SHF.R.U32.HI R32, RZ, 0x10, R9 ;  /* 0x00000010ff207819 */ /* 0x000fe40000011609 */
[----:B------:R-:W-:Y:S02]  /*1220*/  PRMT R33, R9, 0x7610, R33 ;  /* 0x0000761009217816 */ /* 0x000fe40000000021 */
[C---:B------:R-:W-:Y:S02]  /*1230*/  SHF.R.U64 R38, R28.reuse, 0x10, R29 ;  /* 0x000000101c267819 */ /* 0x040fe4000000121d */
[----:B------:R-:W-:Y:S02]  /*1240*/  PRMT R39, R28, 0x7610, R39 ;  /* 0x000076101c277816 */ /* 0x000fe40000000027 */
[----:B------:R-:W-:-:S02]  /*1250*/  SHF.R.U32.HI R35, RZ, 0x10, R29 ;  /* 0x00000010ff237819 */ /* 0x000fc4000001161d */
[----:B------:R-:W-:Y:S02]  /*1260*/  PRMT R36, R29, 0x7610, R36 ;  /* 0x000076101d247816 */ /* 0x000fe40000000024 */
[----:B------:R-:W-:Y:S01]  /*1270*/  SHF.R.U32.HI R40, RZ, 0x10, R41 ;  /* 0x00000010ff287819 */ /* 0x000fe20000011629 */
[----:B------:R-:W-:Y:S06]  /*1280*/  BRA `(.L_x_258) ;  /* 0x0000000400047947 */ /* 0x000fec0003800000 */
.L_x_257:
[C---:B------:R-:W-:Y:S01]  /*1290*/  VIADD R24, R0.reuse, 0x1 ;  /* 0x0000000100187836 */ /* 0x040fe20000000000 */
[CC--:B------:R-:W-:Y:S01]  /*12a0*/  ISETP.GE.AND P0, PT, R0.reuse, R5.reuse, PT ;  /* 0x000000050000720c */ /* 0x0c0fe20003f06270 */
[C---:B------:R-:W-:Y:S02]  /*12b0*/  VIADD R26, R0.reuse, 0x2 ;  /* 0x00000002001a7836 */ /* 0x040fe40000000000 */
[----:B------:R-:W-:Y:S01]  /*12c0*/  VIADD R30, R0, 0x3 ;  /* 0x00000003001e7836 */ /* 0x000fe20000000000 */
[-C--:B------:R-:W-:Y:S02]  /*12d0*/  ISETP.GE.AND P2, PT, R24, R5.reuse, PT ;  /* 0x000000051800720c */ /* 0x080fe40003f46270 */
[-C--:B------:R-:W-:Y:S02]  /*12e0*/  ISETP.GE.AND P3, PT, R26, R5.reuse, PT ;  /* 0x000000051a00720c */ /* 0x080fe40003f66270 */
[----:B------:R-:W-:-:S05]  /*12f0*/  ISETP.GE.AND P4, PT, R30, R5, PT ;  /* 0x000000051e00720c */ /* 0x000fca0003f86270 */
[----:B------:R-:W-:Y:S01]  /*1300*/  @!P0 R2UR UR6, R16 ;  /* 0x00000000100682ca */ /* 0x000fe200000e0000 */
        /* <DEDUP_REMOVED lines=57> */
.L_x_258:
[----:B------:R-:W1:Y:S01]  /*16a0*/  LDC.64 R8, c[0x0][0xfa0] ;  /* 0x0003e800ff087b82 */ /* 0x000e620000000a00 */
[----:B------:R-:W-:Y:S01]  /*16b0*/  R2UR UR4, R16 ;  /* 0x00000000100472ca */ /* 0x000fe200000e0000 */
[----:B------:R-:W2:Y:S01]  /*16c0*/  LDCU.64 UR6, c[0x0][0xf88] ;  /* 0x0001f100ff0677ac */ /* 0x000ea20008000a00 */
[----:B------:R-:W-:-:S13]  /*16d0*/  R2UR UR5, R17 ;  /* 0x00000000110572ca */ /* 0x000fda00000e0000 */
[----:B-1----:R1:W3:Y:S01]  /*16e0*/  LDG.E R8, desc[UR4][R8.64] ;  /* 0x0000000408087981 */ /* 0x0022e2000c1e1900 */
[----:B-----5:R-:W-:Y:S01]  /*16f0*/  IMAD.U32 R29, R37, 0x10000, RZ ;  /* 0x00010000251d7824 */ /* 0x020fe200078e00ff */
[----:B------:R-:W4:Y:S01]  /*1700*/  MUFU.RCP R10, R4 ;  /* 0x00000004000a7308 */ /* 0x000f220000001000 */
[----:B------:R-:W-:Y:S01]  /*1710*/  HADD2.F32 R39, -RZ, R39.H0_H0 ;  /* 0x20000027ff277230 */ /* 0x000fe20000004100 */
[----:B------:R-:W0:Y:S01]  /*1720*/  LDCU UR4, c[0x0][0xf9c] ;  /* 0x0001f380ff0477ac */ /* 0x000e220008000800 */
[----:B------:R-:W-:Y:S01]  /*1730*/  FMUL.FTZ R29, R2, R29 ;  /* 0x0000001d021d7220 */ /* 0x000fe20000410000 */
[----:B------:R-:W-:Y:S02]  /*1740*/  IMAD.U32 R25, R42, 0x10000, RZ ;  /* 0x000100002a197824 */ /* 0x000fe400078e00ff */
[----:B------:R-:W-:Y:S02]  /*1750*/  IMAD.U32 R43, R40, 0x10000, RZ ;  /* 0x00010000282b7824 */ /* 0x000fe400078e00ff */
[----:B------:R-:W-:Y:S01]  /*1760*/  FMUL.FTZ R11, R29, R29 ;  /* 0x0000001d1d0b7220 */ /* 0x000fe20000410000 */
[----:B------:R-:W-:-:S02]  /*1770*/  HADD2.F32 R37, -RZ, R36.H0_H0 ;  /* 0x20000024ff257230 */ /* 0x000fc40000004100 */
[----:B--2---:R-:W-:Y:S01]  /*1780*/  FFMA.FTZ R29, R29, -UR6, R29 ;  /* 0x800000061d1d7c23 */ /* 0x004fe2000801001d */
[C---:B------:R-:W-:Y:S01]  /*1790*/  FMUL.FTZ R36, R2.reuse, R43 ;  /* 0x0000002b02247220 */ /* 0x040fe20000410000 */
[----:B------:R-:W-:Y:S01]  /*17a0*/  FFMA.FTZ R24, R11, -UR7, R11 ;  /* 0x800000070b187c23 */ /* 0x000fe2000801000b */
[----:B------:R-:W-:Y:S02]  /*17b0*/  IMAD.U32 R11, R41, 0x10000, RZ ;  /* 0x00010000290b7824 */ /* 0x000fe400078e00ff */
[C---:B------:R-:W-:Y:S01]  /*17c0*/  FMUL.FTZ R41, R2.reuse, R25 ;  /* 0x0000001902297220 */ /* 0x040fe20000410000 */
[----:B------:R-:W-:Y:S02]  /*17d0*/  HADD2.F32 R33, -RZ, R33.H0_H0 ;  /* 0x20000021ff217230 */ /* 0x000fe40000004100 */
[----:B-1----:R-:W-:Y:S01]  /*17e0*/  FFMA.FTZ R9, R39, UR7, R24 ;  /* 0x0000000727097c23 */ /* 0x002fe20008010018 */
[----:B------:R-:W-:Y:S02]  /*17f0*/  HADD2.F32 R24, -RZ, R38.H0_H0 ;  /* 0x20000026ff187230 */ /* 0x000fe40000004100 */
[----:B------:R-:W-:Y:S01]  /*1800*/  FMUL.FTZ R38, R2, R11 ;  /* 0x0000000b02267220 */ /* 0x000fe20000410000 */
[----:B------:R-:W-:Y:S01]  /*1810*/  FMUL.FTZ R11, R41, R41 ;  /* 0x00000029290b7220 */ /* 0x000fe20000410000 */
[----:B------:R1:W-:Y:S01]  /*1820*/  F2F.F16.F32 R39, R9 ;  /* 0x0000000900277304 */ /* 0x0003e20000200800 */
[----:B------:R-:W-:-:S02]  /*1830*/  HADD2.F32 R30, -RZ, R30.H0_H0 ;  /* 0x2000001eff1e7230 */ /* 0x000fc40000004100 */
[C---:B------:R-:W-:Y:S01]  /*1840*/  FMUL.FTZ R28, R38.reuse, R38 ;  /* 0x00000026261c7220 */ /* 0x040fe20000410000 */
[----:B------:R-:W-:Y:S01]  /*1850*/  FFMA.FTZ R25, R11, -UR7, R11 ;  /* 0x800000070b197c23 */ /* 0x000fe2000801000b */
[----:B----4-:R-:W-:Y:S01]  /*1860*/  FMUL.FTZ R11, R9, R10 ;  /* 0x0000000a090b7220 */ /* 0x010fe20000410000 */
[----:B------:R-:W-:Y:S01]  /*1870*/  FFMA.FTZ R38, R38, -UR6, R38 ;  /* 0x8000000626267c23 */ /* 0x000fe20008010026 */
[----:B------:R-:W-:Y:S01]  /*1880*/  FFMA.FTZ R28, R28, -UR7, R28 ;  /* 0x800000071c1c7c23 */ /* 0x000fe2000801001c */
[----:B------:R-:W-:Y:S01]  /*1890*/  FFMA.FTZ R24, R24, UR7, R25 ;  /* 0x0000000718187c23 */ /* 0x000fe20008010019 */
[----:B------:R-:W-:Y:S02]  /*18a0*/  HADD2.F32 R25, -RZ, R35.H0_H0 ;  /* 0x20000023ff197230 */ /* 0x000fe40000004100 */
[----:B-1----:R-:W-:Y:S01]  /*18b0*/  FMUL.FTZ R9, R36, R36 ;  /* 0x0000002424097220 */ /* 0x002fe20000410000 */
[----:B------:R-:W-:Y:S01]  /*18c0*/  FFMA.FTZ R37, R37, UR7, R28 ;  /* 0x0000000725257c23 */ /* 0x000fe2000801001c */
[-C--:B------:R-:W-:Y:S01]  /*18d0*/  FMUL.FTZ R40, R24, R10.reuse ;  /* 0x0000000a18287220 */ /* 0x080fe20000410000 */
[----:B------:R-:W0:Y:S01]  /*18e0*/  MUFU.SQRT R11, R11 ;  /* 0x0000000b000b7308 */ /* 0x000e220000002000 */
[----:B------:R-:W-:Y:S01]  /*18f0*/  FFMA.FTZ R28, R9, -UR7, R9 ;  /* 0x80000007091c7c23 */ /* 0x000fe20008010009 */
[----:B------:R-:W-:Y:S01]  /*1900*/  FMUL.FTZ R35, R37, R10 ;  /* 0x0000000a25237220 */ /* 0x000fe20000410000 */
[----:B------:R-:W-:-:S02]  /*1910*/  HADD2.F32 R34, -RZ, R34.H0_H0 ;  /* 0x20000022ff227230 */ /* 0x000fc40000004100 */
[----:B------:R-:W-:Y:S01]  /*1920*/  FFMA.FTZ R41, R41, -UR6, R41 ;  /* 0x8000000629297c23 */ /* 0x000fe20008010029 */
[----:B------:R-:W-:Y:S01]  /*1930*/  FFMA.FTZ R9, R25, UR7, R28 ;  /* 0x0000000719097c23 */ /* 0x000fe2000801001c */
[----:B------:R-:W1:Y:S01]  /*1940*/  LDCU UR5, c[0x0][0xfac] ;  /* 0x0001f580ff0577ac */ /* 0x000e620008000800 */
[----:B------:R-:W-:Y:S01]  /*1950*/  FFMA.FTZ R38, R33, UR6, R38 ;  /* 0x0000000621267c23 */ /* 0x000fe20008010026 */
[----:B------:R-:W2:Y:S01]  /*1960*/  MUFU.SQRT R35, R35 ;  /* 0x0000002300237308 */ /* 0x000ea20000002000 */
[----:B------:R-:W-:Y:S01]  /*1970*/  FMUL.FTZ R28, R9, R10 ;  /* 0x0000000a091c7220 */ /* 0x000fe20000410000 */
[----:B------:R-:W-:Y:S02]  /*1980*/  HADD2.F32 R32, -RZ, R32.H0_H0 ;  /* 0x20000020ff207230 */ /* 0x000fe40000004100 */
[----:B------:R-:W-:Y:S01]  /*1990*/  FFMA.FTZ R33, R36, -UR6, R36 ;  /* 0x8000000624217c23 */ /* 0x000fe20008010024 */
[----:B------:R-:W-:Y:S01]  /*19a0*/  FFMA.FTZ R34, R34, UR6, R41 ;  /* 0x0000000622227c23 */ /* 0x000fe20008010029 */
[----:B------:R-:W-:-:S02]  /*19b0*/  HADD2.F32 R26, -RZ, R26.H0_H0 ;  /* 0x2000001aff1a7230 */ /* 0x000fc40000004100 */
[----:B------:R-:W-:Y:S01]  /*19c0*/  FFMA.FTZ R32, R32, UR6, R33 ;  /* 0x0000000620207c23 */ /* 0x000fe20008010021 */
[----:B------:R-:W4:Y:S01]  /*19d0*/  MUFU.SQRT R40, R40 ;  /* 0x0000002800287308 */ /* 0x000f220000002000 */
[----:B0-----:R-:W-:Y:S01]  /*19e0*/  FADD.FTZ R25, R11, UR4 ;  /* 0x000000040b197e21 */ /* 0x001fe20008010000 */
[----:B------:R-:W-:Y:S02]  /*19f0*/  HADD2.F32 R27, -RZ, R27.H0_H0 ;  /* 0x2000001bff1b7230 */ /* 0x000fe40000004100 */
[----:B------:R-:W-:-:S04]  /*1a00*/  HADD2.F32 R7, -RZ, R7.H0_H0 ;  /* 0x20000007ff077230 */ /* 0x000fc80000004100 */
[----:B------:R-:W0:Y:S01]  /*1a10*/  MUFU.SQRT R28, R28 ;  /* 0x0000001c001c7308 */ /* 0x000e220000002000 */
[----:B--2---:R-:W-:-:S07]  /*1a20*/  FADD.FTZ R10, R35, UR4 ;  /* 0x00000004230a7e21 */ /* 0x004fce0008010000 */
[----:B------:R-:W2:Y:S01]  /*1a30*/  MUFU.RCP R35, R6 ;  /* 0x0000000600237308 */ /* 0x000ea20000001000 */
[----:B----4-:R-:W-:Y:S01]  /*1a40*/  FADD.FTZ R11, R40, UR4 ;  /* 0x00000004280b7e21 */ /* 0x010fe20008010000 */
[----:B------:R-:W-:-:S06]  /*1a50*/  FFMA.FTZ R40, R30, UR6, R29 ;  /* 0x000000061e287c23 */ /* 0x000fcc000801001d */
[----:B------:R-:W4:Y:S01]  /*1a60*/  MUFU.RCP R25, R25 ;  /* 0x0000001900197308 */ /* 0x000f220000001000 */
[----:B0-----:R-:W-:-:S07]  /*1a70*/  FADD.FTZ R28, R28, UR4 ;  /* 0x000000041c1c7e21 */ /* 0x001fce0008010000 */
[----:B------:R-:W0:Y:S01]  /*1a80*/  MUFU.RCP R11, R11 ;  /* 0x0000000b000b7308 */ /* 0x000e220000001000 */
[----:B--2---:R-:W-:-:S07]  /*1a90*/  FMUL.FTZ R41, R38, R35 ;  /* 0x0000002326297220 */ /* 0x004fce0000410000 */
[----:B------:R-:W-:Y:S08]  /*1aa0*/  MUFU.RCP R10, R10 ;  /* 0x0000000a000a7308 */ /* 0x000ff00000001000 */
[----:B------:R-:W2:Y:S08]  /*1ab0*/  MUFU.RCP R28, R28 ;  /* 0x0000001c001c7308 */ /* 0x000eb00000001000 */
[----:B------:R1:W-:Y:S08]  /*1ac0*/  F2F.F16.F32 R30, R40 ;  /* 0x00000028001e7304 */ /* 0x0003f00000200800 */
[----:B------:R0:W-:Y:S01]  /*1ad0*/  F2F.F16.F32 R29, R34 ;  /* 0x00000022001d7304 */ /* 0x0001e20000200800 */
[----:B-1----:R-:W-:-:S04]  /*1ae0*/  FMUL.FTZ R40, R40, R35 ;  /* 0x0000002328287220 */ /* 0x002fc80000410000 */
[----:B----4-:R-:W-:Y:S01]  /*1af0*/  FMUL.FTZ R40, R40, R25 ;  /* 0x0000001928287220 */ /* 0x010fe20000410000 */
[----:B------:R-:W-:Y:S02]  /*1b00*/  HADD2.F32 R25, -RZ, R31.H0_H0 ;  /* 0x2000001fff197230 */ /* 0x000fe40000004100 */
[----:B------:R1:W-:Y:S01]  /*1b10*/  F2F.F16.F32 R45, R32 ;  /* 0x00000020002d7304 */ /* 0x0003e20000200800 */
[-C--:B0-----:R-:W-:Y:S01]  /*1b20*/  FMUL.FTZ R34, R34, R35.reuse ;  /* 0x0000002322227220 */ /* 0x081fe20000410000 */
[----:B------:R-:W-:Y:S01]  /*1b30*/  FMUL.FTZ R35, R32, R35 ;  /* 0x0000002320237220 */ /* 0x000fe20000410000 */
[----:B------:R-:W-:Y:S02]  /*1b40*/  FFMA.FTZ R33, R25, UR5, R40 ;  /* 0x0000000519217c23 */ /* 0x000fe40008010028 */
[----:B------:R-:W-:Y:S01]  /*1b50*/  FMUL.FTZ R11, R34, R11 ;  /* 0x0000000b220b7220 */ /* 0x000fe20000410000 */
[----:B--2---:R-:W-:Y:S02]  /*1b60*/  FMUL.FTZ R28, R35, R28 ;  /* 0x0000001c231c7220 */ /* 0x004fe40000410000 */
[----:B------:R0:W-:Y:S01]  /*1b70*/  F2F.F16.F32 R31, R24 ;  /* 0x00000018001f7304 */ /* 0x0001e20000200800 */
[----:B-1----:R-:W-:Y:S01]  /*1b80*/  FMUL.FTZ R32, R41, R10 ;  /* 0x0000000a29207220 */ /* 0x002fe20000410000 */
[----:B------:R-:W-:Y:S01]  /*1b90*/  FFMA.FTZ R11, R26, UR5, R11 ;  /* 0x000000051a0b7c23 */ /* 0x000fe2000801000b */
[----:B------:R-:W-:-:S02]  /*1ba0*/  FFMA.FTZ R41, R7, UR5, R28 ;  /* 0x0000000507297c23 */ /* 0x000fc4000801001c */
[----:B------:R-:W-:-:S03]  /*1bb0*/  FFMA.FTZ R35, R27, UR5, R32 ;  /* 0x000000051b237c23 */ /* 0x000fc60008010020 */
[----:B------:R-:W-:Y:S08]  /*1bc0*/  F2F.F16.F32 R43, R38 ;  /* 0x00000026002b7304 */ /* 0x000ff00000200800 */
[----:B------:R-:W-:Y:S01]  /*1bd0*/  F2F.F16.F32 R37, R37 ;  /* 0x0000002500257304 */ /* 0x000fe20000200800 */
[C---:B---3--:R-:W-:Y:S01]  /*1be0*/  FMUL.FTZ R33, R8.reuse, R33 ;  /* 0x0000002108217220 */ /* 0x048fe20000410000 */
[C---:B------:R-:W-:Y:S01]  /*1bf0*/  FMUL.FTZ R11, R8.reuse, R11 ;  /* 0x0000000b080b7220 */ /* 0x040fe20000410000 */
[C---:B------:R-:W-:Y:S01]  /*1c00*/  FMUL.FTZ R35, R8.reuse, R35 ;  /* 0x0000002308237220 */ /* 0x040fe20000410000 */
[----:B------:R-:W-:-:S02]  /*1c10*/  FMUL.FTZ R41, R8, R41 ;  /* 0x0000002908297220 */ /* 0x000fc40000410000 */
[----:B------:R-:W-:Y:S02]  /*1c20*/  F2FP.F16.F32.PACK_AB R33, RZ, R33 ;  /* 0x00000021ff21723e */ /* 0x000fe400000000ff */
[----:B------:R-:W-:Y:S02]  /*1c30*/  F2FP.F16.F32.PACK_AB R11, RZ, R11 ;  /* 0x0000000bff0b723e */ /* 0x000fe400000000ff */
[----:B------:R-:W-:Y:S01]  /*1c40*/  F2FP.F16.F32.PACK_AB R35, RZ, R35 ;  /* 0x00000023ff23723e */ /* 0x000fe200000000ff */
[----:B------:R-:W-:Y:S01]  /*1c50*/  HADD2.F32 R10, -RZ, R33.H0_H0 ;  /* 0x20000021ff0a7230 */ /* 0x000fe20000004100 */
[----:B------:R-:W-:Y:S01]  /*1c60*/  F2FP.F16.F32.PACK_AB R41, RZ, R41 ;  /* 0x00000029ff29723e */ /* 0x000fe200000000ff */
[----:B------:R-:W-:Y:S01]  /*1c70*/  HADD2.F32 R11, -RZ, R11.H0_H0 ;  /* 0x2000000bff0b7230 */ /* 0x000fe20000004100 */
[----:B------:R-:W-:Y:S01]  /*1c80*/  F2F.F16.F32 R33, R9 ;  /* 0x0000000900217304 */ /* 0x000fe20000200800 */
[----:B------:R-:W-:Y:S02]  /*1c90*/  HADD2.F32 R8, -RZ, R35.H0_H0 ;  /* 0x20000023ff087230 */ /* 0x000fe40000004100 */
[----:B------:R-:W-:Y:S01]  /*1ca0*/  FADD.FTZ R10, R25, -R10 ;  /* 0x8000000a190a7221 */ /* 0x000fe20000010000 */
[----:B0-----:R-:W-:-:S02]  /*1cb0*/  HADD2.F32 R24, -RZ, R41.H0_H0 ;  /* 0x20000029ff187230 */ /* 0x001fc40000004100 */
[----:B------:R-:W-:Y:S01]  /*1cc0*/  FADD.FTZ R11, R26, -R11 ;  /* 0x8000000b1a0b7221 */ /* 0x000fe20000010000 */
[----:B------:R-:W-:Y:S02]  /*1cd0*/  FADD.FTZ R8, R27, -R8 ;  /* 0x800000081b087221 */ /* 0x000fe40000010000 */
[----:B------:R-:W-:Y:S01]  /*1ce0*/  FADD.FTZ R24, R7, -R24 ;  /* 0x8000001807187221 */ /* 0x000fe20000010000 */
[----:B------:R-:W0:Y:S08]  /*1cf0*/  F2F.F16.F32 R34, R10 ;  /* 0x0000000a00227304 */ /* 0x000e300000200800 */
[----:B------:R1:W2:Y:S01]  /*1d00*/  F2F.F16.F32 R38, R11 ;  /* 0x0000000b00267304 */ /* 0x0002a20000200800 */
[----:B0-----:R-:W-:-:S07]  /*1d10*/  HADD2.F32 R41, -RZ, R34.H0_H0 ;  /* 0x20000022ff297230 */ /* 0x001fce0000004100 */
[----:B------:R0:W3:Y:S01]  /*1d20*/  F2F.F16.F32 R28, R8 ;  /* 0x00000008001c7304 */ /* 0x0000e20000200800 */
[----:B-1----:R-:W-:-:S04]  /*1d30*/  IMAD.WIDE R10, R0, 0x2, R14 ;  /* 0x00000002000a7825 */ /* 0x002fc800078e020e */
[----:B--2---:R-:W-:-:S03]  /*1d40*/  HADD2.F32 R32, -RZ, R38.H0_H0 ;  /* 0x20000026ff207230 */ /* 0x004fc60000004100 */
[----:B------:R1:W2:Y:S01]  /*1d50*/  F2F.F16.F32 R36, R24 ;  /* 0x0000001800247304 */ /* 0x0002a20000200800 */
[----:B0-----:R-:W-:-:S04]  /*1d60*/  IMAD.WIDE R8, R0, 0x2, R12 ;  /* 0x0000000200087825 */ /* 0x001fc800078e020c */
[----:B---3--:R-:W-:-:S03]  /*1d70*/  HADD2.F32 R35, -RZ, R28.H0_H0 ;  /* 0x2000001cff237230 */ /* 0x008fc60000004100 */
[----:B------:R-:W0:Y:S01]  /*1d80*/  F2F.BF16.F32 R41, R41 ;  /* 0x0000002900297304 */ /* 0x000e220000202000 */
[----:B-1----:R-:W-:-:S04]  /*1d90*/  IMAD.WIDE R24, R0, 0x2, R18 ;  /* 0x0000000200187825 */ /* 0x002fc800078e0212 */
[----:B--2---:R-:W-:-:S03]  /*1da0*/  HADD2.F32 R7, -RZ, R36.H0_H0 ;  /* 0x20000024ff077230 */ /* 0x004fc60000004100 */
[----:B------:R-:W1:Y:S08]  /*1db0*/  F2F.BF16.F32 R32, R32 ;  /* 0x0000002000207304 */ /* 0x000e700000202000 */
[----:B------:R-:W2:Y:S08]  /*1dc0*/  F2F.BF16.F32 R35, R35 ;  /* 0x0000002300237304 */ /* 0x000eb00000202000 */
[----:B------:R-:W3:Y:S01]  /*1dd0*/  F2F.BF16.F32 R7, R7 ;  /* 0x0000000700077304 */ /* 0x000ee20000202000 */
[----:B01----:R-:W-:Y:S05]  /*1de0*/  @!P1 BRA `(.L_x_259) ;  /* 0x0000000000789947 */ /* 0x003fea0003800000 */
[----:B------:R-:W-:Y:S01]  /*1df0*/  IMAD.U32 R36, R36, 0x10000, RZ ;  /* 0x0001000024247824 */ /* 0x000fe200078e00ff */
[----:B------:R-:W-:Y:S01]  /*1e00*/  R2UR UR4, R16 ;  /* 0x00000000100472ca */ /* 0x000fe200000e0000 */
[----:B------:R-:W-:Y:S01]  /*1e10*/  IMAD.WIDE.U32 R26, R38, 0x10000, RZ ;  /* 0x00010000261a7825 */ /* 0x000fe200078e00ff */
[----:B------:R-:W-:Y:S02]  /*1e20*/  R2UR UR5, R17 ;  /* 0x00000000110572ca */ /* 0x000fe400000e0000 */
[C---:B------:R-:W-:Y:S01]  /*1e30*/  R2UR UR6, R16.reuse ;  /* 0x00000000100672ca */ /* 0x040fe200000e0000 */
[----:B------:R-:W-:Y:S01]  /*1e40*/  IMAD.U32 R45, R45, 0x10000, RZ ;  /* 0x000100002d2d7824 */ /* 0x000fe200078e00ff */
[----:B------:R-:W-:Y:S01]  /*1e50*/  LOP3.LUT R27, R27, R36, R28, 0xfe, !PT ;  /* 0x000000241b1b7212 */ /* 0x000fe200078efe1c */
[----:B------:R-:W-:Y:S01]  /*1e60*/  IMAD.WIDE.U32 R28, R29, 0x10000, RZ ;  /* 0x000100001d1c7825 */ /* 0x000fe200078e00ff */
[----:B------:R-:W-:Y:S02]  /*1e70*/  R2UR UR7, R17 ;  /* 0x00000000110772ca */ /* 0x000fe400000e0000 */
[----:B------:R-:W-:Y:S01]  /*1e80*/  R2UR UR8, R16 ;  /* 0x00000000100872ca */ /* 0x000fe200000e0000 */
[----:B---3--:R-:W-:Y:S01]  /*1e90*/  IMAD.U32 R7, R7, 0x10000, RZ ;  /* 0x0001000007077824 */ /* 0x008fe200078e00ff */
[----:B------:R-:W-:-:S02]  /*1ea0*/  R2UR UR9, R17 ;  /* 0x00000000110972ca */ /* 0x000fc400000e0000 */
[----:B------:R-:W-:Y:S01]  /*1eb0*/  LOP3.LUT R26, R26, R34, RZ, 0xfc, !PT ;  /* 0x000000221a1a7212 */ /* 0x000fe200078efcff */
[----:B------:R-:W-:Y:S01]  /*1ec0*/  IMAD.U32 R34, R33, 0x10000, RZ ;  /* 0x0001000021227824 */ /* 0x000fe200078e00ff */
[----:B------:R-:W-:Y:S01]  /*1ed0*/  LOP3.LUT R28, R28, R30, RZ, 0xfc, !PT ;  /* 0x0000001e1c1c7212 */ /* 0x000fe200078efcff */
[----:B------:R-:W-:Y:S01]  /*1ee0*/  IMAD.WIDE.U32 R30, R31, 0x10000, RZ ;  /* 0x000100001f1e7825 */ /* 0x000fe200078e00ff */
[----:B------:R-:W-:Y:S01]  /*1ef0*/  R2UR UR10, R16 ;  /* 0x00000000100a72ca */ /* 0x000fe200000e0000 */
[----:B------:R1:W-:Y:S01]  /*1f00*/  STG.E.64 desc[UR4][R8.64], R26 ;  /* 0x0000001a08007986 */ /* 0x0003e2000c101b04 */
[----:B------:R-:W-:Y:S01]  /*1f10*/  R2UR UR11, R17 ;  /* 0x00000000110b72ca */ /* 0x000fe200000e0000 */
[----:B------:R-:W-:Y:S01]  /*1f20*/  IMAD.WIDE.U32 R32, R32, 0x10000, RZ ;  /* 0x0001000020207825 */ /* 0x000fe200078e00ff */
[----:B------:R-:W-:Y:S02]  /*1f30*/  LOP3.LUT R29, R29, R45, R43, 0xfe, !PT ;  /* 0x0000002d1d1d7212 */ /* 0x000fe400078efe2b */
        /* <DEDUP_REMOVED lines=9> */
.L_x_259:
        /* <DEDUP_REMOVED lines=30> */
[C---:B------:R-:W-:Y:S02]  /*21b0*/  @!P2 R2UR UR13, R17.reuse ;  /* 0x00000000110da2ca */ /* 0x040fe400000e0000 */
        /* <DEDUP_REMOVED lines=9> */
[----:B------:R-:W-:Y:S01]  /*2250*/  @!P3 IMAD.WIDE R40, R0, 0x2, R22 ;  /* 0x000000020028b825 */ /* 0x000fe200078e0216 */
        /* <DEDUP_REMOVED lines=15> */
[----:B---3--:R0:W-:Y:S02]  /*2350*/  @!P3 STG.E.U16 desc[UR24][R40.64+0x6], R7 ;  /* 0x000006072800b986 */ /* 0x0081e4000c101518 */
.L_x_260:
[----:B------:R-:W-:-:S05]  /*2360*/  IMAD R0, R3, 0x4, R0 ;  /* 0x0000000403007824 */ /* 0x000fca00078e0200 */
[----:B------:R-:W-:-:S13]  /*2370*/  ISETP.GE.AND P0, PT, R0, R5, PT ;  /* 0x000000050000720c */ /* 0x000fda0003f06270 */
[----:B------:R-:W-:Y:S05]  /*2380*/  @!P0 BRA `(.L_x_261) ;  /* 0xffffffec003c8947 */ /* 0x000fea000383ffff */
[----:B------:R-:W-:Y:S05]  /*2390*/  EXIT ;  /* 0x000000000000794d */ /* 0x000fea0003800000 */
.L_x_256:
[----:B-12-4-:R-:W-:-:S04]  /*23a0*/  IMAD.WIDE R10, R0, 0x2, R12 ;  /* 0x00000002000a7825 */ /* 0x016fc800078e020c */
        /* <DEDUP_REMOVED lines=69> */
.L_x_262:
[----:B------:R-:W-:Y:S01]  /*2800*/  R2UR UR8, R16 ;  /* 0x00000000100872ca */ /* 0x000fe200000e0000 */
        /* <DEDUP_REMOVED lines=11> */
[----:B------:R-:W3:Y:S04]  /*28c0*/  LDG.E.64 R32, desc[UR4][R32.64] ;  /* 0x0000000420207981 */ /* 0x000ee8000c1e1b00 */
[----:B------:R-:W4:Y:S04]  /*28d0*/  LDG.E.64 R30, desc[UR6][R30.64] ;  /* 0x000000061e1e7981 */ /* 0x000f28000c1e1b00 */
[----:B------:R-:W4:Y:S01]  /*28e0*/  LDG.E.64 R40, desc[UR10][R40.64] ;  /* 0x0000000a28287981 */ /* 0x000f22000c1e1b00 */
[----:B--2---:R-:W-:-:S02]  /*28f0*/  SHF.R.U32.HI R7, RZ, 0x10, R27 ;  /* 0x00000010ff077819 */ /* 0x004fc4000001161b */
[----:B------:R-:W-:Y:S02]  /*2900*/  SHF.R.U64 R38, R26, 0x10, R27 ;  /* 0x000000101a267819 */ /* 0x000fe4000000121b */
[--C-:B---3--:R-:W-:Y:S02]  /*2910*/  SHF.R.U32.HI R9, RZ, 0x10, R33.reuse ;  /* 0x00000010ff097819 */ /* 0x108fe40000011621 */
[C---:B------:R-:W-:Y:S02]  /*2920*/  SHF.R.U64 R34, R32.reuse, 0x10, R33 ;  /* 0x0000001020227819 */ /* 0x040fe40000001221 */
[----:B----4-:R-:W-:Y:S02]  /*2930*/  SHF.R.U32.HI R8, RZ, 0x10, R31 ;  /* 0x00000010ff087819 */ /* 0x010fe4000001161f */
[----:B------:R-:W-:Y:S02]  /*2940*/  PRMT R37, R32, 0x7610, R37 ;  /* 0x0000761020257816 */ /* 0x000fe40000000025 */
[----:B------:R-:W-:-:S02]  /*2950*/  SHF.R.U64 R29, R30, 0x10, R31 ;  /* 0x000000101e1d7819 */ /* 0x000fc4000000121f */
[----:B------:R-:W-:Y:S02]  /*2960*/  PRMT R28, R31, 0x7610, R28 ;  /* 0x000076101f1c7816 */ /* 0x000fe4000000001c */
[C---:B------:R-:W-:Y:S02]  /*2970*/  SHF.R.U64 R42, R40.reuse, 0x10, R41 ;  /* 0x00000010282a7819 */ /* 0x040fe40000001229 */
[----:B------:R-:W-:Y:S02]  /*2980*/  PRMT R35, R40, 0x7610, R35 ;  /* 0x0000761028237816 */ /* 0x000fe40000000023 */
[----:B------:R-:W-:Y:S02]  /*2990*/  PRMT R32, R7, 0x7610, R32 ;  /* 0x0000761007207816 */ /* 0x000fe40000000020 */
[----:B------:R-:W-:Y:S02]  /*29a0*/  PRMT R39, R26, 0x7610, R39 ;  /* 0x000076101a277816 */ /* 0x000fe40000000027 */
[----:B------:R-:W-:-:S02]  /*29b0*/  PRMT R36, R27, 0x7610, R36 ;  /* 0x000076101b247816 */ /* 0x000fc40000000024 */
[----:B------:R-:W-:Y:S02]  /*29c0*/  SHF.R.U32.HI R40, RZ, 0x10, R41 ;  /* 0x00000010ff287819 */ /* 0x000fe40000011629 */
[----:B------:R-:W-:Y:S02]  /*29d0*/  PRMT R31, R9, 0x7610, R31 ;  /* 0x00007610091f7816 */ /* 0x000fe4000000001f */
[----:B------:R-:W-:-:S07]  /*29e0*/  PRMT R7, R8, 0x7610, R7 ;  /* 0x0000761008077816 */ /* 0x000fce0000000007 */
.L_x_263:
[----:B-1----:R-:W1:Y:S01]  /*29f0*/  LDC.64 R8, c[0x0][0xfa0] ;  /* 0x0003e800ff087b82 */ /* 0x002e620000000a00 */
[----:B------:R-:W-:Y:S02]  /*2a00*/  R2UR UR4, R16 ;  /* 0x00000000100472ca */ /* 0x000fe400000e0000 */
[----:B------:R-:W-:Y:S01]  /*2a10*/  R2UR UR5, R17 ;  /* 0x00000000110572ca */ /* 0x000fe200000e0000 */
[----:B-----5:R-:W-:Y:S01]  /*2a20*/  HADD2.F32 R10, -RZ, R37.H0_H0 ;  /* 0x20000025ff0a7230 */ /* 0x020fe20000004100 */
[----:B------:R-:W2:Y:S11]  /*2a30*/  LDCU.64 UR6, c[0x0][0xf88] ;  /* 0x0001f100ff0677ac */ /* 0x000eb60008000a00 */
[----:B-1----:R1:W3:Y:S01]  /*2a40*/  LDG.E R9, desc[UR4][R8.64] ;  /* 0x0000000408097981 */ /* 0x0022e2000c1e1900 */
[----:B------:R-:W4:Y:S01]  /*2a50*/  LDCU UR4, c[0x0][0xfac] ;  /* 0x0001f580ff0477ac */ /* 0x000f220008000800 */
[----:B------:R-:W-:Y:S01]  /*2a60*/  IMAD.U32 R35, R35, 0x10000, RZ ;  /* 0x0001000023237824 */ /* 0x000fe200078e00ff */
[----:B------:R-:W-:Y:S01]  /*2a70*/  BSSY.RECONVERGENT B0, `(.L_x_264) ;  /* 0x00000c7000007945 */ /* 0x000fe20003800200 */
[----:B------:R-:W-:-:S02]  /*2a80*/  HADD2.F32 R33, -RZ, R33.H0_H0 ;  /* 0x20000021ff217230 */ /* 0x000fc40000004100 */
[----:B------:R-:W-:Y:S02]  /*2a90*/  IMAD.U32 R41, R41, 0x10000, RZ ;  /* 0x0001000029297824 */ /* 0x000fe400078e00ff */
[----:B------:R-:W-:Y:S02]  /*2aa0*/  HADD2.F32 R38, -RZ, R38.H0_H0 ;  /* 0x20000026ff267230 */ /* 0x000fe40000004100 */
[----:B------:R-:W-:Y:S02]  /*2ab0*/  HADD2.F32 R31, -RZ, R31.H0_H0 ;  /* 0x2000001fff1f7230 */ /* 0x000fe40000004100 */
[----:B------:R-:W-:Y:S02]  /*2ac0*/  HADD2.F32 R36, -RZ, R36.H0_H0 ;  /* 0x20000024ff247230 */ /* 0x000fe40000004100 */
[----:B------:R-:W-:Y:S02]  /*2ad0*/  HADD2.F32 R29, -RZ, R29.H0_H0 ;  /* 0x2000001dff1d7230 */ /* 0x000fe40000004100 */
[----:B------:R-:W-:-:S02]  /*2ae0*/  HADD2.F32 R7, -RZ, R7.H0_H0 ;  /* 0x20000007ff077230 */ /* 0x000fc40000004100 */
[----:B------:R-:W-:Y:S02]  /*2af0*/  HADD2.F32 R30, -RZ, R30.H0_H0 ;  /* 0x2000001eff1e7230 */ /* 0x000fe40000004100 */
[----:B----4-:R-:W-:-:S04]  /*2b00*/  FMUL.FTZ R11, R10, UR4 ;  /* 0x000000040a0b7c20 */ /* 0x010fc80008410000 */
[----:B------:R-:W-:Y:S01]  /*2b10*/  FFMA.FTZ R24, R2, R35, R11 ;  /* 0x0000002302187223 */ /* 0x000fe2000001000b */
[----:B------:R-:W-:Y:S02]  /*2b20*/  HADD2.F32 R11, -RZ, R34.H0_H0 ;  /* 0x20000022ff0b7230 */ /* 0x000fe40000004100 */
[----:B------:R-:W-:Y:S02]  /*2b30*/  IMAD.U32 R35, R42, 0x10000, RZ ;  /* 0x000100002a237824 */ /* 0x000fe400078e00ff */
[----:B------:R-:W-:Y:S01]  /*2b40*/  FMUL.FTZ R25, R24, R24 ;  /* 0x0000001818197220 */ /* 0x000fe20000410000 */
[----:B------:R-:W-:Y:S02]  /*2b50*/  HADD2.F32 R34, -RZ, R39.H0_H0 ;  /* 0x20000027ff227230 */ /* 0x000fe40000004100 */
[----:B------:R-:W-:Y:S01]  /*2b60*/  FMUL.FTZ R37, R11, UR4 ;  /* 0x000000040b257c20 */ /* 0x000fe20008410000 */
[----:B------:R-:W-:Y:S02]  /*2b70*/  IMAD.U32 R39, R40, 0x10000, RZ ;  /* 0x0001000028277824 */ /* 0x000fe400078e00ff */
[----:B--2---:R-:W-:Y:S01]  /*2b80*/  FFMA.FTZ R27, R25, -UR7, R25 ;  /* 0x80000007191b7c23 */ /* 0x004fe20008010019 */
[----:B------:R-:W-:-:S02]  /*2b90*/  HADD2.F32 R40, -RZ, R32.H0_H0 ;  /* 0x20000020ff287230 */ /* 0x000fc40000004100 */
[----:B-1----:R-:W-:Y:S01]  /*2ba0*/  FFMA.FTZ R8, R2, R35, R37 ;  /* 0x0000002302087223 */ /* 0x002fe20000010025 */
[----:B------:R-:W-:Y:S01]  /*2bb0*/  FMUL.FTZ R35, R33, UR4 ;  /* 0x0000000421237c20 */ /* 0x000fe20008410000 */
[----:B------:R-:W-:Y:S01]  /*2bc0*/  FFMA.FTZ R34, R34, UR7, R27 ;  /* 0x0000000722227c23 */ /* 0x000fe2000801001b */
[----:B------:R-:W1:Y:S01]  /*2bd0*/  MUFU.RCP R25, R4 ;  /* 0x0000000400197308 */ /* 0x000e620000001000 */
[C---:B------:R-:W-:Y:S01]  /*2be0*/  FMUL.FTZ R26, R8.reuse, R8 ;  /* 0x00000008081a7220 */ /* 0x040fe20000410000 */
[----:B------:R-:W-:Y:S01]  /*2bf0*/  FFMA.FTZ R8, R8, -UR6, R8 ;  /* 0x8000000608087c23 */ /* 0x000fe20008010008 */
[----:B------:R-:W-:Y:S02]  /*2c00*/  FFMA.FTZ R43, R24, -UR6, R24 ;  /* 0x80000006182b7c23 */ /* 0x000fe40008010018 */
[----:B------:R-:W-:Y:S01]  /*2c10*/  FFMA.FTZ R27, R26, -UR7, R26 ;  /* 0x800000071a1b7c23 */ /* 0x000fe2000801001a */
[----:B------:R-:W-:Y:S01]  /*2c20*/  FFMA.FTZ R26, R2, R41, R35 ;  /* 0x00000029021a7223 */ /* 0x000fe20000010023 */
[----:B------:R-:W-:Y:S01]  /*2c30*/  FMUL.FTZ R41, R31, UR4 ;  /* 0x000000041f297c20 */ /* 0x000fe20008410000 */
[----:B------:R-:W2:Y:S01]  /*2c40*/  LDCU UR4, c[0x0][0xf9c] ;  /* 0x0001f380ff0477ac */ /* 0x000ea20008000800 */
[----:B------:R-:W-:Y:S01]  /*2c50*/  FFMA.FTZ R38, R38, UR7, R27 ;  /* 0x0000000726267c23 */ /* 0x000fe2000801001b */
[----:B------:R-:W-:Y:S01]  /*2c60*/  FMUL.FTZ R27, R26, R26 ;  /* 0x0000001a1a1b7220 */ /* 0x000fe20000410000 */
[----:B------:R-:W-:Y:S01]  /*2c70*/  FFMA.FTZ R39, R2, R39, R41 ;  /* 0x0000002702277223 */ /* 0x000fe20000010029 */
[----:B------:R-:W-:Y:S01]  /*2c80*/  F2F.F16.F32 R45, R34 ;  /* 0x00000022002d7304 */ /* 0x000fe20000200800 */
[----:B------:R-:W-:Y:S01]  /*2c90*/  FFMA.FTZ R29, R29, UR6, R8 ;  /* 0x000000061d1d7c23 */ /* 0x000fe20008010008 */
[----:B------:R-:W-:Y:S01]  /*2ca0*/  FFMA.FTZ R27, R27, -UR7, R27 ;  /* 0x800000071b1b7c23 */ /* 0x000fe2000801001b */
[----:B------:R-:W-:-:S02]  /*2cb0*/  HADD2.F32 R8, -RZ, R28.H0_H0 ;  /* 0x2000001cff087230 */ /* 0x000fc40000004100 */
[----:B------:R-:W-:Y:S01]  /*2cc0*/  FFMA.FTZ R26, R26, -UR6, R26 ;  /* 0x800000061a1a7c23 */ /* 0x000fe2000801001a */
[----:B-1----:R-:W-:Y:S01]  /*2cd0*/  FMUL.FTZ R32, R38, R25 ;  /* 0x0000001926207220 */ /* 0x002fe20000410000 */
[----:B------:R-:W-:Y:S01]  /*2ce0*/  FFMA.FTZ R36, R36, UR7, R27 ;  /* 0x0000000724247c23 */ /* 0x000fe2000801001b */
[----:B------:R-:W-:Y:S01]  /*2cf0*/  FMUL.FTZ R27, R39, R39 ;  /* 0x00000027271b7220 */ /* 0x000fe20000410000 */
[-C--:B------:R-:W-:Y:S01]  /*2d00*/  FMUL.FTZ R37, R34, R25.reuse ;  /* 0x0000001922257220 */ /* 0x080fe20000410000 */
[----:B------:R-:W-:Y:S01]  /*2d10*/  F2F.F16.F32 R35, R38 ;  /* 0x0000002600237304 */ /* 0x000fe20000200800 */
[----:B------:R-:W-:Y:S01]  /*2d20*/  FFMA.FTZ R8, R8, UR6, R26 ;  /* 0x0000000608087c23 */ /* 0x000fe2000801001a */
[----:B------:R-:W-:Y:S01]  /*2d30*/  FFMA.FTZ R27, R27, -UR7, R27 ;  /* 0x800000071b1b7c23 */ /* 0x000fe2000801001b */
[----:B------:R-:W-:Y:S01]  /*2d40*/  FFMA.FTZ R26, R39, -UR6, R39 ;  /* 0x80000006271a7c23 */ /* 0x000fe20008010027 */
[----:B------:R-:W-:Y:S02]  /*2d50*/  FFMA.FTZ R43, R30, UR6, R43 ;  /* 0x000000061e2b7c23 */ /* 0x000fe4000801002b */
[----:B------:R-:W-:Y:S01]  /*2d60*/  FFMA.FTZ R27, R40, UR7, R27 ;  /* 0x00000007281b7c23 */ /* 0x000fe2000801001b */
[-C--:B------:R-:W-:Y:S01]  /*2d70*/  FMUL.FTZ R40, R36, R25.reuse ;  /* 0x0000001924287220 */ /* 0x080fe20000410000 */
[----:B------:R-:W2:Y:S01]  /*2d80*/  MUFU.SQRT R32, R32 ;  /* 0x0000002000207308 */ /* 0x000ea20000002000 */
[----:B------:R-:W-:Y:S01]  /*2d90*/  FFMA.FTZ R26, R7, UR6, R26 ;  /* 0x00000006071a7c23 */ /* 0x000fe2000801001a */
[----:B------:R-:W-:-:S06]  /*2da0*/  FMUL.FTZ R42, R27, R25 ;  /* 0x000000191b2a7220 */ /* 0x000fcc0000410000 */
[----:B------:R-:W1:Y:S08]  /*2db0*/  MUFU.SQRT R42, R42 ;  /* 0x0000002a002a7308 */ /* 0x000e700000002000 */
[----:B------:R-:W4:Y:S01]  /*2dc0*/  MUFU.SQRT R40, R40 ;  /* 0x0000002800287308 */ /* 0x000f220000002000 */
[----:B--2---:R-:W-:-:S07]  /*2dd0*/  FADD.FTZ R38, R32, UR4 ;  /* 0x0000000420267e21 */ /* 0x004fce0008010000 */
[----:B------:R4:W2:Y:S01]  /*2de0*/  MUFU.SQRT R34, R37 ;  /* 0x0000002500227308 */ /* 0x0008a20000002000 */
[----:B-1----:R-:W-:-:S07]  /*2df0*/  FADD.FTZ R25, R42, UR4 ;  /* 0x000000042a197e21 */ /* 0x002fce0008010000 */
[----:B------:R-:W1:Y:S01]  /*2e00*/  MUFU.RCP R24, R6 ;  /* 0x0000000600187308 */ /* 0x000e620000001000 */
[----:B----4-:R-:W-:-:S07]  /*2e10*/  FADD.FTZ R37, R40, UR4 ;  /* 0x0000000428257e21 */ /* 0x010fce0008010000 */
[----:B------:R-:W4:Y:S01]  /*2e20*/  MUFU.RCP R40, R6 ;  /* 0x0000000600287308 */ /* 0x000f220000001000 */
[----:B--2---:R-:W-:-:S07]  /*2e30*/  FADD.FTZ R34, R34, UR4 ;  /* 0x0000000422227e21 */ /* 0x004fce0008010000 */
[----:B------:R-:W2:Y:S01]  /*2e40*/  MUFU.RCP R38, R38 ;  /* 0x0000002600267308 */ /* 0x000ea20000001000 */
[----:B-1----:R-:W-:-:S07]  /*2e50*/  FMUL.FTZ R24, R26, R24 ;  /* 0x000000181a187220 */ /* 0x002fce0000410000 */
[----:B------:R-:W1:Y:S01]  /*2e60*/  MUFU.RCP R25, R25 ;  /* 0x0000001900197308 */ /* 0x000e620000001000 */
[-C--:B----4-:R-:W-:Y:S01]  /*2e70*/  FMUL.FTZ R7, R29, R40.reuse ;  /* 0x000000281d077220 */ /* 0x090fe20000410000 */
[----:B------:R-:W-:-:S06]  /*2e80*/  FMUL.FTZ R28, R43, R40 ;  /* 0x000000282b1c7220 */ /* 0x000fcc0000410000 */
[----:B------:R-:W4:Y:S01]  /*2e90*/  MUFU.RCP R41, R34 ;  /* 0x0000002200297308 */ /* 0x000f220000001000 */
[----:B--2---:R-:W-:-:S07]  /*2ea0*/  FMUL.FTZ R38, R7, R38 ;  /* 0x0000002607267220 */ /* 0x004fce0000410000 */
[----:B------:R-:W2:Y:S01]  /*2eb0*/  MUFU.RCP R32, R37 ;  /* 0x0000002500207308 */ /* 0x000ea20000001000 */
[----:B-1----:R-:W-:-:S07]  /*2ec0*/  FMUL.FTZ R24, R24, R25 ;  /* 0x0000001918187220 */ /* 0x002fce0000410000 */
[----:B------:R1:W-:Y:S01]  /*2ed0*/  F2F.F16.F32 R34, R29 ;  /* 0x0000001d00227304 */ /* 0x0003e20000200800 */
[----:B----4-:R-:W-:-:S07]  /*2ee0*/  FMUL.FTZ R28, R28, R41 ;  /* 0x000000291c1c7220 */ /* 0x010fce0000410000 */
[----:B------:R-:W-:Y:S01]  /*2ef0*/  F2F.F16.F32 R7, R36 ;  /* 0x0000002400077304 */ /* 0x000fe20000200800 */
[----:B-1----:R-:W-:-:S04]  /*2f00*/  FMUL.FTZ R29, R8, R40 ;  /* 0x00000028081d7220 */ /* 0x002fc80000410000 */
[----:B--2---:R-:W-:-:S03]  /*2f10*/  FMUL.FTZ R32, R29, R32 ;  /* 0x000000201d207220 */ /* 0x004fc60000410000 */
[----:B------:R-:W-:Y:S08]  /*2f20*/  F2F.F16.F32 R37, R43 ;  /* 0x0000002b00257304 */ /* 0x000ff00000200800 */
[----:B------:R-:W-:Y:S08]  /*2f30*/  F2F.F16.F32 R39, R8 ;  /* 0x0000000800277304 */ /* 0x000ff00000200800 */
[----:B------:R-:W-:Y:S08]  /*2f40*/  F2F.F16.F32 R41, R26 ;  /* 0x0000001a00297304 */ /* 0x000ff00000200800 */
[----:B------:R1:W-:Y:S02]  /*2f50*/  F2F.F16.F32 R8, R27 ;  /* 0x0000001b00087304 */ /* 0x0003e40000200800 */
[----:B-1----:R-:W-:-:S04]  /*2f60*/  IMAD.WIDE R26, R0, 0x2, R18 ;  /* 0x00000002001a7825 */ /* 0x002fc800078e0212 */
[C---:B---3--:R-:W-:Y:S01]  /*2f70*/  FMUL.FTZ R38, R9.reuse, R38 ;  /* 0x0000002609267220 */ /* 0x048fe20000410000 */
[C---:B------:R-:W-:Y:S01]  /*2f80*/  FMUL.FTZ R24, R9.reuse, R24 ;  /* 0x0000001809187220 */ /* 0x040fe20000410000 */
[C---:B------:R-:W-:Y:S01]  /*2f90*/  FMUL.FTZ R28, R9.reuse, R28 ;  /* 0x0000001c091c7220 */ /* 0x040fe20000410000 */
[----:B------:R-:W-:Y:S02]  /*2fa0*/  FMUL.FTZ R32, R9, R32 ;  /* 0x0000002009207220 */ /* 0x000fe40000410000 */
[----:B------:R-:W-:Y:S02]  /*2fb0*/  F2FP.F16.F32.PACK_AB R38, RZ, R38 ;  /* 0x00000026ff26723e */ /* 0x000fe400000000ff */
[----:B------:R-:W-:Y:S02]  /*2fc0*/  F2FP.F16.F32.PACK_AB R24, RZ, R24 ;  /* 0x00000018ff18723e */ /* 0x000fe400000000ff */
[----:B------:R-:W-:Y:S01]  /*2fd0*/  F2FP.F16.F32.PACK_AB R28, RZ, R28 ;  /* 0x0000001cff1c723e */ /* 0x000fe200000000ff */
[----:B------:R-:W-:Y:S01]  /*2fe0*/  HADD2.F32 R38, -RZ, R38.H0_H0 ;  /* 0x20000026ff267230 */ /* 0x000fe20000004100 */
[----:B------:R-:W-:Y:S01]  /*2ff0*/  F2FP.F16.F32.PACK_AB R32, RZ, R32 ;  /* 0x00000020ff20723e */ /* 0x000fe200000000ff */
[----:B------:R-:W-:-:S02]  /*3000*/  HADD2.F32 R24, -RZ, R24.H0_H0 ;  /* 0x20000018ff187230 */ /* 0x000fc40000004100 */
[----:B------:R-:W-:Y:S02]  /*3010*/  HADD2.F32 R29, -RZ, R28.H0_H0 ;  /* 0x2000001cff1d7230 */ /* 0x000fe40000004100 */
[----:B------:R-:W-:Y:S01]  /*3020*/  FADD.FTZ R42, R11, -R38 ;  /* 0x800000260b2a7221 */ /* 0x000fe20000010000 */
[----:B------:R-:W-:Y:S02]  /*3030*/  HADD2.F32 R32, -RZ, R32.H0_H0 ;  /* 0x20000020ff207230 */ /* 0x000fe40000004100 */
[----:B------:R-:W-:Y:S01]  /*3040*/  FADD.FTZ R40, R31, -R24 ;  /* 0x800000181f287221 */ /* 0x000fe20000010000 */
[----:B------:R-:W-:-:S04]  /*3050*/  IMAD.WIDE R30, R0, 0x2, R12 ;  /* 0x00000002001e7825 */ /* 0x000fc800078e020c */
[----:B------:R-:W-:Y:S01]  /*3060*/  FADD.FTZ R29, R10, -R29 ;  /* 0x8000001d0a1d7221 */ /* 0x000fe20000010000 */
[----:B------:R-:W-:Y:S01]  /*3070*/  FADD.FTZ R32, R33, -R32 ;  /* 0x8000002021207221 */ /* 0x000fe20000010000 */
[----:B------:R-:W1:Y:S01]  /*3080*/  F2F.F16.F32 R42, R42 ;  /* 0x0000002a002a7304 */ /* 0x000e620000200800 */
[----:B------:R-:W-:-:S07]  /*3090*/  IMAD.WIDE R24, R0, 0x2, R14 ;  /* 0x0000000200187825 */ /* 0x000fce00078e020e */
[----:B------:R-:W2:Y:S01]  /*30a0*/  F2F.F16.F32 R36, R29 ;  /* 0x0000001d00247304 */ /* 0x000ea20000200800 */
[----:B-1----:R-:W-:-:S07]  /*30b0*/  HADD2.F32 R9, -RZ, R42.H0_H0 ;  /* 0x2000002aff097230 */ /* 0x002fce0000004100 */
[----:B------:R-:W1:Y:S01]  /*30c0*/  F2F.F16.F32 R38, R32 ;  /* 0x0000002000267304 */ /* 0x000e620000200800 */
[----:B--2---:R-:W-:-:S07]  /*30d0*/  HADD2.F32 R43, -RZ, R36.H0_H0 ;  /* 0x20000024ff2b7230 */ /* 0x004fce0000004100 */
[----:B------:R-:W2:Y:S01]  /*30e0*/  F2F.F16.F32 R40, R40 ;  /* 0x0000002800287304 */ /* 0x000ea20000200800 */
[----:B-1----:R-:W-:-:S07]  /*30f0*/  HADD2.F32 R10, -RZ, R38.H0_H0 ;  /* 0x20000026ff0a7230 */ /* 0x002fce0000004100 */
[----:B------:R-:W1:Y:S01]  /*3100*/  F2F.BF16.F32 R43, R43 ;  /* 0x0000002b002b7304 */ /* 0x000e620000202000 */
[----:B--2---:R-:W-:-:S07]  /*3110*/  HADD2.F32 R11, -RZ, R40.H0_H0 ;  /* 0x20000028ff0b7230 */ /* 0x004fce0000004100 */
[----:B------:R-:W2:Y:S08]  /*3120*/  F2F.BF16.F32 R9, R9 ;  /* 0x0000000900097304 */ /* 0x000eb00000202000 */
[----:B------:R-:W3:Y:S08]  /*3130*/  F2F.BF16.F32 R10, R10 ;  /* 0x0000000a000a7304 */ /* 0x000ef00000202000 */
[----:B------:R-:W4:Y:S01]  /*3140*/  F2F.BF16.F32 R11, R11 ;  /* 0x0000000b000b7304 */ /* 0x000f220000202000 */
[----:B-12---:R-:W-:Y:S05]  /*3150*/  @P1 BRA `(.L_x_265) ;  /* 0x0000000000ec1947 */ /* 0x006fea0003800000 */
[C---:B------:R-:W-:Y:S01]  /*3160*/  ISETP.GE.AND P3, PT, R0.reuse, R5, PT ;  /* 0x000000050000720c */ /* 0x040fe20003f66270 */
[----:B------:R-:W-:-:S05]  /*3170*/  VIADD R28, R0, 0x1 ;  /* 0x00000001001c7836 */ /* 0x000fca0000000000 */
        /* <DEDUP_REMOVED lines=23> */
[----:B------:R-:W-:Y:S02]  /*32f0*/  @!P2 R2UR UR16, R16 ;  /* 0x000000001010a2ca */ /* 0x000fe400000e0000 */
[----:B------:R-:W-:Y:S01]  /*3300*/  @!P2 R2UR UR17, R17 ;  /* 0x000000001111a2ca */ /* 0x000fe200000e0000 */
[----:B-1----:R-:W-:Y:S01]  /*3310*/  @!P2 IMAD.WIDE R36, R0, 0x2, R22 ;  /* 0x000000020024a825 */ /* 0x002fe200078e0216 */
[----:B------:R-:W-:-:S02]  /*3320*/  @!P2 R2UR UR18, R16 ;  /* 0x000000001012a2ca */ /* 0x000fc400000e0000 */
[C---:B------:R-:W-:Y:S01]  /*3330*/  @!P2 R2UR UR19, R17.reuse ;  /* 0x000000001113a2ca */ /* 0x040fe200000e0000 */
[----:B------:R1:W-:Y:S01]  /*3340*/  @!P0 STG.E.U16 desc[UR6][R30.64+0x2], R42 ;  /* 0x0000022a1e008986 */ /* 0x0003e2000c101506 */
[----:B------:R-:W-:Y:S02]  /*3350*/  @!P2 R2UR UR20, R16 ;  /* 0x000000001014a2ca */ /* 0x000fe400000e0000 */
[C---:B------:R-:W-:Y:S01]  /*3360*/  @!P2 R2UR UR21, R17.reuse ;  /* 0x000000001115a2ca */ /* 0x040fe200000e0000 */
[----:B--2---:R-:W-:Y:S01]  /*3370*/  VIADD R32, R0, 0x3 ;  /* 0x0000000300207836 */ /* 0x004fe20000000000 */
        /* <DEDUP_REMOVED lines=25> */
.L_x_265:
[----:B------:R-:W-:Y:S01]  /*3510*/  IMAD.WIDE.U32 R28, R42, 0x10000, RZ ;  /* 0x000100002a1c7825 */ /* 0x000fe200078e00ff */
[----:B------:R-:W-:Y:S02]  /*3520*/  R2UR UR4, R16 ;  /* 0x00000000100472ca */ /* 0x000fe400000e0000 */
[----:B------:R-:W-:Y:S01]  /*3530*/  R2UR UR5, R17 ;  /* 0x00000000110572ca */ /* 0x000fe200000e0000 */
[----:B------:R-:W-:Y:S01]  /*3540*/  IMAD.U32 R33, R40, 0x10000, RZ ;  /* 0x0001000028217824 */ /* 0x000fe200078e00ff */
[----:B------:R-:W-:Y:S01]  /*3550*/  R2UR UR6, R16 ;  /* 0x00000000100672ca */ /* 0x000fe200000e0000 */
[----:B------:R-:W-:Y:S01]  /*3560*/  IMAD.U32 R41, R41, 0x10000, RZ ;  /* 0x0001000029297824 */ /* 0x000fe200078e00ff */
[----:B------:R-:W-:Y:S01]  /*3570*/  R2UR UR7, R17 ;  /* 0x00000000110772ca */ /* 0x000fe200000e0000 */
[----:B----4-:R-:W-:Y:S01]  /*3580*/  IMAD.U32 R11, R11, 0x10000, RZ ;  /* 0x000100000b0b7824 */ /* 0x010fe200078e00ff */
        /* <DEDUP_REMOVED lines=9> */
[----:B------:R-:W-:Y:S01]  /*3620*/  IMAD.WIDE.U32 R34, R35, 0x10000, RZ ;  /* 0x0001000023227825 */ /* 0x000fe200078e00ff */
[----:B------:R-:W-:Y:S01]  /*3630*/  LOP3.LUT R33, R33, R41, R39, 0xfe, !PT ;  /* 0x0000002921217212 */ /* 0x000fe200078efe27 */
[----:B------:R1:W-:Y:S01]  /*3640*/  STG.E.64 desc[UR4][R30.64], R28 ;  /* 0x0000001c1e007986 */ /* 0x0003e2000c101b04 */
[----:B------:R-:W-:Y:S02]  /*3650*/  LOP3.LUT R32, R32, R37, RZ, 0xfc, !PT ;  /* 0x0000002520207212 */ /* 0x000fe400078efcff */
[----:B---3--:R-:W-:-:S02]  /*3660*/  LOP3.LUT R11, R9, R11, R10, 0xfe, !PT ;  /* 0x0000000b090b7212 */ /* 0x008fc400078efe0a */
[----:B------:R-:W-:Y:S01]  /*3670*/  LOP3.LUT R35, R35, R36, R7, 0xfe, !PT ;  /* 0x0000002423237212 */ /* 0x000fe200078efe07 */
[----:B------:R1:W-:Y:S01]  /*3680*/  STG.E.64 desc[UR6][R24.64], R32 ;  /* 0x0000002018007986 */ /* 0x0003e2000c101b06 */
[----:B------:R-:W-:Y:S02]  /*3690*/  LOP3.LUT R34, R34, R45, RZ, 0xfc, !PT ;  /* 0x0000002d22227212 */ /* 0x000fe400078efcff */
[----:B------:R-:W-:Y:S01]  /*36a0*/  LOP3.LUT R10, R8, R43, RZ, 0xfc, !PT ;  /* 0x0000002b080a7212 */ /* 0x000fe200078efcff */
[----:B------:R-:W-:Y:S02]  /*36b0*/  IMAD.WIDE R8, R0, 0x2, R22 ;  /* 0x0000000200087825 */ /* 0x000fe400078e0216 */
[----:B------:R1:W-:Y:S04]  /*36c0*/  STG.E.64 desc[UR8][R26.64], R34 ;  /* 0x000000221a007986 */ /* 0x0003e8000c101b08 */
[----:B------:R1:W-:Y:S02]  /*36d0*/  STG.E.64 desc[UR10][R8.64], R10 ;  /* 0x0000000a08007986 */ /* 0x0003e4000c101b0a */
.L_x_266:
[----:B------:R-:W-:Y:S05]  /*36e0*/  BSYNC.RECONVERGENT B0 ;  /* 0x0000000000007941 */ /* 0x000fea0003800200 */
.L_x_264:
[----:B0-----:R-:W-:-:S05]  /*36f0*/  IMAD R0, R3, 0x4, R0 ;  /* 0x0000000403007824 */ /* 0x001fca00078e0200 */
[----:B------:R-:W-:-:S13]  /*3700*/  ISETP.GE.AND P0, PT, R0, R5, PT ;  /* 0x000000050000720c */ /* 0x000fda0003f06270 */
[----:B------:R-:W-:Y:S05]  /*3710*/  @!P0 BRA `(.L_x_256) ;  /* 0xffffffec00208947 */ /* 0x000fea000383ffff */
[----:B------:R-:W-:Y:S05]  /*3720*/  EXIT ;  /* 0x000000000000794d */ /* 0x000fea0003800000 */
        .type           $_Z25multi_tensor_apply_kernelI18TensorListMetadataILi5EE25DistAdamCapturableFunctorIN3c104HalfENS3_8BFloat16ES5_EJPfffPiifS7_10adamMode_tfEEvlPViT_T0_DpT1_$__internal_accurate_pow,@function
        .size           $_Z25multi_tensor_apply_kernelI18TensorListMetadataILi5EE25DistAdamCapturableFunctorIN3c104HalfENS3_8BFloat16ES5_EJPfffPiifS7_10adamMode_tfEEvlPViT_T0_DpT1_$__internal_accurate_pow,(.L_x_1069 - $_Z25multi_tensor_apply_kernelI18TensorListMetadataILi5EE25DistAdamCapturableFunctorIN3c104HalfENS3_8BFloat16ES5_EJPfffPiifS7_10adamMode_tfEEvlPViT_T0_DpT1_$__internal_accurate_pow)
$_Z25multi_tensor_apply_kernelI18TensorListMetadataILi5EE25DistAdamCapturableFunctorIN3c104HalfENS3_8BFloat16ES5_EJPfffPiifS7_10adamMode_tfEEvlPViT_T0_DpT1_$__internal_accurate_pow:
        /* <DEDUP_REMOVED lines=171> */
.L_x_267:
[----:B------:R-:W-:Y:S02]  /*41e0*/  DFMA R8, R12, R4, R4 ;  /* 0x000000040c08722b */ /* 0x000fe40000000004 */
[----:B------:R-:W-:-:S08]  /*41f0*/  DSETP.NEU.AND P2, PT, |R4|, +INF , PT ;  /* 0x7ff000000400742a */ /* 0x000fd00003f4d200 */
[----:B------:R-:W-:Y:S01]  /*4200*/  FSEL R11, R4, R8, !P2 ;  /* 0x00000008040b7208 */ /* 0x000fe20005000000 */
[----:B------:R-:W-:Y:S01]  /*4210*/  IMAD.MOV.U32 R4, RZ, RZ, R0 ;  /* 0x000000ffff047224 */ /* 0x000fe200078e0000 */
[----:B------:R-:W-:Y:S01]  /*4220*/  FSEL R10, R5, R9, !P2 ;  /* 0x00000009050a7208 */ /* 0x000fe20005000000 */
[----:B------:R-:W-:-:S04]  /*4230*/  IMAD.MOV.U32 R5, RZ, RZ, 0x0 ;  /* 0x00000000ff057424 */ /* 0x000fc800078e00ff */
[----:B------:R-:W-:Y:S05]  /*4240*/  RET.REL.NODEC R4 `(_Z25multi_tensor_apply_kernelI18TensorListMetadataILi5EE25DistAdamCapturableFunctorIN3c104HalfENS3_8BFloat16ES5_EJPfffPiifS7_10adamMode_tfEEvlPViT_T0_DpT1_) ;  /* 0xffffffbc046c7950 */ /* 0x000fea0003c3ffff */
.L_x_268:
        /* <DEDUP_REMOVED lines=11> */
.L_x_1069:


//--------------------- .text._Z25multi_tensor_apply_kernelI18TensorListMetadataILi5EE25DistAdamCapturableFunctorIN3c104HalfENS3_8BFloat16ES4_EJPfffPiifS7_10adamMode_tfEEvlPViT_T0_DpT1_ --------------------------
	.section	.text._Z25multi_tensor_apply_kernelI18TensorListMetadataILi5EE25DistAdamCapturableFunctorIN3c104HalfENS3_8BFloat16ES4_EJPfffPiifS7_10adamMode_tfEEvlPViT_T0_DpT1_,"ax",@progbits
	.align	128
        .global         _Z25multi_tensor_apply_kernelI18TensorListMetadataILi5EE25DistAdamCapturableFunctorIN3c104HalfENS3_8BFloat16ES4_EJPfffPiifS7_10adamMode_tfEEvlPViT_T0_DpT1_
        .type           _Z25multi_tensor_apply_kernelI18TensorListMetadataILi5EE25DistAdamCapturableFunctorIN3c104HalfENS3_8BFloat16ES4_EJPfffPiifS7_10adamMode_tfEEvlPViT_T0_DpT1_,@function
        .size           _Z25multi_tensor_apply_kernelI18TensorListMetadataILi5EE25DistAdamCapturableFunctorIN3c104HalfENS3_8BFloat16ES4_EJPfffPiifS7_10adamMode_tfEEvlPViT_T0_DpT1_,(.L_x_1070 - _Z25multi_tensor_apply_kernelI18TensorListMetadataILi5EE25DistAdamCapturableFunctorIN3c104HalfENS3_8BFloat16ES4_EJPfffPiifS7_10adamMode_tfEEvlPViT_T0_DpT1_)
        .other          _Z25multi_tensor_apply_kernelI18TensorListMetadataILi5EE25DistAdamCapturableFunctorIN3c104HalfENS3_8BFloat16ES4_EJPfffPiifS7_10adamMode_tfEEvlPViT_T0_DpT1_,@"STO_CUDA_ENTRY STV_DEFAULT"
_Z25multi_tensor_apply_kernelI18TensorListMetadataILi5EE25DistAdamCapturableFunctorIN3c104HalfENS3_8BFloat16ES4_EJPfffPiifS7_10adamMode_tfEEvlPViT_T0_DpT1_:
.text._Z25multi_tensor_apply_kernelI18TensorListMetadataILi5EE25DistAdamCapturableFunctorIN3c104HalfENS3_8BFloat16ES4_EJPfffPiifS7_10adamMode_tfEEvlPViT_T0_DpT1_:
        /* <DEDUP_REMOVED lines=21> */
.L_x_269:
        /* <DEDUP_REMOVED lines=20> */
.L_x_270:
        /* <DEDUP_REMOVED lines=20> */
.L_x_271:
        /* <DEDUP_REMOVED lines=21> */
.L_x_272:
        /* <DEDUP_REMOVED lines=33> */
[----:B0-----:R-:W-:Y:S05]  /*0730*/  CALL.REL.NOINC `($_Z25multi_tensor_apply_kernelI18TensorListMetadataILi5EE25DistAdamCapturableFunctorIN3c104HalfENS3_8BFloat16ES4_EJPfffPiifS7_10adamMode_tfEEvlPViT_T0_DpT1_$__internal_accurate_pow) ;  /* 0x0000002c00687944 */ /* 0x001fea0003c00000 */
        /* <DEDUP_REMOVED lines=21> */
.L_x_274:
        /* <DEDUP_REMOVED lines=14> */
.L_x_275:
        /* <DEDUP_REMOVED lines=21> */
[----:B------:R-:W-:Y:S05]  /*0ac0*/  CALL.REL.NOINC `($_Z25multi_tensor_apply_kernelI18TensorListMetadataILi5EE25DistAdamCapturableFunctorIN3c104HalfENS3_8BFloat16ES4_EJPfffPiifS7_10adamMode_tfEEvlPViT_T0_DpT1_$__internal_accurate_pow) ;  /* 0x0000002800847944 */ /* 0x000fea0003c00000 */
        /* <DEDUP_REMOVED lines=20> */
.L_x_276:
        /* <DEDUP_REMOVED lines=14> */
.L_x_277:
        /* <DEDUP_REMOVED lines=10> */
.L_x_273:
        /* <DEDUP_REMOVED lines=46> */
.L_x_283:
        /* <DEDUP_REMOVED lines=27> */
.L_x_279:
        /* <DEDUP_REMOVED lines=73> */
.L_x_280:
[----:B------:R-:W0:Y:S01]  /*16b0*/  LDCU.64 UR4, c[0x0][0xf88] ;  /* 0x0001f100ff0477ac */ /* 0x000e220008000a00 */
[----:B-----5:R-:W-:Y:S01]  /*16c0*/  IMAD.U32 R26, R26, 0x10000, RZ ;  /* 0x000100001a1a7824 */ /* 0x020fe200078e00ff */
[----:B------:R-:W-:Y:S01]  /*16d0*/  R2UR UR6, R16 ;  /* 0x00000000100672ca */ /* 0x000fe200000e0000 */
[----:B------:R-:W-:Y:S01]  /*16e0*/  HADD2.F32 R22, -RZ, R22.H0_H0 ;  /* 0x20000016ff167230 */ /* 0x000fe20000004100 */
[----:B------:R-:W-:Y:S01]  /*16f0*/  R2UR UR7, R17 ;  /* 0x00000000110772ca */ /* 0x000fe200000e0000 */
[C---:B------:R-:W-:Y:S01]  /*1700*/  FMUL.FTZ R26, R3.reuse, R26 ;  /* 0x0000001a031a7220 */ /* 0x040fe20000410000 */
[----:B------:R-:W-:Y:S02]  /*1710*/  IMAD.U32 R34, R34, 0x10000, RZ ;  /* 0x0001000022227824 */ /* 0x000fe400078e00ff */
[----:B------:R-:W-:Y:S02]  /*1720*/  HADD2.F32 R24, -RZ, R24.H0_H0 ;  /* 0x20000018ff187230 */ /* 0x000fe40000004100 */
[----:B------:R-:W-:Y:S01]  /*1730*/  FMUL.FTZ R34, R3, R34 ;  /* 0x0000002203227220 */ /* 0x000fe20000410000 */
[----:B------:R-:W-:-:S02]  /*1740*/  HADD2.F32 R32, -RZ, R32.H0_H0 ;  /* 0x20000020ff207230 */ /* 0x000fc40000004100 */
[----:B------:R-:W-:Y:S02]  /*1750*/  HADD2.F32 R23, -RZ, R23.H0_H0 ;  /* 0x20000017ff177230 */ /* 0x000fe40000004100 */
[----:B------:R-:W-:Y:S02]  /*1760*/  IMAD.U32 R36, R35, 0x10000, RZ ;  /* 0x0001000023247824 */ /* 0x000fe400078e00ff */
[----:B------:R-:W-:Y:S02]  /*1770*/  HADD2.F32 R30, -RZ, R30.H0_H0 ;  /* 0x2000001eff1e7230 */ /* 0x000fe40000004100 */
[C---:B0-----:R-:W-:Y:S01]  /*1780*/  FFMA.FTZ R37, R26.reuse, -UR4, R26 ;  /* 0x800000041a257c23 */ /* 0x041fe2000801001a */
[----:B------:R-:W-:Y:S01]  /*1790*/  FMUL.FTZ R26, R26, R26 ;  /* 0x0000001a1a1a7220 */ /* 0x000fe20000410000 */
[----:B------:R-:W-:Y:S02]  /*17a0*/  HADD2.F32 R31, -RZ, R31.H0_H0 ;  /* 0x2000001fff1f7230 */ /* 0x000fe40000004100 */
[----:B------:R-:W-:Y:S01]  /*17b0*/  FFMA.FTZ R22, R22, UR4, R37 ;  /* 0x0000000416167c23 */ /* 0x000fe20008010025 */
[----:B------:R-:W-:Y:S01]  /*17c0*/  FFMA.FTZ R37, R26, -UR5, R26 ;  /* 0x800000051a257c23 */ /* 0x000fe2000801001a */
[----:B------:R-:W-:-:S02]  /*17d0*/  HADD2.F32 R25, -RZ, R25.H0_H0 ;  /* 0x20000019ff197230 */ /* 0x000fc40000004100 */
[----:B------:R-:W-:Y:S02]  /*17e0*/  HADD2.F32 R33, -RZ, R33.H0_H0 ;  /* 0x20000021ff217230 */ /* 0x000fe40000004100 */
        /* <DEDUP_REMOVED lines=31> */
[----:B------:R-:W-:Y:S01]  /*19e0*/  HADD2.F32 R7, -RZ, R7.H0_H0 ;  /* 0x20000007ff077230 */ /* 0x000fe20000004100 */
[----:B------:R-:W-:Y:S01]  /*19f0*/  F2F.F16.F32 R22, R22 ;  /* 0x0000001600167304 */ /* 0x000fe20000200800 */
[----:B------:R-:W-:Y:S02]  /*1a00*/  HADD2.F32 R0, -RZ, R0.H0_H0 ;  /* 0x20000000ff007230 */ /* 0x000fe40000004100 */
[----:B------:R-:W-:-:S02]  /*1a10*/  HADD2.F32 R29, -RZ, R29.H0_H0 ;  /* 0x2000001dff1d7230 */ /* 0x000fc40000004100 */
[----:B--2---:R-:W-:Y:S01]  /*1a20*/  FFMA.FTZ R37, R7, UR5, R36 ;  /* 0x0000000507257c23 */ /* 0x004fe20008010024 */
[----:B------:R-:W-:Y:S02]  /*1a30*/  HADD2.F32 R28, -RZ, R28.H0_H0 ;  /* 0x2000001cff1c7230 */ /* 0x000fe40000004100 */
[----:B0-----:R-:W-:Y:S01]  /*1a40*/  FMUL.FTZ R25, R30, R33 ;  /* 0x000000211e197220 */ /* 0x001fe20000410000 */
[----:B------:R-:W-:Y:S08]  /*1a50*/  F2F.F16.F32 R26, R26 ;  /* 0x0000001a001a7304 */ /* 0x000ff00000200800 */
[----:B------:R-:W-:Y:S01]  /*1a60*/  F2F.F16.F32 R30, R30 ;  /* 0x0000001e001e7304 */ /* 0x000fe20000200800 */
[----:B---3--:R-:W-:-:S05]  /*1a70*/  FMUL.FTZ R37, R24, R37 ;  /* 0x0000002518257220 */ /* 0x008fca0000410000 */
[----:B------:R-:W-:-:S05]  /*1a80*/  F2FP.F16.F32.PACK_AB R37, RZ, R37 ;  /* 0x00000025ff25723e */ /* 0x000fca00000000ff */
[----:B------:R-:W-:-:S05]  /*1a90*/  HADD2.F32 R36, -RZ, R37.H0_H0 ;  /* 0x20000025ff247230 */ /* 0x000fca0000004100 */
[----:B------:R-:W-:Y:S01]  /*1aa0*/  FADD.FTZ R7, R7, -R36 ;  /* 0x8000002407077221 */ /* 0x000fe20000010000 */
[-C--:B------:R-:W-:Y:S02]  /*1ab0*/  FMUL.FTZ R36, R27, R32.reuse ;  /* 0x000000201b247220 */ /* 0x080fe40000410000 */
[----:B------:R-:W-:Y:S08]  /*1ac0*/  F2F.F16.F32 R27, R27 ;  /* 0x0000001b001b7304 */ /* 0x000ff00000200800 */
[----:B------:R-:W0:Y:S08]  /*1ad0*/  MUFU.SQRT R36, R36 ;  /* 0x0000002400247308 */ /* 0x000e300000002000 */
[----:B------:R-:W-:Y:S01]  /*1ae0*/  F2F.F16.F32 R7, R7 ;  /* 0x0000000700077304 */ /* 0x000fe20000200800 */
[----:B0-----:R-:W-:Y:S01]  /*1af0*/  FADD.FTZ R37, R36, UR4 ;  /* 0x0000000424257e21 */ /* 0x001fe20008010000 */
[-C--:B------:R-:W-:Y:S01]  /*1b00*/  FMUL.FTZ R36, R34, R32.reuse ;  /* 0x0000002022247220 */ /* 0x080fe20000410000 */
[----:B------:R-:W-:-:S05]  /*1b10*/  FMUL.FTZ R32, R35, R32 ;  /* 0x0000002023207220 */ /* 0x000fca0000410000 */
[----:B------:R-:W-:Y:S08]  /*1b20*/  F2F.F16.F32 R34, R34 ;  /* 0x0000002200227304 */ /* 0x000ff00000200800 */
[----:B------:R-:W0:Y:S08]  /*1b30*/  MUFU.RCP R38, R37 ;  /* 0x0000002500267308 */ /* 0x000e300000001000 */
[----:B------:R-:W1:Y:S08]  /*1b40*/  MUFU.SQRT R36, R36 ;  /* 0x0000002400247308 */ /* 0x000e700000002000 */
[----:B------:R-:W-:Y:S01]  /*1b50*/  MUFU.SQRT R32, R32 ;  /* 0x0000002000207308 */ /* 0x000fe20000002000 */
[----:B0-----:R-:W-:-:S04]  /*1b60*/  FMUL.FTZ R25, R25, R38 ;  /* 0x0000002619197220 */ /* 0x001fc80000410000 */
[----:B------:R-:W-:-:S03]  /*1b70*/  FFMA.FTZ R25, R0, UR5, R25 ;  /* 0x0000000500197c23 */ /* 0x000fc60008010019 */
[----:B------:R-:W-:Y:S01]  /*1b80*/  F2F.F16.F32 R35, R35 ;  /* 0x0000002300237304 */ /* 0x000fe20000200800 */
[----:B-1----:R-:W-:Y:S01]  /*1b90*/  FADD.FTZ R37, R36, UR4 ;  /* 0x0000000424257e21 */ /* 0x002fe20008010000 */
[----:B------:R-:W-:-:S05]  /*1ba0*/  FMUL.FTZ R25, R24, R25 ;  /* 0x0000001918197220 */ /* 0x000fca0000410000 */
[----:B------:R-:W-:Y:S01]  /*1bb0*/  F2FP.F16.F32.PACK_AB R25, RZ, R25 ;  /* 0x00000019ff19723e */ /* 0x000fe200000000ff */
[----:B------:R-:W0:Y:S04]  /*1bc0*/  MUFU.RCP R38, R37 ;  /* 0x0000002500267308 */ /* 0x000e280000001000 */
[----:B------:R-:W-:-:S05]  /*1bd0*/  HADD2.F32 R25, -RZ, R25.H0_H0 ;  /* 0x20000019ff197230 */ /* 0x000fca0000004100 */
[----:B------:R-:W-:Y:S01]  /*1be0*/  FADD.FTZ R0, R0, -R25 ;  /* 0x8000001900007221 */ /* 0x000fe20000010000 */
[-C--:B------:R-:W-:Y:S01]  /*1bf0*/  FMUL.FTZ R25, R23, R33.reuse ;  /* 0x0000002117197220 */ /* 0x080fe20000410000 */
[----:B------:R-:W-:Y:S01]  /*1c00*/  FMUL.FTZ R33, R31, R33 ;  /* 0x000000211f217220 */ /* 0x000fe20000410000 */
[----:B------:R-:W-:Y:S02]  /*1c10*/  F2F.F16.F32 R23, R23 ;  /* 0x0000001700177304 */ /* 0x000fe40000200800 */
[----:B0-----:R-:W-:-:S06]  /*1c20*/  FMUL.FTZ R38, R25, R38 ;  /* 0x0000002619267220 */ /* 0x001fcc0000410000 */
[----:B------:R-:W-:Y:S01]  /*1c30*/  F2F.F16.F32 R31, R31 ;  /* 0x0000001f001f7304 */ /* 0x000fe20000200800 */
[----:B------:R-:W-:-:S04]  /*1c40*/  FFMA.FTZ R25, R29, UR5, R38 ;  /* 0x000000051d197c23 */ /* 0x000fc80008010026 */
[----:B------:R-:W-:-:S03]  /*1c50*/  FMUL.FTZ R25, R24, R25 ;  /* 0x0000001918197220 */ /* 0x000fc60000410000 */
[----:B------:R-:W-:Y:S02]  /*1c60*/  F2F.F16.F32 R36, R0 ;  /* 0x0000000000247304 */ /* 0x000fe40000200800 */
[----:B------:R-:W-:-:S05]  /*1c70*/  F2FP.F16.F32.PACK_AB R25, RZ, R25 ;  /* 0x00000019ff19723e */ /* 0x000fca00000000ff */
[----:B------:R-:W-:-:S05]  /*1c80*/  HADD2.F32 R38, -RZ, R25.H0_H0 ;  /* 0x20000019ff267230 */ /* 0x000fca0000004100 */
[----:B------:R-:W-:Y:S01]  /*1c90*/  FADD.FTZ R25, R29, -R38 ;  /* 0x800000261d197221 */ /* 0x000fe20000010000 */
[----:B------:R-:W-:-:S03]  /*1ca0*/  FADD.FTZ R29, R32, UR4 ;  /* 0x00000004201d7e21 */ /* 0x000fc60008010000 */
[----:B------:R-:W-:Y:S08]  /*1cb0*/  F2F.F16.F32 R0, R25 ;  /* 0x0000001900007304 */ /* 0x000ff00000200800 */
[----:B------:R-:W0:Y:S02]  /*1cc0*/  MUFU.RCP R29, R29 ;  /* 0x0000001d001d7308 */ /* 0x000e240000001000 */
[----:B0-----:R-:W-:-:S04]  /*1cd0*/  FMUL.FTZ R33, R33, R29 ;  /* 0x0000001d21217220 */ /* 0x001fc80000410000 */
[----:B------:R-:W-:-:S04]  /*1ce0*/  FFMA.FTZ R33, R28, UR5, R33 ;  /* 0x000000051c217c23 */ /* 0x000fc80008010021 */
[----:B------:R-:W-:Y:S01]  /*1cf0*/  FMUL.FTZ R33, R24, R33 ;  /* 0x0000002118217220 */ /* 0x000fe20000410000 */
[----:B------:R-:W-:-:S04]  /*1d00*/  IMAD.WIDE R24, R2, 0x2, R12 ;  /* 0x0000000202187825 */ /* 0x000fc800078e020c */
[----:B------:R-:W-:-:S05]  /*1d10*/  F2FP.F16.F32.PACK_AB R33, RZ, R33 ;  /* 0x00000021ff21723e */ /* 0x000fca00000000ff */
[----:B------:R-:W-:-:S05]  /*1d20*/  HADD2.F32 R33, -RZ, R33.H0_H0 ;  /* 0x20000021ff217230 */ /* 0x000fca0000004100 */
[----:B------:R-:W-:Y:S01]  /*1d30*/  FADD.FTZ R33, R28, -R33 ;  /* 0x800000211c217221 */ /* 0x000fe20000010000 */
[----:B------:R-:W-:-:S03]  /*1d40*/  IMAD.WIDE R28, R2, 0x2, R10 ;  /* 0x00000002021c7825 */ /* 0x000fc600078e020a */
[----:B------:R0:W1:Y:S01]  /*1d50*/  F2F.F16.F32 R37, R33 ;  /* 0x0000002100257304 */ /* 0x0000620000200800 */
[----:B------:R-:W-:Y:S05]  /*1d60*/  @!P1 BRA `(.L_x_281) ;  /* 0x0000000000689947 */ /* 0x000fea0003800000 */
[----:B-1----:R-:W-:Y:S01]  /*1d70*/  IMAD.U32 R37, R37, 0x10000, RZ ;  /* 0x0001000025257824 */ /* 0x002fe200078e00ff */
[----:B------:R-:W-:Y:S01]  /*1d80*/  R2UR UR4, R16 ;  /* 0x00000000100472ca */ /* 0x000fe200000e0000 */
[----:B0-----:R-:W-:Y:S01]  /*1d90*/  IMAD.WIDE.U32 R32, R36, 0x10000, RZ ;  /* 0x0001000024207825 */ /* 0x001fe200078e00ff */
[----:B------:R-:W-:Y:S02]  /*1da0*/  R2UR UR5, R17 ;  /* 0x00000000110572ca */ /* 0x000fe400000e0000 */
[----:B------:R-:W-:Y:S01]  /*1db0*/  R2UR UR6, R16 ;  /* 0x00000000100672ca */ /* 0x000fe200000e0000 */
[----:B------:R-:W-:Y:S01]  /*1dc0*/  IMAD.U32 R35, R35, 0x10000, RZ ;  /* 0x0001000023237824 */ /* 0x000fe200078e00ff */
[----:B------:R-:W-:Y:S01]  /*1dd0*/  LOP3.LUT R33, R33, R37, R0, 0xfe, !PT ;  /* 0x0000002521217212 */ /* 0x000fe200078efe00 */
[----:B------:R-:W-:Y:S01]  /*1de0*/  IMAD.U32 R0, R31, 0x10000, RZ ;  /* 0x000100001f007824 */ /* 0x000fe200078e00ff */
[----:B------:R-:W-:Y:S01]  /*1df0*/  R2UR UR7, R17 ;  /* 0x00000000110772ca */ /* 0x000fe200000e0000 */
[----:B------:R-:W-:Y:S01]  /*1e00*/  IMAD.WIDE.U32 R30, R30, 0x10000, RZ ;  /* 0x000100001e1e7825 */ /* 0x000fe200078e00ff */
[----:B------:R-:W-:-:S02]  /*1e10*/  R2UR UR8, R16 ;  /* 0x00000000100872ca */ /* 0x000fc400000e0000 */
[----:B------:R-:W-:Y:S02]  /*1e20*/  R2UR UR9, R17 ;  /* 0x00000000110972ca */ /* 0x000fe400000e0000 */
[----:B------:R-:W-:Y:S02]  /*1e30*/  LOP3.LUT R23, R31, R0, R23, 0xfe, !PT ;  /* 0x000000001f177212 */ /* 0x000fe400078efe17 */
[----:B------:R-:W-:Y:S01]  /*1e40*/  LOP3.LUT R22, R30, R22, RZ, 0xfc, !PT ;  /* 0x000000161e167212 */ /* 0x000fe200078efcff */
[----:B------:R-:W-:Y:S01]  /*1e50*/  IMAD.WIDE.U32 R30, R27, 0x10000, RZ ;  /* 0x000100001b1e7825 */ /* 0x000fe200078e00ff */
[----:B------:R-:W-:Y:S02]  /*1e60*/  R2UR UR10, R16 ;  /* 0x00000000100a72ca */ /* 0x000fe400000e0000 */
[----:B------:R-:W-:Y:S02]  /*1e70*/  R2UR UR11, R17 ;  /* 0x00000000110b72ca */ /* 0x000fe400000e0000 */
[----:B------:R-:W-:-:S02]  /*1e80*/  LOP3.LUT R32, R32, R7, RZ, 0xfc, !PT ;  /* 0x0000000720207212 */ /* 0x000fc400078efcff */
[----:B------:R-:W-:Y:S02]  /*1e90*/  LOP3.LUT R35, R31, R35, R34, 0xfe, !PT ;  /* 0x000000231f237212 */ /* 0x000fe400078efe22 */
[----:B------:R-:W-:Y:S01]  /*1ea0*/  LOP3.LUT R34, R30, R26, RZ, 0xfc, !PT ;  /* 0x0000001a1e227212 */ /* 0x000fe200078efcff */
[----:B------:R-:W-:Y:S01]  /*1eb0*/  IMAD.WIDE R26, R2, 0x2, R20 ;  /* 0x00000002021a7825 */ /* 0x000fe200078e0214 */
[----:B------:R1:W-:Y:S04]  /*1ec0*/  STG.E.64 desc[UR4][R28.64], R32 ;  /* 0x000000201c007986 */ /* 0x0003e8000c101b04 */
[----:B------:R1:W-:Y:S04]  /*1ed0*/  STG.E.64 desc[UR6][R24.64], R22 ;  /* 0x0000001618007986 */ /* 0x0003e8000c101b06 */
[----:B------:R1:W-:Y:S04]  /*1ee0*/  STG.E.64 desc[UR8][R8.64], R34 ;  /* 0x0000002208007986 */ /* 0x0003e8000c101b08 */
[----:B------:R1:W-:Y:S01]  /*1ef0*/  STG.E.64 desc[UR10][R26.64], R32 ;  /* 0x000000201a007986 */ /* 0x0003e2000c101b0a */
[----:B------:R-:W-:Y:S05]  /*1f00*/  BRA `(.L_x_282) ;  /* 0x0000000000d47947 */ /* 0x000fea0003800000 */
.L_x_281:
[C---:B------:R-:W-:Y:S01]  /*1f10*/  ISETP.GE.AND P0, PT, R2.reuse, R4, PT ;  /* 0x000000040200720c */ /* 0x040fe20003f06270 */
[----:B------:R-:W-:-:S12]  /*1f20*/  VIADD R39, R2, 0x1 ;  /* 0x0000000102277836 */ /* 0x000fd80000000000 */
[----:B------:R-:W-:Y:S01]  /*1f30*/  @!P0 R2UR UR4, R16 ;  /* 0x00000000100482ca */ /* 0x000fe200000e0000 */
[----:B0-----:R-:W-:Y:S01]  /*1f40*/  @!P0 IMAD.WIDE R32, R2, 0x2, R20 ;  /* 0x0000000202208825 */ /* 0x001fe200078e0214 */
[C---:B------:R-:W-:Y:S02]  /*1f50*/  @!P0 R2UR UR5, R17.reuse ;  /* 0x00000000110582ca */ /* 0x040fe400000e0000 */
[----:B------:R-:W-:Y:S02]  /*1f60*/  @!P0 R2UR UR6, R16 ;  /* 0x00000000100682ca */ /* 0x000fe400000e0000 */
[----:B------:R-:W-:-:S09]  /*1f70*/  @!P0 R2UR UR7, R17 ;  /* 0x00000000110782ca */ /* 0x000fd200000e0000 */
[----:B------:R-:W-:Y:S04]  /*1f80*/  @!P0 STG.E.U16 desc[UR4][R28.64], R7 ;  /* 0x000000071c008986 */ /* 0x000fe8000c101504 */
[----:B------:R-:W-:Y:S04]  /*1f90*/  @!P0 STG.E.U16 desc[UR6][R24.64], R22 ;  /* 0x0000001618008986 */ /* 0x000fe8000c101506 */
[----:B------:R-:W-:Y:S04]  /*1fa0*/  @!P0 STG.E.U16 desc[UR4][R8.64], R26 ;  /* 0x0000001a08008986 */ /* 0x000fe8000c101504 */
[----:B------:R-:W-:Y:S01]  /*1fb0*/  @!P0 STG.E.U16 desc[UR6][R32.64], R7 ;  /* 0x0000000720008986 */ /* 0x000fe2000c101506 */
[----:B------:R-:W-:Y:S01]  /*1fc0*/  ISETP.GE.AND P0, PT, R39, R4, PT ;  /* 0x000000042700720c */ /* 0x000fe20003f06270 */
[----:B------:R-:W-:-:S05]  /*1fd0*/  VIADD R39, R2, 0x2 ;  /* 0x0000000202277836 */ /* 0x000fca0000000000 */
[----:B------:R-:W-:Y:S01]  /*1fe0*/  ISETP.GE.AND P2, PT, R39, R4, PT ;  /* 0x000000042700720c */ /* 0x000fe20003f46270 */
[----:B------:R-:W-:-:S05]  /*1ff0*/  VIADD R39, R2, 0x3 ;  /* 0x0000000302277836 */ /* 0x000fca0000000000 */
[----:B------:R-:W-:Y:S02]  /*2000*/  ISETP.GE.AND P3, PT, R39, R4, PT ;  /* 0x000000042700720c */ /* 0x000fe40003f66270 */
        /* <DEDUP_REMOVED lines=14> */
[----:B------:R0:W-:Y:S01]  /*20f0*/  @!P0 STG.E.U16 desc[UR8][R8.64+0x2], R27 ;  /* 0x0000021b08008986 */ /* 0x0001e2000c101508 */
[C---:B------:R-:W-:Y:S02]  /*2100*/  @!P2 R2UR UR8, R16.reuse ;  /* 0x000000001008a2ca */ /* 0x040fe400000e0000 */
[C---:B------:R-:W-:Y:S02]  /*2110*/  @!P2 R2UR UR9, R17.reuse ;  /* 0x000000001109a2ca */ /* 0x040fe400000e0000 */
[C---:B------:R-:W-:Y:S02]  /*2120*/  @!P3 R2UR UR14, R16.reuse ;  /* 0x00000000100eb2ca */ /* 0x040fe400000e0000 */
[----:B------:R-:W-:Y:S02]  /*2130*/  @!P3 R2UR UR15, R17 ;  /* 0x00000000110fb2ca */ /* 0x000fe400000e0000 */
[----:B------:R-:W-:-:S02]  /*2140*/  @!P3 R2UR UR16, R16 ;  /* 0x000000001010b2ca */ /* 0x000fc400000e0000 */
[C---:B------:R-:W-:Y:S01]  /*2150*/  @!P3 R2UR UR17, R17.reuse ;  /* 0x000000001111b2ca */ /* 0x040fe200000e0000 */
[----:B0-----:R-:W-:Y:S01]  /*2160*/  @!P0 IMAD.WIDE R26, R2, 0x2, R20 ;  /* 0x00000002021a8825 */ /* 0x001fe200078e0214 */
[C---:B------:R-:W-:Y:S02]  /*2170*/  @!P3 R2UR UR18, R16.reuse ;  /* 0x000000001012b2ca */ /* 0x040fe400000e0000 */
[C---:B------:R-:W-:Y:S02]  /*2180*/  @!P3 R2UR UR19, R17.reuse ;  /* 0x000000001113b2ca */ /* 0x040fe400000e0000 */
[----:B------:R-:W-:Y:S01]  /*2190*/  @!P3 R2UR UR20, R16 ;  /* 0x000000001014b2ca */ /* 0x000fe200000e0000 */
[----:B------:R0:W-:Y:S01]  /*21a0*/  @!P0 STG.E.U16 desc[UR4][R26.64+0x2], R36 ;  /* 0x000002241a008986 */ /* 0x0001e2000c101504 */
[----:B------:R-:W-:-:S03]  /*21b0*/  @!P3 R2UR UR21, R17 ;  /* 0x000000001115b2ca */ /* 0x000fc600000e0000 */
[----:B------:R-:W-:Y:S04]  /*21c0*/  @!P2 STG.E.U16 desc[UR6][R28.64+0x4], R0 ;  /* 0x000004001c00a986 */ /* 0x000fe8000c101506 */
[----:B------:R2:W-:Y:S01]  /*21d0*/  @!P2 STG.E.U16 desc[UR8][R24.64+0x4], R23 ;  /* 0x000004171800a986 */ /* 0x0005e2000c101508 */
[----:B0-----:R-:W-:-:S03]  /*21e0*/  @!P2 IMAD.WIDE R26, R2, 0x2, R20 ;  /* 0x00000002021aa825 */ /* 0x001fc600078e0214 */
[----:B------:R0:W-:Y:S04]  /*21f0*/  @!P2 STG.E.U16 desc[UR10][R8.64+0x4], R34 ;  /* 0x000004220800a986 */ /* 0x0001e8000c10150a */
[----:B------:R0:W-:Y:S01]  /*2200*/  @!P2 STG.E.U16 desc[UR12][R26.64+0x4], R0 ;  /* 0x000004001a00a986 */ /* 0x0001e2000c10150c */
[----:B--2---:R-:W-:-:S03]  /*2210*/  @!P3 IMAD.WIDE R22, R2, 0x2, R20 ;  /* 0x000000020216b825 */ /* 0x004fc600078e0214 */
[----:B-1----:R0:W-:Y:S04]  /*2220*/  @!P3 STG.E.U16 desc[UR14][R28.64+0x6], R37 ;  /* 0x000006251c00b986 */ /* 0x0021e8000c10150e */
[----:B------:R0:W-:Y:S04]  /*2230*/  @!P3 STG.E.U16 desc[UR16][R24.64+0x6], R31 ;  /* 0x0000061f1800b986 */ /* 0x0001e8000c101510 */
[----:B------:R0:W-:Y:S04]  /*2240*/  @!P3 STG.E.U16 desc[UR18][R8.64+0x6], R35 ;  /* 0x000006230800b986 */ /* 0x0001e8000c101512 */
[----:B------:R0:W-:Y:S02]  /*2250*/  @!P3 STG.E.U16 desc[UR20][R22.64+0x6], R37 ;  /* 0x000006251600b986 */ /* 0x0001e4000c101514 */
.L_x_282:
[----:B------:R-:W2:Y:S02]  /*2260*/  LDC R7, c[0x0][0x360] ;  /* 0x0000d800ff077b82 */ /* 0x000ea40000000800 */
[----:B--2---:R-:W-:-:S05]  /*2270*/  IMAD R2, R7, 0x4, R2 ;  /* 0x0000000407027824 */ /* 0x004fca00078e0202 */
[----:B------:R-:W-:-:S13]  /*2280*/  ISETP.GE.AND P0, PT, R2, R4, PT ;  /* 0x000000040200720c */ /* 0x000fda0003f06270 */
[----:B------:R-:W-:Y:S05]  /*2290*/  @!P0 BRA `(.L_x_283) ;  /* 0xffffffec00748947 */ /* 0x000fea000383ffff */
[----:B------:R-:W-:Y:S05]  /*22a0*/  EXIT ;  /* 0x000000000000794d */ /* 0x000fea0003800000 */
.L_x_278:
[----:B------:R-:W0:Y:S02]  /*22b0*/  LDC R0, c[0x0][0x360] ;  /* 0x0000d800ff007b82 */ /* 0x000e240000000800 */
.L_x_289:
[----:B-1----:R-:W-:-:S04]  /*22c0*/  IMAD.WIDE R26, R2, 0x2, R10 ;  /* 0x00000002021a7825 */ /* 0x002fc800078e020a */
[----:B--23--:R-:W-:-:S04]  /*22d0*/  IMAD.WIDE R8, R2, 0x2, R12 ;  /* 0x0000000202087825 */ /* 0x00cfc800078e020c */
        /* <DEDUP_REMOVED lines=68> */
.L_x_284:
        /* <DEDUP_REMOVED lines=26> */
.L_x_285:
[----:B------:R-:W2:Y:S01]  /*28c0*/  LDCU UR4, c[0x0][0xfac] ;  /* 0x0001f580ff0477ac */ /* 0x000ea20008000800 */
[----:B-----5:R-:W-:Y:S01]  /*28d0*/  HADD2.F32 R22, -RZ, R22.H0_H0 ;  /* 0x20000016ff167230 */ /* 0x020fe20000004100 */
[----:B------:R-:W-:Y:S01]  /*28e0*/  R2UR UR8, R16 ;  /* 0x00000000100872ca */ /* 0x000fe200000e0000 */
[----:B------:R-:W-:Y:S01]  /*28f0*/  IMAD.U32 R26, R26, 0x10000, RZ ;  /* 0x000100001a1a7824 */ /* 0x000fe200078e00ff */
[----:B------:R-:W1:Y:S01]  /*2900*/  LDCU.64 UR6, c[0x0][0xf88] ;  /* 0x0001f100ff0677ac */ /* 0x000e620008000a00 */
[----:B------:R-:W-:Y:S01]  /*2910*/  HADD2.F32 R7, -RZ, R7.H0_H0 ;  /* 0x20000007ff077230 */ /* 0x000fe20000004100 */
[----:B------:R-:W-:Y:S01]  /*2920*/  R2UR UR9, R17 ;  /* 0x00000000110972ca */ /* 0x000fe200000e0000 */
[----:B------:R-:W-:Y:S01]  /*2930*/  HADD2.F32 R28, -RZ, R28.H0_H0 ;  /* 0x2000001cff1c7230 */ /* 0x000fe20000004100 */
[----:B------:R-:W3:Y:S01]  /*2940*/  LDCU UR5, c[0x0][0xf9c] ;  /* 0x0001f380ff0577ac */ /* 0x000ee20008000800 */
[----:B------:R-:W-:Y:S02]  /*2950*/  HADD2.F32 R24, -RZ, R24.H0_H0 ;  /* 0x20000018ff187230 */ /* 0x000fe40000004100 */
        /* <DEDUP_REMOVED lines=9> */
[----:B------:R-:W-:Y:S02]  /*29f0*/  HADD2.F32 R33, -RZ, R34.H0_H0 ;  /* 0x20000022ff217230 */ /* 0x000fe40000004100 */
[----:B------:R-:W-:Y:S01]  /*2a00*/  FFMA.FTZ R8, R3, R8, R26 ;  /* 0x0000000803087223 */ /* 0x000fe2000001001a */
[----:B------:R-:W-:Y:S01]  /*2a10*/  HADD2.F32 R26, -RZ, R31.H0_H0 ;  /* 0x2000001fff1a7230 */ /* 0x000fe20000004100 */
[----:B------:R-:W1:Y:S02]  /*2a20*/  MUFU.RCP R34, R6 ;  /* 0x0000000600227308 */ /* 0x000e640000001000 */
        /* <DEDUP_REMOVED lines=13> */
[----:B-1----:R1:W2:Y:S01]  /*2b00*/  LDG.E R8, desc[UR8][R8.64] ;  /* 0x0000000808087981 */ /* 0x0022a2000c1e1900 */
[----:B------:R-:W-:Y:S01]  /*2b10*/  FMUL.FTZ R38, R33, R31 ;  /* 0x0000001f21267220 */ /* 0x000fe20000410000 */
[----:B------:R-:W-:Y:S01]  /*2b20*/  HADD2.F32 R23, -RZ, R23.H0_H0 ;  /* 0x20000017ff177230 */ /* 0x000fe20000004100 */
[----:B------:R-:W-:Y:S01]  /*2b30*/  F2F.F16.F32 R24, R24 ;  /* 0x0000001800187304 */ /* 0x000fe20000200800 */
[----:B------:R-:W-:Y:S01]  /*2b40*/  HADD2.F32 R30, -RZ, R30.H0_H0 ;  /* 0x2000001eff1e7230 */ /* 0x000fe20000004100 */
[----:B------:R-:W-:Y:S01]  /*2b50*/  BSSY.RECONVERGENT B0, `(.L_x_286) ;  /* 0x0000094000007945 */ /* 0x000fe20003800200 */
[----:B------:R-:W-:-:S02]  /*2b60*/  HADD2.F32 R36, -RZ, R36.H0_H0 ;  /* 0x20000024ff247230 */ /* 0x000fc40000004100 */
[----:B------:R-:W-:Y:S02]  /*2b70*/  HADD2.F32 R32, -RZ, R32.H0_H0 ;  /* 0x20000020ff207230 */ /* 0x000fe40000004100 */
[----:B-1----:R-:W-:Y:S01]  /*2b80*/  HADD2.F32 R9, -RZ, R25.H0_H0 ;  /* 0x20000019ff097230 */ /* 0x002fe20000004100 */
[----:B------:R-:W1:Y:S01]  /*2b90*/  MUFU.SQRT R38, R38 ;  /* 0x0000002600267308 */ /* 0x000e620000002000 */
[----:B------:R-:W-:-:S07]  /*2ba0*/  HADD2.F32 R25, -RZ, R29.H0_H0 ;  /* 0x2000001dff197230 */ /* 0x000fce0000004100 */
[----:B------:R-:W-:Y:S08]  /*2bb0*/  F2F.F16.F32 R7, R7 ;  /* 0x0000000700077304 */ /* 0x000ff00000200800 */
[----:B------:R-:W-:Y:S01]  /*2bc0*/  F2F.F16.F32 R33, R33 ;  /* 0x0000002100217304 */ /* 0x000fe20000200800 */
[----:B-1----:R-:W-:Y:S01]  /*2bd0*/  FADD.FTZ R39, R38, UR5 ;  /* 0x0000000526277e21 */ /* 0x002fe20008010000 */
[----:B------:R-:W-:-:S06]  /*2be0*/  FMUL.FTZ R38, R23, UR4 ;  /* 0x0000000417267c20 */ /* 0x000fcc0008410000 */
[----:B------:R-:W1:Y:S01]  /*2bf0*/  MUFU.RCP R40, R39 ;  /* 0x0000002700287308 */ /* 0x000e620000001000 */
[----:B--2---:R-:W-:-:S05]  /*2c00*/  FMUL.FTZ R37, R8, R37 ;  /* 0x0000002508257220 */ /* 0x004fca0000410000 */
[----:B------:R-:W-:-:S05]  /*2c10*/  F2FP.F16.F32.PACK_AB R37, RZ, R37 ;  /* 0x00000025ff25723e */ /* 0x000fca00000000ff */
[----:B------:R-:W-:-:S05]  /*2c20*/  HADD2.F32 R37, -RZ, R37.H0_H0 ;  /* 0x20000025ff257230 */ /* 0x000fca0000004100 */
[----:B------:R-:W-:Y:S01]  /*2c30*/  FADD.FTZ R22, R22, -R37 ;  /* 0x8000002516167221 */ /* 0x000fe20000010000 */
[----:B------:R-:W-:Y:S02]  /*2c40*/  FMUL.FTZ R37, R26, R34 ;  /* 0x000000221a257220 */ /* 0x000fe40000410000 */
[----:B------:R-:W-:Y:S02]  /*2c50*/  F2F.F16.F32 R26, R26 ;  /* 0x0000001a001a7304 */ /* 0x000fe40000200800 */
[----:B-1----:R-:W-:Y:S01]  /*2c60*/  FMUL.FTZ R37, R37, R40 ;  /* 0x0000002825257220 */ /* 0x002fe20000410000 */
[----:B------:R-:W-:-:S03]  /*2c70*/  IMAD.U32 R40, R27, 0x10000, RZ ;  /* 0x000100001b287824 */ /* 0x000fc600078e00ff */
[----:B------:R-:W-:Y:S01]  /*2c80*/  FMUL.FTZ R37, R8, R37 ;  /* 0x0000002508257220 */ /* 0x000fe20000410000 */
[----:B------:R-:W-:-:S04]  /*2c90*/  FFMA.FTZ R27, R3, R40, R38 ;  /* 0x00000028031b7223 */ /* 0x000fc80000010026 */
[C---:B------:R-:W-:Y:S01]  /*2ca0*/  FFMA.FTZ R38, R27.reuse, -UR6, R27 ;  /* 0x800000061b267c23 */ /* 0x040fe2000801001b */
[----:B------:R-:W-:Y:S01]  /*2cb0*/  FMUL.FTZ R27, R27, R27 ;  /* 0x0000001b1b1b7220 */ /* 0x000fe20000410000 */
[----:B------:R-:W-:Y:S02]  /*2cc0*/  F2FP.F16.F32.PACK_AB R37, RZ, R37 ;  /* 0x00000025ff25723e */ /* 0x000fe400000000ff */
[----:B------:R-:W-:Y:S01]  /*2cd0*/  FFMA.FTZ R9, R9, UR6, R38 ;  /* 0x0000000609097c23 */ /* 0x000fe20008010026 */
[----:B------:R-:W-:Y:S02]  /*2ce0*/  FFMA.FTZ R38, R27, -UR7, R27 ;  /* 0x800000071b267c23 */ /* 0x000fe4000801001b */
[----:B------:R-:W-:Y:S02]  /*2cf0*/  HADD2.F32 R37, -RZ, R37.H0_H0 ;  /* 0x20000025ff257230 */ /* 0x000fe40000004100 */
[----:B------:R-:W-:Y:S01]  /*2d00*/  FMUL.FTZ R34, R9, R34 ;  /* 0x0000002209227220 */ /* 0x000fe20000410000 */
[----:B------:R-:W-:Y:S01]  /*2d10*/  FFMA.FTZ R25, R25, UR7, R38 ;  /* 0x0000000719197c23 */ /* 0x000fe20008010026 */
[----:B------:R-:W-:Y:S01]  /*2d20*/  FMUL.FTZ R38, R30, UR4 ;  /* 0x000000041e267c20 */ /* 0x000fe20008410000 */
[----:B------:R-:W-:Y:S01]  /*2d30*/  F2F.F16.F32 R9, R9 ;  /* 0x0000000900097304 */ /* 0x000fe20000200800 */
[----:B------:R-:W-:Y:S01]  /*2d40*/  FADD.FTZ R28, R28, -R37 ;  /* 0x800000251c1c7221 */ /* 0x000fe20000010000 */
[----:B------:R-:W-:-:S06]  /*2d50*/  FMUL.FTZ R27, R25, R31 ;  /* 0x0000001f191b7220 */ /* 0x000fcc0000410000 */
[----:B------:R-:W1:Y:S08]  /*2d60*/  MUFU.SQRT R27, R27 ;  /* 0x0000001b001b7308 */ /* 0x000e700000002000 */
[----:B------:R-:W-:Y:S01]  /*2d70*/  F2F.F16.F32 R25, R25 ;  /* 0x0000001900197304 */ /* 0x000fe20000200800 */
[----:B-1----:R-:W-:-:S07]  /*2d80*/  FADD.FTZ R29, R27, UR5 ;  /* 0x000000051b1d7e21 */ /* 0x002fce0008010000 */
[----:B------:R-:W1:Y:S02]  /*2d90*/  MUFU.RCP R29, R29 ;  /* 0x0000001d001d7308 */ /* 0x000e640000001000 */
[----:B-1----:R-:W-:-:S04]  /*2da0*/  FMUL.FTZ R37, R34, R29 ;  /* 0x0000001d22257220 */ /* 0x002fc80000410000 */
[----:B------:R-:W-:-:S05]  /*2db0*/  FMUL.FTZ R37, R8, R37 ;  /* 0x0000002508257220 */ /* 0x000fca0000410000 */
[----:B------:R-:W-:-:S05]  /*2dc0*/  F2FP.F16.F32.PACK_AB R37, RZ, R37 ;  /* 0x00000025ff25723e */ /* 0x000fca00000000ff */
[----:B------:R-:W-:-:S05]  /*2dd0*/  HADD2.F32 R34, -RZ, R37.H0_H0 ;  /* 0x20000025ff227230 */ /* 0x000fca0000004100 */
[----:B------:R-:W-:Y:S01]  /*2de0*/  FADD.FTZ R23, R23, -R34 ;  /* 0x8000002217177221 */ /* 0x000fe20000010000 */
[----:B------:R-:W-:-:S04]  /*2df0*/  IMAD.U32 R34, R35, 0x10000, RZ ;  /* 0x0001000023227824 */ /* 0x000fc800078e00ff */
[----:B------:R-:W-:Y:S02]  /*2e00*/  FFMA.FTZ R27, R3, R34, R38 ;  /* 0x00000022031b7223 */ /* 0x000fe40000010026 */
[----:B------:R-:W1:Y:S02]  /*2e10*/  MUFU.RCP R34, R6 ;  /* 0x0000000600227308 */ /* 0x000e640000001000 */
[C---:B------:R-:W-:Y:S01]  /*2e20*/  FMUL.FTZ R29, R27.reuse, R27 ;  /* 0x0000001b1b1d7220 */ /* 0x040fe20000410000 */
[----:B------:R-:W-:-:S03]  /*2e30*/  FFMA.FTZ R27, R27, -UR6, R27 ;  /* 0x800000061b1b7c23 */ /* 0x000fc6000801001b */
[----:B------:R-:W-:Y:S01]  /*2e40*/  FFMA.FTZ R29, R29, -UR7, R29 ;  /* 0x800000071d1d7c23 */ /* 0x000fe2000801001d */
[----:B------:R-:W-:-:S03]  /*2e50*/  FFMA.FTZ R37, R32, UR6, R27 ;  /* 0x0000000620257c23 */ /* 0x000fc6000801001b */
[----:B------:R-:W-:Y:S01]  /*2e60*/  FFMA.FTZ R29, R36, UR7, R29 ;  /* 0x00000007241d7c23 */ /* 0x000fe2000801001d */
[----:B------:R-:W-:Y:S03]  /*2e70*/  F2F.F16.F32 R27, R37 ;  /* 0x00000025001b7304 */ /* 0x000fe60000200800 */
[----:B------:R-:W-:Y:S01]  /*2e80*/  FMUL.FTZ R35, R29, R31 ;  /* 0x0000001f1d237220 */ /* 0x000fe20000410000 */
[----:B-1----:R-:W-:-:S04]  /*2e90*/  FMUL.FTZ R34, R37, R34 ;  /* 0x0000002225227220 */ /* 0x002fc80000410000 */
[----:B------:R-:W1:Y:S08]  /*2ea0*/  MUFU.SQRT R31, R35 ;  /* 0x00000023001f7308 */ /* 0x000e700000002000 */
[----:B------:R-:W-:Y:S01]  /*2eb0*/  F2F.F16.F32 R32, R29 ;  /* 0x0000001d00207304 */ /* 0x000fe20000200800 */
[----:B-1----:R-:W-:-:S07]  /*2ec0*/  FADD.FTZ R31, R31, UR5 ;  /* 0x000000051f1f7e21 */ /* 0x002fce0008010000 */
[----:B------:R-:W1:Y:S02]  /*2ed0*/  MUFU.RCP R31, R31 ;  /* 0x0000001f001f7308 */ /* 0x000e640000001000 */
[----:B-1----:R-:W-:-:S06]  /*2ee0*/  FMUL.FTZ R35, R34, R31 ;  /* 0x0000001f22237220 */ /* 0x002fcc0000410000 */
[----:B------:R1:W2:Y:S01]  /*2ef0*/  F2F.F16.F32 R34, R28 ;  /* 0x0000001c00227304 */ /* 0x0002a20000200800 */
[----:B------:R-:W-:-:S05]  /*2f00*/  FMUL.FTZ R35, R8, R35 ;  /* 0x0000002308237220 */ /* 0x000fca0000410000 */
[----:B------:R-:W-:Y:S02]  /*2f10*/  F2FP.F16.F32.PACK_AB R35, RZ, R35 ;  /* 0x00000023ff23723e */ /* 0x000fe400000000ff */
[----:B------:R-:W3:Y:S01]  /*2f20*/  F2F.F16.F32 R8, R22 ;  /* 0x0000001600087304 */ /* 0x000ee20000200800 */
[----:B-1----:R-:W-:-:S04]  /*2f30*/  IMAD.WIDE R28, R2, 0x2, R12 ;  /* 0x00000002021c7825 */ /* 0x002fc800078e020c */
[----:B------:R-:W-:-:S03]  /*2f40*/  HADD2.F32 R31, -RZ, R35.H0_H0 ;  /* 0x20000023ff1f7230 */ /* 0x000fc60000004100 */
[----:B------:R1:W4:Y:S02]  /*2f50*/  F2F.F16.F32 R35, R23 ;  /* 0x0000001700237304 */ /* 0x0003240000200800 */
[----:B------:R-:W-:Y:S01]  /*2f60*/  FADD.FTZ R36, R30, -R31 ;  /* 0x8000001f1e247221 */ /* 0x000fe20000010000 */
[----:B------:R-:W-:-:S05]  /*2f70*/  IMAD.WIDE R30, R2, 0x2, R14 ;  /* 0x00000002021e7825 */ /* 0x000fca00078e020e */
[----:B------:R-:W0:Y:S01]  /*2f80*/  F2F.F16.F32 R36, R36 ;  /* 0x0000002400247304 */ /* 0x000e220000200800 */
[----:B-1----:R-:W-:Y:S01]  /*2f90*/  IMAD.WIDE R22, R2, 0x2, R10 ;  /* 0x0000000202167825 */ /* 0x002fe200078e020a */
[----:B--23--:R-:W-:Y:S06]  /*2fa0*/  @P1 BRA `(.L_x_287) ;  /* 0x0000000000dc1947 */ /* 0x00cfec0003800000 */
        /* <DEDUP_REMOVED lines=24> */
[----:B------:R-:W-:Y:S01]  /*3130*/  @!P0 STG.E.U16 desc[UR4][R22.64+0x2], R34 ;  /* 0x0000022216008986 */ /* 0x000fe2000c101504 */
        /* <DEDUP_REMOVED lines=10> */
[----:B----4-:R2:W-:Y:S01]  /*31e0*/  @!P2 STG.E.U16 desc[UR6][R22.64+0x4], R35 ;  /* 0x000004231600a986 */ /* 0x0105e2000c101506 */
        /* <DEDUP_REMOVED lines=14> */
[----:B0-----:R1:W-:Y:S04]  /*32d0*/  STG.E.U16 desc[UR4][R22.64+0x6], R36 ;  /* 0x0000062416007986 */ /* 0x0013e8000c101504 */
[----:B------:R1:W-:Y:S04]  /*32e0*/  STG.E.U16 desc[UR6][R28.64+0x6], R27 ;  /* 0x0000061b1c007986 */ /* 0x0003e8000c101506 */
[----:B------:R1:W-:Y:S04]  /*32f0*/  STG.E.U16 desc[UR8][R30.64+0x6], R32 ;  /* 0x000006201e007986 */ /* 0x0003e8000c101508 */
[----:B------:R1:W-:Y:S01]  /*3300*/  STG.E.U16 desc[UR10][R8.64+0x6], R36 ;  /* 0x0000062408007986 */ /* 0x0003e2000c10150a */
[----:B------:R-:W-:Y:S05]  /*3310*/  BRA `(.L_x_288) ;  /* 0x00000000005c7947 */ /* 0x000fea0003800000 */
.L_x_287:
[----:B0-----:R-:W-:Y:S01]  /*3320*/  IMAD.U32 R36, R36, 0x10000, RZ ;  /* 0x0001000024247824 */ /* 0x001fe200078e00ff */
[----:B------:R-:W-:Y:S01]  /*3330*/  R2UR UR4, R16 ;  /* 0x00000000100472ca */ /* 0x000fe200000e0000 */
[----:B------:R-:W-:Y:S01]  /*3340*/  IMAD.WIDE.U32 R38, R34, 0x10000, RZ ;  /* 0x0001000022267825 */ /* 0x000fe200078e00ff */
[----:B------:R-:W-:Y:S02]  /*3350*/  R2UR UR5, R17 ;  /* 0x00000000110572ca */ /* 0x000fe400000e0000 */
[----:B------:R-:W-:Y:S02]  /*3360*/  R2UR UR6, R16 ;  /* 0x00000000100672ca */ /* 0x000fe400000e0000 */
[----:B----4-:R-:W-:Y:S02]  /*3370*/  LOP3.LUT R37, R39, R36, R35, 0xfe, !PT ;  /* 0x0000002427257212 */ /* 0x010fe400078efe23 */
[----:B------:R-:W-:Y:S01]  /*3380*/  LOP3.LUT R36, R38, R8, RZ, 0xfc, !PT ;  /* 0x0000000826247212 */ /* 0x000fe200078efcff */
[----:B------:R-:W-:Y:S01]  /*3390*/  IMAD.U32 R8, R27, 0x10000, RZ ;  /* 0x000100001b087824 */ /* 0x000fe200078e00ff */
[----:B------:R-:W-:Y:S01]  /*33a0*/  R2UR UR7, R17 ;  /* 0x00000000110772ca */ /* 0x000fe200000e0000 */
[----:B------:R-:W-:Y:S01]  /*33b0*/  IMAD.WIDE.U32 R26, R26, 0x10000, RZ ;  /* 0x000100001a1a7825 */ /* 0x000fe200078e00ff */
[----:B------:R-:W-:-:S02]  /*33c0*/  R2UR UR8, R16 ;  /* 0x00000000100872ca */ /* 0x000fc400000e0000 */
[----:B------:R-:W-:Y:S01]  /*33d0*/  R2UR UR9, R17 ;  /* 0x00000000110972ca */ /* 0x000fe200000e0000 */
[----:B------:R0:W-:Y:S01]  /*33e0*/  STG.E.64 desc[UR4][R22.64], R36 ;  /* 0x0000002416007986 */ /* 0x0001e2000c101b04 */
[----:B------:R-:W-:Y:S02]  /*33f0*/  LOP3.LUT R9, R27, R8, R9, 0xfe, !PT ;  /* 0x000000081b097212 */ /* 0x000fe400078efe09 */
[----:B------:R-:W-:Y:S01]  /*3400*/  LOP3.LUT R8, R26, R24, RZ, 0xfc, !PT ;  /* 0x000000181a087212 */ /* 0x000fe200078efcff */
[----:B------:R-:W-:-:S04]  /*3410*/  IMAD.U32 R24, R32, 0x10000, RZ ;  /* 0x0001000020187824 */ /* 0x000fc800078e00ff */
[----:B------:R3:W-:Y:S01]  /*3420*/  STG.E.64 desc[UR4][R28.64], R8 ;  /* 0x000000081c007986 */ /* 0x0007e2000c101b04 */
[----:B0-----:R-:W-:-:S05]  /*3430*/  IMAD.WIDE.U32 R22, R33, 0x10000, RZ ;  /* 0x0001000021167825 */ /* 0x001fca00078e00ff */
[----:B------:R-:W-:Y:S02]  /*3440*/  LOP3.LUT R25, R23, R24, R25, 0xfe, !PT ;  /* 0x0000001817197212 */ /* 0x000fe400078efe19 */
[----:B------:R-:W-:Y:S01]  /*3450*/  LOP3.LUT R24, R22, R7, RZ, 0xfc, !PT ;  /* 0x0000000716187212 */ /* 0x000fe200078efcff */
[----:B------:R-:W-:-:S04]  /*3460*/  IMAD.WIDE R22, R2, 0x2, R20 ;  /* 0x0000000202167825 */ /* 0x000fc800078e0214 */
[----:B------:R3:W-:Y:S04]  /*3470*/  STG.E.64 desc[UR6][R30.64], R24 ;  /* 0x000000181e007986 */ /* 0x0007e8000c101b06 */
[----:B------:R3:W-:Y:S02]  /*3480*/  STG.E.64 desc[UR8][R22.64], R36 ;  /* 0x0000002416007986 */ /* 0x0007e4000c101b08 */
.L_x_288:
[----:B------:R-:W-:Y:S05]  /*3490*/  BSYNC.RECONVERGENT B0 ;  /* 0x0000000000007941 */ /* 0x000fea0003800200 */
.L_x_286:
[----:B0-----:R-:W-:-:S05]  /*34a0*/  IMAD R2, R0, 0x4, R2 ;  /* 0x0000000400027824 */ /* 0x001fca00078e0202 */
[----:B------:R-:W-:-:S13]  /*34b0*/  ISETP.GE.AND P0, PT, R2, R4, PT ;  /* 0x000000040200720c */ /* 0x000fda0003f06270 */
[----:B------:R-:W-:Y:S05]  /*34c0*/  @!P0 BRA `(.L_x_289) ;  /* 0xffffffec007c8947 */ /* 0x000fea000383ffff */
[----:B------:R-:W-:Y:S05]  /*34d0*/  EXIT ;  /* 0x000000000000794d */ /* 0x000fea0003800000 */
        .type           $_Z25multi_tensor_apply_kernelI18TensorListMetadataILi5EE25DistAdamCapturableFunctorIN3c104HalfENS3_8BFloat16ES4_EJPfffPiifS7_10adamMode_tfEEvlPViT_T0_DpT1_$__internal_accurate_pow,@function
        .size           $_Z25multi_tensor_apply_kernelI18TensorListMetadataILi5EE25DistAdamCapturableFunctorIN3c104HalfENS3_8BFloat16ES4_EJPfffPiifS7_10adamMode_tfEEvlPViT_T0_DpT1_$__internal_accurate_pow,(.L_x_1070 - $_Z25multi_tensor_apply_kernelI18TensorListMetadataILi5EE25DistAdamCapturableFunctorIN3c104HalfENS3_8BFloat16ES4_EJPfffPiifS7_10adamMode_tfEEvlPViT_T0_DpT1_$__internal_accurate_pow)
$_Z25multi_tensor_apply_kernelI18TensorListMetadataILi5EE25DistAdamCapturableFunctorIN3c104HalfENS3_8BFloat16ES4_EJPfffPiifS7_10adamMode_tfEEvlPViT_T0_DpT1_$__internal_accurate_pow:
        /* <DEDUP_REMOVED lines=170> */
.L_x_290:
[----:B------:R-:W-:Y:S01]  /*3f80*/  DFMA R20, R20, R12, R12 ;  /* 0x0000000c1414722b */ /* 0x000fe2000000000c */
[----:B------:R-:W-:Y:S01]  /*3f90*/  IMAD.MOV.U32 R14, RZ, RZ, R0 ;  /* 0x000000ffff0e7224 */ /* 0x000fe200078e0000 */
[----:B------:R-:W-:Y:S01]  /*3fa0*/  DSETP.NEU.AND P2, PT, |R12|, +INF , PT ;  /* 0x7ff000000c00742a */ /* 0x000fe20003f4d200 */
[----:B------:R-:W-:-:S07]  /*3fb0*/  IMAD.MOV.U32 R15, RZ, RZ, 0x0 ;  /* 0x00000000ff0f7424 */ /* 0x000fce00078e00ff */
[----:B------:R-:W-:Y:S02]  /*3fc0*/  FSEL R12, R12, R20, !P2 ;  /* 0x000000140c0c7208 */ /* 0x000fe40005000000 */
[----:B------:R-:W-:Y:S01]  /*3fd0*/  FSEL R5, R13, R21, !P2 ;  /* 0x000000150d057208 */ /* 0x000fe20005000000 */
[----:B------:R-:W-:Y:S06]  /*3fe0*/  RET.REL.NODEC R14 `(_Z25multi_tensor_apply_kernelI18TensorListMetadataILi5EE25DistAdamCapturableFunctorIN3c104HalfENS3_8BFloat16ES4_EJPfffPiifS7_10adamMode_tfEEvlPViT_T0_DpT1_) ;  /* 0xffffffc00e047950 */ /* 0x000fec0003c3ffff */
.L_x_291:
        /* <DEDUP_REMOVED lines=9> */
.L_x_1070:


//--------------------- .text._Z25multi_tensor_apply_kernelI18TensorListMetadataILi5EE25DistAdamCapturableFunctorIN3c104HalfENS3_8BFloat16EfEJPfffPiifS7_10adamMode_tfEEvlPViT_T0_DpT1_ --------------------------
	.section	.text._Z25multi_tensor_apply_kernelI18TensorListMetadataILi5EE25DistAdamCapturableFunctorIN3c104HalfENS3_8BFloat16EfEJPfffPiifS7_10adamMode_tfEEvlPViT_T0_DpT1_,"ax",@progbits
	.align	128
        .global         _Z25multi_tensor_apply_kernelI18TensorListMetadataILi5EE25DistAdamCapturableFunctorIN3c104HalfENS3_8BFloat16EfEJPfffPiifS7_10adamMode_tfEEvlPViT_T0_DpT1_
        .type           _Z25multi_tensor_apply_kernelI18TensorListMetadataILi5EE25DistAdamCapturableFunctorIN3c104HalfENS3_8BFloat16EfEJPfffPiifS7_10adamMode_tfEEvlPViT_T0_DpT1_,@function
        .size           _Z25multi_tensor_apply_kernelI18TensorListMetadataILi5EE25DistAdamCapturableFunctorIN3c104HalfENS3_8BFloat16EfEJPfffPiifS7_10adamMode_tfEEvlPViT_T0_DpT1_,(.L_x_1071 - _Z25multi_tensor_apply_kernelI18TensorListMetadataILi5EE25DistAdamCapturableFunctorIN3c104HalfENS3_8BFloat16EfEJPfffPiifS7_10adamMode_tfEEvlPViT_T0_DpT1_)
        .other          _Z25multi_tensor_apply_kernelI18TensorListMetadataILi5EE25DistAdamCapturableFunctorIN3c104HalfENS3_8BFloat16EfEJPfffPiifS7_10adamMode_tfEEvlPViT_T0_DpT1_,@"STO_CUDA_ENTRY STV_DEFAULT"
_Z25multi_tensor_apply_kernelI18TensorListMetadataILi5EE25DistAdamCapturableFunctorIN3c104HalfENS3_8BFloat16EfEJPfffPiifS7_10adamMode_tfEEvlPViT_T0_DpT1_:
.text._Z25multi_tensor_apply_kernelI18TensorListMetadataILi5EE25DistAdamCapturableFunctorIN3c104HalfENS3_8BFloat16EfEJPfffPiifS7_10adamMode_tfEEvlPViT_T0_DpT1_:
        /* <DEDUP_REMOVED lines=21> */
.L_x_292:
        /* <DEDUP_REMOVED lines=20> */
.L_x_293:
        /* <DEDUP_REMOVED lines=20> */
.L_x_294:
        /* <DEDUP_REMOVED lines=21> */
.L_x_295:
        /* <DEDUP_REMOVED lines=31> */
[----:B0-----:R-:W-:Y:S05]  /*0710*/  CALL.REL.NOINC `($_Z25multi_tensor_apply_kernelI18TensorListMetadataILi5EE25DistAdamCapturableFunctorIN3c104HalfENS3_8BFloat16EfEJPfffPiifS7_10adamMode_tfEEvlPViT_T0_DpT1_$__internal_accurate_pow) ;  /* 0x0000002c00b87944 */ /* 0x001fea0003c00000 */
        /* <DEDUP_REMOVED lines=22> */
.L_x_297:
        /* <DEDUP_REMOVED lines=14> */
.L_x_298:
        /* <DEDUP_REMOVED lines=19> */
[----:B------:R-:W-:Y:S05]  /*0a90*/  CALL.REL.NOINC `($_Z25multi_tensor_apply_kernelI18TensorListMetadataILi5EE25DistAdamCapturableFunctorIN3c104HalfENS3_8BFloat16EfEJPfffPiifS7_10adamMode_tfEEvlPViT_T0_DpT1_$__internal_accurate_pow) ;  /* 0x0000002800d87944 */ /* 0x000fea0003c00000 */
        /* <DEDUP_REMOVED lines=21> */
.L_x_299:
        /* <DEDUP_REMOVED lines=14> */
.L_x_300:
        /* <DEDUP_REMOVED lines=10> */
.L_x_296:
        /* <DEDUP_REMOVED lines=46> */
.L_x_306:
[----:B-12---:R-:W-:-:S04]  /*1050*/  IMAD.WIDE R6, R29, 0x2, R14 ;  /* 0x000000021d067825 */ /* 0x006fc800078e020e */
[----:B------:R-:W-:-:S04]  /*1060*/  IMAD.WIDE R4, R29, 0x2, R12 ;  /* 0x000000021d047825 */ /* 0x000fc800078e020c */
[----:B------:R-:W-:Y:S01]  /*1070*/  IMAD.WIDE R22, R29, 0x2, R10 ;  /* 0x000000021d167825 */ /* 0x000fe200078e020a */
[----:B0-----:R-:W-:Y:S06]  /*1080*/  @!P1 BRA `(.L_x_302) ;  /* 0x0000000000789947 */ /* 0x001fec0003800000 */
        /* <DEDUP_REMOVED lines=9> */
[----:B------:R-:W2:Y:S05]  /*1120*/  LDG.E.64 R4, desc[UR6][R4.64] ;  /* 0x0000000604047981 */ /* 0x000eaa000c1e1b00 */
[----:B------:R-:W3:Y:S04]  /*1130*/  LDG.E.64 R38, desc[UR10][R38.64] ;  /* 0x0000000a26267981 */ /* 0x000ee8000c1e1b00 */
[----:B------:R-:W4:Y:S04]  /*1140*/  LDG.E.64 R6, desc[UR4][R6.64] ;  /* 0x0000000406067981 */ /* 0x000f28000c1e1b00 */
[----:B------:R-:W4:Y:S01]  /*1150*/  LDG.E.64 R22, desc[UR8][R22.64] ;  /* 0x0000000816167981 */ /* 0x000f22000c1e1b00 */
[----:B--2---:R-:W-:-:S02]  /*1160*/  SHF.R.U64 R34, R4, 0x10, R5 ;  /* 0x0000001004227819 */ /* 0x004fc40000001205 */
[----:B------:R-:W-:Y:S02]  /*1170*/  PRMT R33, R4, 0x7610, R33 ;  /* 0x0000761004217816 */ /* 0x000fe40000000021 */
[--C-:B---3--:R-:W-:Y:S02]  /*1180*/  SHF.R.U32.HI R4, RZ, 0x10, R39.reuse ;  /* 0x00000010ff047819 */ /* 0x108fe40000011627 */
[----:B------:R-:W-:Y:S02]  /*1190*/  SHF.R.U64 R41, R38, 0x10, R39 ;  /* 0x0000001026297819 */ /* 0x000fe40000001227 */
[----:B------:R-:W-:Y:S02]  /*11a0*/  PRMT R42, R39, 0x7610, R42 ;  /* 0x00007610272a7816 */ /* 0x000fe4000000002a */
[C---:B----4-:R-:W-:Y:S02]  /*11b0*/  SHF.R.U64 R21, R6.reuse, 0x10, R7 ;  /* 0x0000001006157819 */ /* 0x050fe40000001207 */
[----:B------:R-:W-:-:S02]  /*11c0*/  PRMT R30, R6, 0x7610, R30 ;  /* 0x00007610061e7816 */ /* 0x000fc4000000001e */
[----:B------:R-:W-:Y:S02]  /*11d0*/  SHF.R.U32.HI R20, RZ, 0x10, R7 ;  /* 0x00000010ff147819 */ /* 0x000fe40000011607 */
[----:B------:R-:W-:Y:S02]  /*11e0*/  PRMT R28, R7, 0x7610, R28 ;  /* 0x00007610071c7816 */ /* 0x000fe4000000001c */
[----:B------:R-:W-:Y:S02]  /*11f0*/  SHF.R.U32.HI R31, RZ, 0x10, R5 ;  /* 0x00000010ff1f7819 */ /* 0x000fe40000011605 */
[----:B------:R-:W-:Y:S02]  /*1200*/  PRMT R32, R5, 0x7610, R32 ;  /* 0x0000761005207816 */ /* 0x000fe40000000020 */
[C---:B------:R-:W-:Y:S02]  /*1210*/  SHF.R.U64 R36, R22.reuse, 0x10, R23 ;  /* 0x0000001016247819 */ /* 0x040fe40000001217 */
[----:B------:R-:W-:-:S02]  /*1220*/  PRMT R40, R22, 0x7610, R40 ;  /* 0x0000761016287816 */ /* 0x000fc40000000028 */
[----:B------:R-:W-:Y:S02]  /*1230*/  SHF.R.U32.HI R35, RZ, 0x10, R23 ;  /* 0x00000010ff237819 */ /* 0x000fe40000011617 */
[----:B------:R-:W-:Y:S02]  /*1240*/  PRMT R37, R23, 0x7610, R37 ;  /* 0x0000761017257816 */ /* 0x000fe40000000025 */
[----:B------:R-:W-:Y:S01]  /*1250*/  PRMT R39, R4, 0x7610, R39 ;  /* 0x0000761004277816 */ /* 0x000fe20000000027 */
[----:B------:R-:W-:Y:S06]  /*1260*/  BRA `(.L_x_303) ;  /* 0x0000000400047947 */ /* 0x000fec0003800000 */
.L_x_302:
        /* <DEDUP_REMOVED lines=32> */
[----:B------:R-:W-:Y:S01]  /*1470*/  @P3 PRMT R28, RZ, 0x7610, R28 ;  /* 0x00007610ff1c3816 */ /* 0x000fe2000000001c */
[----:B------:R-:W-:Y:S01]  /*1480*/  @!P4 IMAD.WIDE R18, R29, 0x2, R8 ;  /* 0x000000021d12c825 */ /* 0x000fe200078e0208 */
        /* <DEDUP_REMOVED lines=9> */
[----:B------:R-:W-:Y:S02]  /*1520*/  @P4 PRMT R20, RZ, 0x7610, R20 ;  /* 0x00007610ff144816 */ /* 0x000fe40000000014 */
[----:B------:R-:W-:Y:S02]  /*1530*/  @P4 PRMT R31, RZ, 0x7610, R31 ;  /* 0x00007610ff1f4816 */ /* 0x000fe4000000001f */
[----:B------:R-:W-:Y:S02]  /*1540*/  @P2 PRMT R36, RZ, 0x7610, R36 ;  /* 0x00007610ff242816 */ /* 0x000fe40000000024 */
[----:B------:R2:W5:Y:S01]  /*1550*/  @!P4 LDG.E.U16 R20, desc[UR16][R6.64+0x6] ;  /* 0x000006100614c981 */ /* 0x000562000c1e1500 */
[----:B------:R-:W-:Y:S02]  /*1560*/  @P3 PRMT R37, RZ, 0x7610, R37 ;  /* 0x00007610ff253816 */ /* 0x000fe40000000025 */
[----:B------:R-:W-:Y:S01]  /*1570*/  @P4 PRMT R35, RZ, 0x7610, R35 ;  /* 0x00007610ff234816 */ /* 0x000fe20000000023 */
[----:B------:R3:W5:Y:S01]  /*1580*/  @!P4 LDG.E.U16 R31, desc[UR18][R4.64+0x6] ;  /* 0x00000612041fc981 */ /* 0x000762000c1e1500 */
[----:B------:R-:W-:-:S02]  /*1590*/  @P2 PRMT R41, RZ, 0x7610, R41 ;  /* 0x00007610ff292816 */ /* 0x000fc40000000029 */
[----:B------:R-:W-:Y:S01]  /*15a0*/  @P3 PRMT R42, RZ, 0x7610, R42 ;  /* 0x00007610ff2a3816 */ /* 0x000fe2000000002a */
[----:B------:R4:W5:Y:S01]  /*15b0*/  @!P2 LDG.E.U16 R36, desc[UR8][R22.64+0x2] ;  /* 0x000002081624a981 */ /* 0x000962000c1e1500 */
[----:B-1----:R-:W-:Y:S01]  /*15c0*/  @P4 PRMT R39, RZ, 0x7610, R39 ;  /* 0x00007610ff274816 */ /* 0x002fe20000000027 */
[C-C-:B--2---:R-:W-:Y:S02]  /*15d0*/  @!P3 IMAD.WIDE R6, R29.reuse, 0x2, R8.reuse ;  /* 0x000000021d06b825 */ /* 0x144fe400078e0208 */
[----:B------:R4:W5:Y:S02]  /*15e0*/  @!P3 LDG.E.U16 R37, desc[UR12][R22.64+0x4] ;  /* 0x0000040c1625b981 */ /* 0x000964000c1e1500 */
[----:B---3--:R-:W-:Y:S02]  /*15f0*/  @!P2 IMAD.WIDE R4, R29, 0x2, R8 ;  /* 0x000000021d04a825 */ /* 0x008fe400078e0208 */
[----:B------:R4:W5:Y:S04]  /*1600*/  @!P4 LDG.E.U16 R35, desc[UR16][R22.64+0x6] ;  /* 0x000006101623c981 */ /* 0x000968000c1e1500 */
[----:B------:R4:W5:Y:S04]  /*1610*/  @!P2 LDG.E.U16 R41, desc[UR6][R4.64+0x2] ;  /* 0x000002060429a981 */ /* 0x000968000c1e1500 */
[----:B------:R4:W5:Y:S04]  /*1620*/  @!P3 LDG.E.U16 R42, desc[UR10][R6.64+0x4] ;  /* 0x0000040a062ab981 */ /* 0x000968000c1e1500 */
[----:B------:R4:W5:Y:S01]  /*1630*/  @!P4 LDG.E.U16 R39, desc[UR14][R18.64+0x6] ;  /* 0x0000060e1227c981 */ /* 0x000962000c1e1500 */
[----:B------:R-:W-:-:S02]  /*1640*/  @P0 PRMT R38, RZ, 0x7610, R38 ;  /* 0x00007610ff260816 */ /* 0x000fc40000000026 */
[----:B------:R-:W-:Y:S02]  /*1650*/  @P0 PRMT R33, RZ, 0x7610, R33 ;  /* 0x00007610ff210816 */ /* 0x000fe40000000021 */
[----:B------:R-:W-:Y:S02]  /*1660*/  @P0 PRMT R30, RZ, 0x7610, R30 ;  /* 0x00007610ff1e0816 */ /* 0x000fe4000000001e */
[----:B----4-:R-:W-:-:S07]  /*1670*/  @P0 PRMT R40, RZ, 0x7610, R40 ;  /* 0x00007610ff280816 */ /* 0x010fce0000000028 */
.L_x_303:
[----:B------:R-:W1:Y:S01]  /*1680*/  LDC.64 R4, c[0x0][0xfa0] ;  /* 0x0003e800ff047b82 */ /* 0x000e620000000a00 */
[----:B------:R-:W-:Y:S01]  /*1690*/  R2UR UR4, R16 ;  /* 0x00000000100472ca */ /* 0x000fe200000e0000 */
[----:B------:R-:W2:Y:S01]  /*16a0*/  LDCU.64 UR6, c[0x0][0xf88] ;  /* 0x0001f100ff0677ac */ /* 0x000ea20008000a00 */
[----:B------:R-:W-:-:S13]  /*16b0*/  R2UR UR5, R17 ;  /* 0x00000000110572ca */ /* 0x000fda00000e0000 */
[----:B-1----:R1:W3:Y:S01]  /*16c0*/  LDG.E R4, desc[UR4][R4.64] ;  /* 0x0000000404047981 */ /* 0x0022e2000c1e1900 */
[----:B-----5:R-:W-:Y:S01]  /*16d0*/  IMAD.U32 R23, R38, 0x10000, RZ ;  /* 0x0001000026177824 */ /* 0x020fe200078e00ff */
[----:B------:R-:W4:Y:S01]  /*16e0*/  MUFU.RCP R6, R24 ;  /* 0x0000001800067308 */ /* 0x000f220000001000 */
[----:B------:R-:W-:Y:S01]  /*16f0*/  IMAD.U32 R19, R41, 0x10000, RZ ;  /* 0x0001000029137824 */ /* 0x000fe200078e00ff */
[----:B------:R-:W0:Y:S01]  /*1700*/  LDCU UR4, c[0x0][0xf9c] ;  /* 0x0001f380ff0477ac */ /* 0x000e220008000800 */
[----:B------:R-:W-:Y:S01]  /*1710*/  FMUL.FTZ R23, R26, R23 ;  /* 0x000000171a177220 */ /* 0x000fe20000410000 */
[----:B------:R-:W-:Y:S02]  /*1720*/  IMAD.U32 R43, R42, 0x10000, RZ ;  /* 0x000100002a2b7824 */ /* 0x000fe400078e00ff */
[----:B------:R-:W-:Y:S02]  /*1730*/  HADD2.F32 R41, -RZ, R40.H0_H0 ;  /* 0x20000028ff297230 */ /* 0x000fe40000004100 */
[----:B------:R-:W-:Y:S01]  /*1740*/  FMUL.FTZ R7, R23, R23 ;  /* 0x0000001717077220 */ /* 0x000fe20000410000 */
[----:B------:R-:W-:Y:S01]  /*1750*/  FMUL.FTZ R40, R26, R19 ;  /* 0x000000131a287220 */ /* 0x000fe20000410000 */
[----:B------:R-:W-:-:S02]  /*1760*/  IMAD.U32 R39, R39, 0x10000, RZ ;  /* 0x0001000027277824 */ /* 0x000fc400078e00ff */
[----:B--2---:R-:W-:Y:S01]  /*1770*/  FFMA.FTZ R42, R23, -UR6, R23 ;  /* 0x80000006172a7c23 */ /* 0x004fe20008010017 */
[----:B------:R-:W-:Y:S01]  /*1780*/  FFMA.FTZ R18, R7, -UR7, R7 ;  /* 0x8000000707127c23 */ /* 0x000fe20008010007 */
[----:B------:R-:W-:Y:S01]  /*1790*/  FMUL.FTZ R7, R26, R43 ;  /* 0x0000002b1a077220 */ /* 0x000fe20000410000 */
[----:B-1----:R-:W-:Y:S01]  /*17a0*/  FMUL.FTZ R5, R40, R40 ;  /* 0x0000002828057220 */ /* 0x002fe20000410000 */
[----:B------:R-:W-:Y:S01]  /*17b0*/  FMUL.FTZ R38, R26, R39 ;  /* 0x000000271a267220 */ /* 0x000fe20000410000 */
[----:B------:R-:W-:Y:S02]  /*17c0*/  HADD2.F32 R36, -RZ, R36.H0_H0 ;  /* 0x20000024ff247230 */ /* 0x000fe40000004100 */
[----:B------:R-:W-:Y:S01]  /*17d0*/  FMUL.FTZ R19, R7, R7 ;  /* 0x0000000707137220 */ /* 0x000fe20000410000 */
[----:B------:R-:W-:Y:S01]  /*17e0*/  FFMA.FTZ R5, R5, -UR7, R5 ;  /* 0x8000000705057c23 */ /* 0x000fe20008010005 */
[----:B------:R-:W-:Y:S01]  /*17f0*/  FFMA.FTZ R41, R41, UR7, R18 ;  /* 0x0000000729297c23 */ /* 0x000fe20008010012 */
[----:B------:R-:W-:-:S02]  /*1800*/  HADD2.F32 R37, -RZ, R37.H0_H0 ;  /* 0x20000025ff257230 */ /* 0x000fc40000004100 */
[----:B------:R-:W-:Y:S01]  /*1810*/  FFMA.FTZ R22, R19, -UR7, R19 ;  /* 0x8000000713167c23 */ /* 0x000fe20008010013 */
[----:B------:R-:W-:Y:S01]  /*1820*/  FMUL.FTZ R19, R38, R38 ;  /* 0x0000002626137220 */ /* 0x000fe20000410000 */
[----:B------:R-:W-:Y:S01]  /*1830*/  FFMA.FTZ R5, R36, UR7, R5 ;  /* 0x0000000724057c23 */ /* 0x000fe20008010005 */
[----:B------:R-:W-:Y:S02]  /*1840*/  HADD2.F32 R36, -RZ, R35.H0_H0 ;  /* 0x20000023ff247230 */ /* 0x000fe40000004100 */
[-C--:B----4-:R-:W-:Y:S01]  /*1850*/  FMUL.FTZ R18, R41, R6.reuse ;  /* 0x0000000629127220 */ /* 0x090fe20000410000 */
[----:B------:R-:W-:Y:S01]  /*1860*/  FFMA.FTZ R19, R19, -UR7, R19 ;  /* 0x8000000713137c23 */ /* 0x000fe20008010013 */
[-C--:B------:R-:W-:Y:S01]  /*1870*/  FMUL.FTZ R39, R5, R6.reuse ;  /* 0x0000000605277220 */ /* 0x080fe20000410000 */
[----:B------:R-:W-:Y:S01]  /*1880*/  FFMA.FTZ R37, R37, UR7, R22 ;  /* 0x0000000725257c23 */ /* 0x000fe20008010016 */
[----:B------:R-:W-:Y:S02]  /*1890*/  HADD2.F32 R32, -RZ, R32.H0_H0 ;  /* 0x20000020ff207230 */ /* 0x000fe40000004100 */
[----:B------:R-:W-:Y:S01]  /*18a0*/  FFMA.FTZ R36, R36, UR7, R19 ;  /* 0x0000000724247c23 */ /* 0x000fe20008010013 */
[----:B------:R-:W0:Y:S01]  /*18b0*/  MUFU.SQRT R18, R18 ;  /* 0x0000001200127308 */ /* 0x000e220000002000 */
[-C--:B------:R-:W-:Y:S01]  /*18c0*/  FMUL.FTZ R35, R37, R6.reuse ;  /* 0x0000000625237220 */ /* 0x080fe20000410000 */
[----:B------:R-:W-:Y:S01]  /*18d0*/  FFMA.FTZ R7, R7, -UR6, R7 ;  /* 0x8000000607077c23 */ /* 0x000fe20008010007 */
[----:B------:R-:W-:Y:S01]  /*18e0*/  FMUL.FTZ R22, R36, R6 ;  /* 0x0000000624167220 */ /* 0x000fe20000410000 */
[----:B------:R-:W-:Y:S01]  /*18f0*/  HADD2.F32 R33, -RZ, R33.H0_H0 ;  /* 0x20000021ff217230 */ /* 0x000fe20000004100 */
[----:B------:R-:W1:Y:S01]  /*1900*/  LDCU UR5, c[0x0][0xfac] ;  /* 0x0001f580ff0577ac */ /* 0x000e620008000800 */
[----:B------:R-:W-:Y:S01]  /*1910*/  FFMA.FTZ R32, R32, UR6, R7 ;  /* 0x0000000620207c23 */ /* 0x000fe20008010007 */
[----:B------:R-:W-:Y:S01]  /*1920*/  HADD2.F32 R34, -RZ, R34.H0_H0 ;  /* 0x20000022ff227230 */ /* 0x000fe20000004100 */
[----:B------:R-:W2:Y:S01]  /*1930*/  MUFU.SQRT R39, R39 ;  /* 0x0000002700277308 */ /* 0x000ea20000002000 */
[----:B------:R-:W-:Y:S01]  /*1940*/  FFMA.FTZ R42, R33, UR6, R42 ;  /* 0x00000006212a7c23 */ /* 0x000fe2000801002a */
[----:B------:R-:W-:Y:S01]  /*1950*/  FFMA.FTZ R33, R40, -UR6, R40 ;  /* 0x8000000628217c23 */ /* 0x000fe20008010028 */
[----:B------:R-:W-:-:S02]  /*1960*/  HADD2.F32 R31, -RZ, R31.H0_H0 ;  /* 0x2000001fff1f7230 */ /* 0x000fc40000004100 */
[----:B------:R-:W-:Y:S01]  /*1970*/  FFMA.FTZ R38, R38, -UR6, R38 ;  /* 0x8000000626267c23 */ /* 0x000fe20008010026 */
[----:B------:R-:W-:Y:S02]  /*1980*/  HADD2.F32 R20, -RZ, R20.H0_H0 ;  /* 0x20000014ff147230 */ /* 0x000fe40000004100 */
[----:B------:R-:W-:Y:S01]  /*1990*/  FFMA.FTZ R34, R34, UR6, R33 ;  /* 0x0000000622227c23 */ /* 0x000fe20008010021 */
[----:B------:R-:W-:Y:S01]  /*19a0*/  HADD2.F32 R30, -RZ, R30.H0_H0 ;  /* 0x2000001eff1e7230 */ /* 0x000fe20000004100 */
[----:B------:R-:W4:Y:S01]  /*19b0*/  MUFU.SQRT R22, R22 ;  /* 0x0000001600167308 */ /* 0x000f220000002000 */
[----:B0-----:R-:W-:Y:S01]  /*19c0*/  FADD.FTZ R19, R18, UR4 ;  /* 0x0000000412137e21 */ /* 0x001fe20008010000 */
[----:B------:R-:W-:Y:S01]  /*19d0*/  FFMA.FTZ R38, R31, UR6, R38 ;  /* 0x000000061f267c23 */ /* 0x000fe20008010026 */
[----:B------:R-:W-:Y:S02]  /*19e0*/  HADD2.F32 R21, -RZ, R21.H0_H0 ;  /* 0x20000015ff157230 */ /* 0x000fe40000004100 */
[----:B------:R-:W-:-:S03]  /*19f0*/  HADD2.F32 R28, -RZ, R28.H0_H0 ;  /* 0x2000001cff1c7230 */ /* 0x000fc60000004100 */
[----:B------:R-:W0:Y:S01]  /*1a00*/  MUFU.SQRT R35, R35 ;  /* 0x0000002300237308 */ /* 0x000e220000002000 */
[----:B--2---:R-:W-:-:S07]  /*1a10*/  FADD.FTZ R18, R39, UR4 ;  /* 0x0000000427127e21 */ /* 0x004fce0008010000 */
[----:B------:R-:W2:Y:S01]  /*1a20*/  MUFU.RCP R23, R0 ;  /* 0x0000000000177308 */ /* 0x000ea20000001000 */
[----:B----4-:R-:W-:-:S07]  /*1a30*/  FADD.FTZ R7, R22, UR4 ;  /* 0x0000000416077e21 */ /* 0x010fce0008010000 */
[----:B------:R-:W4:Y:S01]  /*1a40*/  MUFU.RCP R18, R18 ;  /* 0x0000001200127308 */ /* 0x000f220000001000 */
[----:B0-----:R-:W-:-:S07]  /*1a50*/  FADD.FTZ R6, R35, UR4 ;  /* 0x0000000423067e21 */ /* 0x001fce0008010000 */
[----:B------:R-:W-:Y:S01]  /*1a60*/  MUFU.RCP R7, R7 ;  /* 0x0000000700077308 */ /* 0x000fe20000001000 */
[----:B--2---:R-:W-:-:S07]  /*1a70*/  FMUL.FTZ R31, R34, R23 ;  /* 0x00000017221f7220 */ /* 0x004fce0000410000 */
[----:B------:R-:W-:Y:S01]  /*1a80*/  MUFU.RCP R19, R19 ;  /* 0x0000001300137308 */ /* 0x000fe20000001000 */
[----:B----4-:R-:W-:Y:S01]  /*1a90*/  FMUL.FTZ R18, R31, R18 ;  /* 0x000000121f127220 */ /* 0x010fe20000410000 */
[----:B------:R-:W-:-:S06]  /*1aa0*/  FMUL.FTZ R31, R32, R23 ;  /* 0x00000017201f7220 */ /* 0x000fcc0000410000 */
[----:B------:R-:W0:Y:S08]  /*1ab0*/  MUFU.RCP R6, R6 ;  /* 0x0000000600067308 */ /* 0x000e300000001000 */
[----:B------:R2:W-:Y:S08]  /*1ac0*/  F2F.F16.F32 R45, R38 ;  /* 0x00000026002d7304 */ /* 0x0005f00000200800 */
[----:B------:R4:W-:Y:S01]  /*1ad0*/  F2F.F16.F32 R43, R42 ;  /* 0x0000002a002b7304 */ /* 0x0009e20000200800 */
[----:B--2---:R-:W-:Y:S01]  /*1ae0*/  FMUL.FTZ R38, R38, R23 ;  /* 0x0000001726267220 */ /* 0x004fe20000410000 */
[----:B0-----:R-:W-:-:S03]  /*1af0*/  FMUL.FTZ R31, R31, R6 ;  /* 0x000000061f1f7220 */ /* 0x001fc60000410000 */
[----:B------:R-:W-:Y:S01]  /*1b00*/  FMUL.FTZ R7, R38, R7 ;  /* 0x0000000726077220 */ /* 0x000fe20000410000 */
[----:B-1----:R-:W-:Y:S02]  /*1b10*/  FFMA.FTZ R31, R28, UR5, R31 ;  /* 0x000000051c1f7c23 */ /* 0x002fe4000801001f */
[----:B------:R0:W-:Y:S01]  /*1b20*/  F2F.F16.F32 R35, R34 ;  /* 0x0000002200237304 */ /* 0x0001e20000200800 */
[----:B----4-:R-:W-:Y:S01]  /*1b30*/  FMUL.FTZ R42, R42, R23 ;  /* 0x000000172a2a7220 */ /* 0x010fe20000410000 */
[----:B------:R-:W-:Y:S01]  /*1b40*/  FFMA.FTZ R7, R20, UR5, R7 ;  /* 0x0000000514077c23 */ /* 0x000fe20008010007 */
[----:B------:R-:W-:Y:S02]  /*1b50*/  FFMA.FTZ R23, R21, UR5, R18 ;  /* 0x0000000515177c23 */ /* 0x000fe40008010012 */
[----:B------:R-:W-:-:S03]  /*1b60*/  FMUL.FTZ R19, R42, R19 ;  /* 0x000000132a137220 */ /* 0x000fc60000410000 */
[----:B------:R-:W-:Y:S01]  /*1b70*/  F2F.F16.F32 R39, R32 ;  /* 0x0000002000277304 */ /* 0x000fe20000200800 */
[----:B------:R-:W-:-:S07]  /*1b80*/  FFMA.FTZ R19, R30, UR5, R19 ;  /* 0x000000051e137c23 */ /* 0x000fce0008010013 */
[----:B------:R-:W-:Y:S08]  /*1b90*/  F2F.F16.F32 R41, R41 ;  /* 0x0000002900297304 */ /* 0x000ff00000200800 */
        /* <DEDUP_REMOVED lines=11> */
[----:B------:R-:W-:Y:S02]  /*1c50*/  HADD2.F32 R19, -RZ, R19.H0_H0 ;  /* 0x20000013ff137230 */ /* 0x000fe40000004100 */
[----:B------:R-:W-:Y:S02]  /*1c60*/  HADD2.F32 R6, -RZ, R23.H0_H0 ;  /* 0x20000017ff067230 */ /* 0x000fe40000004100 */
[----:B0-----:R-:W-:Y:S01]  /*1c70*/  FADD.FTZ R34, R20, -R7 ;  /* 0x8000000714227221 */ /* 0x001fe20000010000 */
[----:B------:R-:W-:-:S02]  /*1c80*/  HADD2.F32 R31, -RZ, R31.H0_H0 ;  /* 0x2000001fff1f7230 */ /* 0x000fc40000004100 */
[----:B------:R-:W-:Y:S01]  /*1c90*/  FADD.FTZ R19, R30, -R19 ;  /* 0x800000131e137221 */ /* 0x000fe20000010000 */
[----:B------:R-:W-:-:S04]  /*1ca0*/  IMAD.WIDE R22, R29, 0x2, R14 ;  /* 0x000000021d167825 */ /* 0x000fc800078e020e */
[----:B------:R-:W-:Y:S01]  /*1cb0*/  FADD.FTZ R6, R21, -R6 ;  /* 0x8000000615067221 */ /* 0x000fe20000010000 */
[----:B------:R-:W-:Y:S01]  /*1cc0*/  FADD.FTZ R31, R28, -R31 ;  /* 0x8000001f1c1f7221 */ /* 0x000fe20000010000 */
[----:B------:R0:W1:Y:S01]  /*1cd0*/  F2F.F16.F32 R38, R19 ;  /* 0x0000001300267304 */ /* 0x0000620000200800 */
[----:B------:R-:W-:-:S07]  /*1ce0*/  IMAD.WIDE R20, R29, 0x2, R10 ;  /* 0x000000021d147825 */ /* 0x000fce00078e020a */
[----:B------:R-:W2:Y:S01]  /*1cf0*/  F2F.F16.F32 R40, R6 ;  /* 0x0000000600287304 */ /* 0x000ea20000200800 */
[----:B0-----:R-:W-:-:S04]  /*1d00*/  IMAD.WIDE R18, R29, 0x2, R12 ;  /* 0x000000021d127825 */ /* 0x001fc800078e020c */
[----:B-1----:R-:W-:-:S03]  /*1d10*/  HADD2.F32 R4, -RZ, R38.H0_H0 ;  /* 0x20000026ff047230 */ /* 0x002fc60000004100 */
[----:B------:R-:W0:Y:S01]  /*1d20*/  F2F.F16.F32 R32, R31 ;  /* 0x0000001f00207304 */ /* 0x000e220000200800 */
[----:B--2---:R-:W-:-:S07]  /*1d30*/  HADD2.F32 R5, -RZ, R40.H0_H0 ;  /* 0x20000028ff057230 */ /* 0x004fce0000004100 */
[----:B------:R-:W1:Y:S01]  /*1d40*/  F2F.F16.F32 R34, R34 ;  /* 0x0000002200227304 */ /* 0x000e620000200800 */
[----:B0-----:R-:W-:-:S07]  /*1d50*/  HADD2.F32 R6, -RZ, R32.H0_H0 ;  /* 0x20000020ff067230 */ /* 0x001fce0000004100 */
[----:B------:R0:W2:Y:S01]  /*1d60*/  F2F.F16.F32 R28, R36 ;  /* 0x00000024001c7304 */ /* 0x0000a20000200800 */
[----:B-1----:R-:W-:Y:S01]  /*1d70*/  HADD2.F32 R7, -RZ, R34.H0_H0 ;  /* 0x20000022ff077230 */ /* 0x002fe20000004100 */
[----:B------:R-:W-:Y:S06]  /*1d80*/  @!P1 BRA `(.L_x_304) ;  /* 0x0000000000689947 */ /* 0x000fec0003800000 */
[----:B------:R-:W-:Y:S01]  /*1d90*/  IMAD.U32 R34, R34, 0x10000, RZ ;  /* 0x0001000022227824 */ /* 0x000fe200078e00ff */
[----:B------:R-:W-:Y:S01]  /*1da0*/  R2UR UR4, R16 ;  /* 0x00000000100472ca */ /* 0x000fe200000e0000 */
[----:B------:R-:W-:Y:S01]  /*1db0*/  IMAD.WIDE.U32 R30, R40, 0x10000, RZ ;  /* 0x00010000281e7825 */ /* 0x000fe200078e00ff */
[----:B------:R-:W-:Y:S02]  /*1dc0*/  R2UR UR5, R17 ;  /* 0x00000000110572ca */ /* 0x000fe400000e0000 */
[----:B------:R-:W-:Y:S01]  /*1dd0*/  R2UR UR6, R16 ;  /* 0x00000000100672ca */ /* 0x000fe200000e0000 */
[----:B------:R-:W-:Y:S01]  /*1de0*/  IMAD.U32 R45, R45, 0x10000, RZ ;  /* 0x000100002d2d7824 */ /* 0x000fe200078e00ff */
[C---:B------:R-:W-:Y:S01]  /*1df0*/  R2UR UR7, R17.reuse ;  /* 0x00000000110772ca */ /* 0x040fe200000e0000 */
[----:B--2---:R-:W-:Y:S01]  /*1e00*/  IMAD.U32 R28, R28, 0x10000, RZ ;  /* 0x000100001c1c7824 */ /* 0x004fe200078e00ff */
[----:B------:R-:W-:Y:S02]  /*1e10*/  R2UR UR8, R16 ;  /* 0x00000000100872ca */ /* 0x000fe400000e0000 */
[----:B------:R-:W-:-:S02]  /*1e20*/  R2UR UR9, R17 ;  /* 0x00000000110972ca */ /* 0x000fc400000e0000 */
[----:B------:R-:W-:Y:S01]  /*1e30*/  LOP3.LUT R31, R31, R34, R32, 0xfe, !PT ;  /* 0x000000221f1f7212 */ /* 0x000fe200078efe20 */
[----:B------:R-:W-:Y:S01]  /*1e40*/  IMAD.WIDE.U32 R34, R35, 0x10000, RZ ;  /* 0x0001000023227825 */ /* 0x000fe200078e00ff */
[----:B------:R-:W-:Y:S02]  /*1e50*/  R2UR UR10, R16 ;  /* 0x00000000100a72ca */ /* 0x000fe400000e0000 */
[----:B------:R-:W-:Y:S01]  /*1e60*/  R2UR UR11, R17 ;  /* 0x00000000110b72ca */ /* 0x000fe200000e0000 */
[----:B------:R-:W-:Y:S01]  /*1e70*/  IMAD.WIDE.U32 R32, R33, 0x10000, RZ ;  /* 0x0001000021207825 */ /* 0x000fe200078e00ff */
[----:B------:R-:W-:Y:S02]  /*1e80*/  LOP3.LUT R30, R30, R38, RZ, 0xfc, !PT ;  /* 0x000000261e1e7212 */ /* 0x000fe400078efcff */
[----:B------:R-:W-:Y:S02]  /*1e90*/  LOP3.LUT R35, R35, R45, R39, 0xfe, !PT ;  /* 0x0000002d23237212 */ /* 0x000fe400078efe27 */
[----:B------:R-:W-:Y:S01]  /*1ea0*/  LOP3.LUT R34, R34, R43, RZ, 0xfc, !PT ;  /* 0x0000002b22227212 */ /* 0x000fe200078efcff */
[----:B------:R2:W-:Y:S01]  /*1eb0*/  STG.E.64 desc[UR4][R22.64], R30 ;  /* 0x0000001e16007986 */ /* 0x0005e2000c101b04 */
[----:B------:R-:W-:-:S02]  /*1ec0*/  LOP3.LUT R37, R33, R28, R37, 0xfe, !PT ;  /* 0x0000001c21257212 */ /* 0x000fc400078efe25 */
[----:B0-----:R-:W-:Y:S01]  /*1ed0*/  LOP3.LUT R36, R32, R41, RZ, 0xfc, !PT ;  /* 0x0000002920247212 */ /* 0x001fe200078efcff */
[----:B------:R-:W-:Y:S01]  /*1ee0*/  IMAD.WIDE R32, R29, 0x4, R2 ;  /* 0x000000041d207825 */ /* 0x000fe200078e0202 */
[----:B------:R2:W-:Y:S04]  /*1ef0*/  STG.E.64 desc[UR6][R18.64], R34 ;  /* 0x0000002212007986 */ /* 0x0005e8000c101b06 */
[----:B------:R2:W-:Y:S04]  /*1f00*/  STG.E.64 desc[UR8][R20.64], R36 ;  /* 0x0000002414007986 */ /* 0x0005e8000c101b08 */
[----:B------:R2:W-:Y:S01]  /*1f10*/  STG.E.128 desc[UR10][R32.64], R4 ;  /* 0x0000000420007986 */ /* 0x0005e2000c101d0a */
[----:B------:R-:W-:Y:S05]  /*1f20*/  BRA `(.L_x_305) ;  /* 0x0000000000e47947 */ /* 0x000fea0003800000 */
.L_x_304:
        /* <DEDUP_REMOVED lines=29> */
[----:B-1----:R-:W-:Y:S01]  /*2100*/  @!P3 IMAD.WIDE R42, R29, 0x4, R2 ;  /* 0x000000041d2ab825 */ /* 0x002fe200078e0202 */
[----:B------:R-:W-:-:S02]  /*2110*/  @!P2 R2UR UR11, R17 ;  /* 0x00000000110ba2ca */ /* 0x000fc400000e0000 */
[----:B------:R-:W-:Y:S02]  /*2120*/  @!P2 R2UR UR13, R17 ;  /* 0x00000000110da2ca */ /* 0x000fe400000e0000 */
[C---:B------:R-:W-:Y:S01]  /*2130*/  @!P2 R2UR UR14, R16.reuse ;  /* 0x00000000100ea2ca */ /* 0x040fe200000e0000 */
[--C-:B---3--:R-:W-:Y:S01]  /*2140*/  @!P0 IMAD.WIDE R30, R29, 0x4, R2.reuse ;  /* 0x000000041d1e8825 */ /* 0x108fe200078e0202 */
[----:B------:R-:W-:Y:S01]  /*2150*/  @!P2 R2UR UR15, R17 ;  /* 0x00000000110fa2ca */ /* 0x000fe200000e0000 */
[----:B------:R1:W-:Y:S01]  /*2160*/  @!P0 STG.E.U16 desc[UR4][R18.64+0x2], R35 ;  /* 0x0000022312008986 */ /* 0x0003e2000c101504 */
[C---:B------:R-:W-:Y:S01]  /*2170*/  @!P2 R2UR UR16, R16.reuse ;  /* 0x000000001010a2ca */ /* 0x040fe200000e0000 */
[----:B----4-:R-:W-:Y:S01]  /*2180*/  @!P2 IMAD.WIDE R40, R29, 0x4, R2 ;  /* 0x000000041d28a825 */ /* 0x010fe200078e0202 */
        /* <DEDUP_REMOVED lines=17> */
[----:B--2---:R1:W-:Y:S04]  /*22a0*/  @!P3 STG.E.U16 desc[UR22][R20.64+0x6], R28 ;  /* 0x0000061c1400b986 */ /* 0x0043e8000c101516 */
[----:B------:R1:W-:Y:S02]  /*22b0*/  @!P3 STG.E desc[UR24][R42.64+0xc], R7 ;  /* 0x00000c072a00b986 */ /* 0x0003e4000c101918 */
.L_x_305:
[----:B------:R-:W-:-:S05]  /*22c0*/  IMAD R29, R27, 0x4, R29 ;  /* 0x000000041b1d7824 */ /* 0x000fca00078e021d */
[----:B------:R-:W-:-:S13]  /*22d0*/  ISETP.GE.AND P0, PT, R29, R25, PT ;  /* 0x000000191d00720c */ /* 0x000fda0003f06270 */
[----:B------:R-:W-:Y:S05]  /*22e0*/  @!P0 BRA `(.L_x_306) ;  /* 0xffffffec00588947 */ /* 0x000fea000383ffff */
[----:B------:R-:W-:Y:S05]  /*22f0*/  EXIT ;  /* 0x000000000000794d */ /* 0x000fea0003800000 */
.L_x_301:
[----:B012---:R-:W-:-:S04]  /*2300*/  IMAD.WIDE R6, R29, 0x2, R14 ;  /* 0x000000021d067825 */ /* 0x007fc800078e020e */
        /* <DEDUP_REMOVED lines=69> */
.L_x_307:
        /* <DEDUP_REMOVED lines=30> */
.L_x_308:
[----:B-1----:R-:W1:Y:S01]  /*2940*/  LDC.64 R4, c[0x0][0xfa0] ;  /* 0x0003e800ff047b82 */ /* 0x002e620000000a00 */
[----:B------:R-:W-:Y:S01]  /*2950*/  R2UR UR4, R16 ;  /* 0x00000000100472ca */ /* 0x000fe200000e0000 */
[----:B------:R-:W2:Y:S01]  /*2960*/  LDCU.64 UR6, c[0x0][0xf88] ;  /* 0x0001f100ff0677ac */ /* 0x000ea20008000a00 */
[----:B------:R-:W-:-:S13]  /*2970*/  R2UR UR5, R17 ;  /* 0x00000000110572ca */ /* 0x000fda00000e0000 */
[----:B-1----:R1:W3:Y:S01]  /*2980*/  LDG.E R4, desc[UR4][R4.64] ;  /* 0x0000000404047981 */ /* 0x0022e2000c1e1900 */
[----:B------:R-:W4:Y:S01]  /*2990*/  LDCU UR4, c[0x0][0xfac] ;  /* 0x0001f580ff0477ac */ /* 0x000f220008000800 */
[----:B-----5:R-:W-:Y:S01]  /*29a0*/  HADD2.F32 R35, -RZ, R35.H0_H0 ;  /* 0x20000023ff237230 */ /* 0x020fe20000004100 */
[----:B------:R-:W0:Y:S01]  /*29b0*/  MUFU.RCP R18, R24 ;  /* 0x0000001800127308 */ /* 0x000e220000001000 */
[----:B------:R-:W-:Y:S01]  /*29c0*/  IMAD.U32 R7, R34, 0x10000, RZ ;  /* 0x0001000022077824 */ /* 0x000fe200078e00ff */
[----:B------:R-:W-:Y:S01]  /*29d0*/  BSSY.RECONVERGENT B0, `(.L_x_309) ;  /* 0x00000be000007945 */ /* 0x000fe20003800200 */
[----:B------:R-:W-:Y:S02]  /*29e0*/  HADD2.F32 R31, -RZ, R31.H0_H0 ;  /* 0x2000001fff1f7230 */ /* 0x000fe40000004100 */
[----:B------:R-:W-:Y:S02]  /*29f0*/  HADD2.F32 R41, -RZ, R41.H0_H0 ;  /* 0x20000029ff297230 */ /* 0x000fe40000004100 */
[----:B------:R-:W-:-:S02]  /*2a00*/  HADD2.F32 R6, -RZ, R33.H0_H0 ;  /* 0x20000021ff067230 */ /* 0x000fc40000004100 */
[----:B------:R-:W-:Y:S02]  /*2a10*/  HADD2.F32 R32, -RZ, R32.H0_H0 ;  /* 0x20000020ff207230 */ /* 0x000fe40000004100 */
[----:B------:R-:W-:Y:S02]  /*2a20*/  IMAD.U32 R33, R40, 0x10000, RZ ;  /* 0x0001000028217824 */ /* 0x000fe400078e00ff */
[----:B------:R-:W-:Y:S02]  /*2a30*/  IMAD.U32 R39, R39, 0x10000, RZ ;  /* 0x0001000027277824 */ /* 0x000fe400078e00ff */
[----:B------:R-:W-:Y:S02]  /*2a40*/  HADD2.F32 R43, -RZ, R37.H0_H0 ;  /* 0x20000025ff2b7230 */ /* 0x000fe40000004100 */
[----:B----4-:R-:W-:Y:S01]  /*2a50*/  FMUL.FTZ R19, R35, UR4 ;  /* 0x0000000423137c20 */ /* 0x010fe20008410000 */
[----:B------:R-:W-:Y:S01]  /*2a60*/  FMUL.FTZ R21, R31, UR4 ;  /* 0x000000041f157c20 */ /* 0x000fe20008410000 */
[----:B------:R-:W-:Y:S01]  /*2a70*/  FMUL.FTZ R34, R6, UR4 ;  /* 0x0000000406227c20 */ /* 0x000fe20008410000 */
[----:B------:R-:W-:Y:S01]  /*2a80*/  FMUL.FTZ R45, R32, UR4 ;  /* 0x00000004202d7c20 */ /* 0x000fe20008410000 */
[----:B------:R-:W-:Y:S01]  /*2a90*/  FFMA.FTZ R7, R26, R7, R19 ;  /* 0x000000071a077223 */ /* 0x000fe20000010013 */
[----:B------:R-:W-:Y:S01]  /*2aa0*/  IMAD.U32 R19, R42, 0x10000, RZ ;  /* 0x000100002a137824 */ /* 0x000fe200078e00ff */
[----:B------:R-:W4:Y:S01]  /*2ab0*/  LDCU UR4, c[0x0][0xf9c] ;  /* 0x0001f380ff0477ac */ /* 0x000f220008000800 */
[----:B------:R-:W-:-:S02]  /*2ac0*/  HADD2.F32 R37, -RZ, R38.H0_H0 ;  /* 0x20000026ff257230 */ /* 0x000fc40000004100 */
[C---:B-1----:R-:W-:Y:S01]  /*2ad0*/  FMUL.FTZ R5, R7.reuse, R7 ;  /* 0x0000000707057220 */ /* 0x042fe20000410000 */
[C---:B------:R-:W-:Y:S01]  /*2ae0*/  FFMA.FTZ R19, R26.reuse, R19, R21 ;  /* 0x000000131a137223 */ /* 0x040fe20000010015 */
[----:B------:R-:W-:Y:S02]  /*2af0*/  HADD2.F32 R36, -RZ, R36.H0_H0 ;  /* 0x20000024ff247230 */ /* 0x000fe40000004100 */
[----:B--2---:R-:W-:Y:S01]  /*2b00*/  FFMA.FTZ R7, R7, -UR6, R7 ;  /* 0x8000000607077c23 */ /* 0x004fe20008010007 */
[----:B------:R-:W-:Y:S01]  /*2b10*/  FFMA.FTZ R20, R5, -UR7, R5 ;  /* 0x8000000705147c23 */ /* 0x000fe20008010005 */
[C---:B------:R-:W-:Y:S01]  /*2b20*/  FFMA.FTZ R5, R26.reuse, R33, R34 ;  /* 0x000000211a057223 */ /* 0x040fe20000010022 */
[----:B------:R-:W-:Y:S01]  /*2b30*/  FFMA.FTZ R34, R26, R39, R45 ;  /* 0x000000271a227223 */ /* 0x000fe2000001002d */
[----:B------:R-:W-:Y:S02]  /*2b40*/  HADD2.F32 R30, -RZ, R30.H0_H0 ;  /* 0x2000001eff1e7230 */ /* 0x000fe40000004100 */
[----:B------:R-:W-:Y:S01]  /*2b50*/  FFMA.FTZ R21, R41, UR7, R20 ;  /* 0x0000000729157c23 */ /* 0x000fe20008010014 */
[----:B------:R-:W-:Y:S01]  /*2b60*/  FMUL.FTZ R20, R19, R19 ;  /* 0x0000001313147220 */ /* 0x000fe20000410000 */
[C---:B------:R-:W-:Y:S01]  /*2b70*/  FMUL.FTZ R33, R5.reuse, R5 ;  /* 0x0000000505217220 */ /* 0x040fe20000410000 */
[----:B------:R-:W-:Y:S01]  /*2b80*/  FFMA.FTZ R44, R5, -UR6, R5 ;  /* 0x80000006052c7c23 */ /* 0x000fe20008010005 */
[----:B------:R-:W-:Y:S01]  /*2b90*/  F2F.F16.F32 R41, R21 ;  /* 0x0000001500297304 */ /* 0x000fe20000200800 */
[----:B------:R-:W-:Y:S01]  /*2ba0*/  FFMA.FTZ R38, R20, -UR7, R20 ;  /* 0x8000000714267c23 */ /* 0x000fe20008010014 */
[----:B------:R-:W-:Y:S01]  /*2bb0*/  FFMA.FTZ R40, R33, -UR7, R33 ;  /* 0x8000000721287c23 */ /* 0x000fe20008010021 */
[----:B0-----:R-:W-:Y:S01]  /*2bc0*/  FMUL.FTZ R20, R21, R18 ;  /* 0x0000001215147220 */ /* 0x001fe20000410000 */
[----:B------:R-:W-:Y:S01]  /*2bd0*/  FFMA.FTZ R30, R30, UR6, R7 ;  /* 0x000000061e1e7c23 */ /* 0x000fe20008010007 */
[----:B------:R-:W-:Y:S01]  /*2be0*/  FFMA.FTZ R43, R43, UR7, R38 ;  /* 0x000000072b2b7c23 */ /* 0x000fe20008010026 */
[----:B------:R-:W-:Y:S01]  /*2bf0*/  FMUL.FTZ R38, R34, R34 ;  /* 0x0000002222267220 */ /* 0x000fe20000410000 */
[----:B------:R-:W-:Y:S01]  /*2c00*/  FFMA.FTZ R37, R37, UR7, R40 ;  /* 0x0000000725257c23 */ /* 0x000fe20008010028 */
[----:B------:R-:W0:Y:S01]  /*2c10*/  MUFU.RCP R7, R0 ;  /* 0x0000000000077308 */ /* 0x000e220000001000 */
[----:B------:R-:W-:Y:S01]  /*2c20*/  FMUL.FTZ R33, R43, R18 ;  /* 0x000000122b217220 */ /* 0x000fe20000410000 */
[----:B------:R-:W-:Y:S01]  /*2c30*/  FFMA.FTZ R39, R38, -UR7, R38 ;  /* 0x8000000726277c23 */ /* 0x000fe20008010026 */
[----:B------:R-:W-:-:S02]  /*2c40*/  HADD2.F32 R22, -RZ, R22.H0_H0 ;  /* 0x20000016ff167230 */ /* 0x000fc40000004100 */
[----:B------:R-:W-:Y:S01]  /*2c50*/  FFMA.FTZ R5, R34, -UR6, R34 ;  /* 0x8000000622057c23 */ /* 0x000fe20008010022 */
[----:B------:R-:W-:Y:S02]  /*2c60*/  HADD2.F32 R28, -RZ, R28.H0_H0 ;  /* 0x2000001cff1c7230 */ /* 0x000fe40000004100 */
[----:B------:R-:W-:Y:S01]  /*2c70*/  FFMA.FTZ R36, R36, UR7, R39 ;  /* 0x0000000724247c23 */ /* 0x000fe20008010027 */
[-C--:B------:R-:W-:Y:S01]  /*2c80*/  FMUL.FTZ R39, R37, R18.reuse ;  /* 0x0000001225277220 */ /* 0x080fe20000410000 */
[----:B------:R-:W4:Y:S01]  /*2c90*/  MUFU.SQRT R20, R20 ;  /* 0x0000001400147308 */ /* 0x000f220000002000 */
[----:B------:R-:W-:Y:S01]  /*2ca0*/  FFMA.FTZ R19, R19, -UR6, R19 ;  /* 0x8000000613137c23 */ /* 0x000fe20008010013 */
[----:B------:R-:W-:Y:S01]  /*2cb0*/  FMUL.FTZ R40, R36, R18 ;  /* 0x0000001224287220 */ /* 0x000fe20000410000 */
[----:B------:R-:W-:Y:S02]  /*2cc0*/  HADD2.F32 R23, -RZ, R23.H0_H0 ;  /* 0x20000017ff177230 */ /* 0x000fe40000004100 */
[----:B------:R-:W-:Y:S01]  /*2cd0*/  FFMA.FTZ R22, R22, UR6, R5 ;  /* 0x0000000616167c23 */ /* 0x000fe20008010005 */
[----:B------:R-:W-:-:S02]  /*2ce0*/  FFMA.FTZ R42, R28, UR6, R19 ;  /* 0x000000061c2a7c23 */ /* 0x000fc40008010013 */
[----:B------:R-:W1:Y:S01]  /*2cf0*/  MUFU.SQRT R21, R33 ;  /* 0x0000002100157308 */ /* 0x000e620000002000 */
[----:B------:R-:W-:Y:S01]  /*2d00*/  FFMA.FTZ R44, R23, UR6, R44 ;  /* 0x00000006172c7c23 */ /* 0x000fe2000801002c */
[----:B0-----:R-:W-:-:S06]  /*2d10*/  FMUL.FTZ R7, R22, R7 ;  /* 0x0000000716077220 */ /* 0x001fcc0000410000 */
[----:B------:R-:W0:Y:S01]  /*2d20*/  MUFU.SQRT R39, R39 ;  /* 0x0000002700277308 */ /* 0x000e220000002000 */
[----:B----4-:R-:W-:-:S07]  /*2d30*/  FADD.FTZ R38, R20, UR4 ;  /* 0x0000000414267e21 */ /* 0x010fce0008010000 */
[----:B------:R-:W2:Y:S01]  /*2d40*/  MUFU.SQRT R40, R40 ;  /* 0x0000002800287308 */ /* 0x000ea20000002000 */
[----:B-1----:R-:W-:-:S07]  /*2d50*/  FADD.FTZ R21, R21, UR4 ;  /* 0x0000000415157e21 */ /* 0x002fce0008010000 */
[----:B------:R-:W1:Y:S01]  /*2d60*/  MUFU.RCP R33, R0 ;  /* 0x0000000000217308 */ /* 0x000e620000001000 */
[----:B0-----:R-:W-:-:S07]  /*2d70*/  FADD.FTZ R20, R39, UR4 ;  /* 0x0000000427147e21 */ /* 0x001fce0008010000 */
[----:B------:R-:W0:Y:S01]  /*2d80*/  MUFU.RCP R38, R38 ;  /* 0x0000002600267308 */ /* 0x000e220000001000 */
[----:B--2---:R-:W-:-:S07]  /*2d90*/  FADD.FTZ R18, R40, UR4 ;  /* 0x0000000428127e21 */ /* 0x004fce0008010000 */
[----:B------:R-:W-:Y:S01]  /*2da0*/  MUFU.RCP R21, R21 ;  /* 0x0000001500157308 */ /* 0x000fe20000001000 */
[----:B-1----:R-:W-:-:S07]  /*2db0*/  FMUL.FTZ R5, R30, R33 ;  /* 0x000000211e057220 */ /* 0x002fce0000410000 */
[----:B------:R-:W-:Y:S01]  /*2dc0*/  MUFU.RCP R20, R20 ;  /* 0x0000001400147308 */ /* 0x000fe20000001000 */
[----:B0-----:R-:W-:-:S07]  /*2dd0*/  FMUL.FTZ R5, R5, R38 ;  /* 0x0000002605057220 */ /* 0x001fce0000410000 */
[----:B------:R-:W0:Y:S08]  /*2de0*/  MUFU.RCP R18, R18 ;  /* 0x0000001200127308 */ /* 0x000e300000001000 */
[----:B------:R1:W-:Y:S08]  /*2df0*/  F2F.F16.F32 R28, R30 ;  /* 0x0000001e001c7304 */ /* 0x0003f00000200800 */
[----:B------:R-:W-:Y:S01]  /*2e00*/  F2F.F16.F32 R40, R42 ;  /* 0x0000002a00287304 */ /* 0x000fe20000200800 */
[-C--:B-1----:R-:W-:Y:S01]  /*2e10*/  FMUL.FTZ R30, R42, R33.reuse ;  /* 0x000000212a1e7220 */ /* 0x082fe20000410000 */
[----:B------:R-:W-:Y:S01]  /*2e20*/  FMUL.FTZ R33, R44, R33 ;  /* 0x000000212c217220 */ /* 0x000fe20000410000 */
[----:B0-----:R-:W-:-:S02]  /*2e30*/  FMUL.FTZ R7, R7, R18 ;  /* 0x0000001207077220 */ /* 0x001fc40000410000 */
[----:B------:R-:W-:Y:S01]  /*2e40*/  FMUL.FTZ R21, R30, R21 ;  /* 0x000000151e157220 */ /* 0x000fe20000410000 */
[----:B------:R-:W-:Y:S02]  /*2e50*/  FMUL.FTZ R33, R33, R20 ;  /* 0x0000001421217220 */ /* 0x000fe40000410000 */
[----:B------:R-:W-:Y:S08]  /*2e60*/  F2F.F16.F32 R39, R44 ;  /* 0x0000002c00277304 */ /* 0x000ff00000200800 */
[----:B------:R-:W-:Y:S08]  /*2e70*/  F2F.F16.F32 R43, R43 ;  /* 0x0000002b002b7304 */ /* 0x000ff00000200800 */
[----:B------:R-:W-:Y:S08]  /*2e80*/  F2F.F16.F32 R37, R37 ;  /* 0x0000002500257304 */ /* 0x000ff00000200800 */
[----:B------:R-:W-:Y:S08]  /*2e90*/  F2F.F16.F32 R36, R36 ;  /* 0x0000002400247304 */ /* 0x000ff00000200800 */
[----:B------:R0:W-:Y:S02]  /*2ea0*/  F2F.F16.F32 R45, R22 ;  /* 0x00000016002d7304 */ /* 0x0001e40000200800 */
[----:B0-----:R-:W-:-:S04]  /*2eb0*/  IMAD.WIDE R22, R29, 0x2, R10 ;  /* 0x000000021d167825 */ /* 0x001fc800078e020a */
        /* <DEDUP_REMOVED lines=16> */
[----:B------:R0:W1:Y:S01]  /*2fc0*/  F2F.F16.F32 R33, R20 ;  /* 0x0000001400217304 */ /* 0x0000620000200800 */
[----:B------:R-:W-:-:S07]  /*2fd0*/  FADD.FTZ R38, R6, -R5 ;  /* 0x8000000506267221 */ /* 0x000fce0000010000 */
[----:B------:R-:W2:Y:S01]  /*2fe0*/  F2F.F16.F32 R44, R44 ;  /* 0x0000002c002c7304 */ /* 0x000ea20000200800 */
[----:B0-----:R-:W-:-:S04]  /*2ff0*/  IMAD.WIDE R20, R29, 0x2, R12 ;  /* 0x000000021d147825 */ /* 0x001fc800078e020c */
[----:B-1----:R-:W-:-:S03]  /*3000*/  HADD2.F32 R4, -RZ, R33.H0_H0 ;  /* 0x20000021ff047230 */ /* 0x002fc60000004100 */
[----:B------:R-:W0:Y:S01]  /*3010*/  F2F.F16.F32 R38, R38 ;  /* 0x0000002600267304 */ /* 0x000e220000200800 */
[----:B--2---:R-:W-:-:S07]  /*3020*/  HADD2.F32 R5, -RZ, R44.H0_H0 ;  /* 0x2000002cff057230 */ /* 0x004fce0000004100 */
[----:B------:R-:W1:Y:S01]  /*3030*/  F2F.F16.F32 R42, R42 ;  /* 0x0000002a002a7304 */ /* 0x000e620000200800 */
[----:B0-----:R-:W-:Y:S02]  /*3040*/  HADD2.F32 R6, -RZ, R38.H0_H0 ;  /* 0x20000026ff067230 */ /* 0x001fe40000004100 */
[----:B-1----:R-:W-:Y:S01]  /*3050*/  HADD2.F32 R7, -RZ, R42.H0_H0 ;  /* 0x2000002aff077230 */ /* 0x002fe20000004100 */
        /* <DEDUP_REMOVED lines=26> */
[----:B0-----:R-:W-:Y:S01]  /*3200*/  @!P0 IMAD.WIDE R32, R29, 0x4, R2 ;  /* 0x000000041d208825 */ /* 0x001fe200078e0202 */
[C---:B------:R-:W-:Y:S02]  /*3210*/  @!P2 R2UR UR16, R16.reuse ;  /* 0x000000001010a2ca */ /* 0x040fe400000e0000 */
[----:B------:R-:W-:Y:S02]  /*3220*/  @!P2 R2UR UR17, R17 ;  /* 0x000000001111a2ca */ /* 0x000fe400000e0000 */
[----:B------:R-:W-:-:S02]  /*3230*/  @!P2 R2UR UR18, R16 ;  /* 0x000000001012a2ca */ /* 0x000fc400000e0000 */
[----:B------:R2:W-:Y:S01]  /*3240*/  @!P0 STG.E.U16 desc[UR6][R18.64+0x2], R44 ;  /* 0x0000022c12008986 */ /* 0x0005e2000c101506 */
[----:B------:R-:W-:Y:S02]  /*3250*/  @!P2 R2UR UR19, R17 ;  /* 0x000000001113a2ca */ /* 0x000fe400000e0000 */
[C---:B------:R-:W-:Y:S01]  /*3260*/  @!P2 R2UR UR20, R16.reuse ;  /* 0x000000001014a2ca */ /* 0x040fe200000e0000 */
[----:B-1----:R-:W-:Y:S01]  /*3270*/  VIADD R4, R29, 0x3 ;  /* 0x000000031d047836 */ /* 0x002fe20000000000 */
        /* <DEDUP_REMOVED lines=26> */
.L_x_310:
[----:B------:R-:W-:Y:S01]  /*3420*/  IMAD.WIDE.U32 R30, R44, 0x10000, RZ ;  /* 0x000100002c1e7825 */ /* 0x000fe200078e00ff */
[----:B------:R-:W-:Y:S02]  /*3430*/  R2UR UR4, R16 ;  /* 0x00000000100472ca */ /* 0x000fe400000e0000 */
[----:B------:R-:W-:Y:S01]  /*3440*/  R2UR UR5, R17 ;  /* 0x00000000110572ca */ /* 0x000fe200000e0000 */
[----:B------:R-:W-:Y:S01]  /*3450*/  IMAD.U32 R35, R42, 0x10000, RZ ;  /* 0x000100002a237824 */ /* 0x000fe200078e00ff */
[----:B------:R-:W-:Y:S01]  /*3460*/  R2UR UR6, R16 ;  /* 0x00000000100672ca */ /* 0x000fe200000e0000 */
[----:B------:R-:W-:Y:S01]  /*3470*/  IMAD.U32 R45, R45, 0x10000, RZ ;  /* 0x000100002d2d7824 */ /* 0x000fe200078e00ff */
[C---:B------:R-:W-:Y:S01]  /*3480*/  R2UR UR7, R17.reuse ;  /* 0x00000000110772ca */ /* 0x040fe200000e0000 */
[----:B------:R-:W-:Y:S01]  /*3490*/  IMAD.U32 R36, R36, 0x10000, RZ ;  /* 0x0001000024247824 */ /* 0x000fe200078e00ff */
[----:B------:R-:W-:Y:S02]  /*34a0*/  R2UR UR8, R16 ;  /* 0x00000000100872ca */ /* 0x000fe400000e0000 */
[----:B------:R-:W-:-:S02]  /*34b0*/  R2UR UR9, R17 ;  /* 0x00000000110972ca */ /* 0x000fc400000e0000 */
[----:B------:R-:W-:Y:S01]  /*34c0*/  LOP3.LUT R30, R30, R33, RZ, 0xfc, !PT ;  /* 0x000000211e1e7212 */ /* 0x000fe200078efcff */
[----:B------:R-:W-:Y:S01]  /*34d0*/  IMAD.WIDE.U32 R32, R40, 0x10000, RZ ;  /* 0x0001000028207825 */ /* 0x000fe200078e00ff */
[----:B------:R-:W-:Y:S02]  /*34e0*/  R2UR UR10, R16 ;  /* 0x00000000100a72ca */ /* 0x000fe400000e0000 */
[----:B------:R-:W-:Y:S02]  /*34f0*/  R2UR UR11, R17 ;  /* 0x00000000110b72ca */ /* 0x000fe400000e0000 */
[----:B------:R-:W-:Y:S01]  /*3500*/  LOP3.LUT R31, R31, R35, R38, 0xfe, !PT ;  /* 0x000000231f1f7212 */ /* 0x000fe200078efe26 */
[----:B------:R-:W-:Y:S01]  /*3510*/  IMAD.WIDE.U32 R34, R43, 0x10000, RZ ;  /* 0x000100002b227825 */ /* 0x000fe200078e00ff */
        /* <DEDUP_REMOVED lines=9> */
.L_x_311:
[----:B------:R-:W-:Y:S05]  /*35b0*/  BSYNC.RECONVERGENT B0 ;  /* 0x0000000000007941 */ /* 0x000fea0003800200 */
.L_x_309:
[----:B------:R-:W-:-:S05]  /*35c0*/  IMAD R29, R27, 0x4, R29 ;  /* 0x000000041b1d7824 */ /* 0x000fca00078e021d */
[----:B------:R-:W-:-:S13]  /*35d0*/  ISETP.GE.AND P0, PT, R29, R25, PT ;  /* 0x000000191d00720c */ /* 0x000fda0003f06270 */
[----:B------:R-:W-:Y:S05]  /*35e0*/  @!P0 BRA `(.L_x_301) ;  /* 0xffffffec00448947 */ /* 0x000fea000383ffff */
[----:B------:R-:W-:Y:S05]  /*35f0*/  EXIT ;  /* 0x000000000000794d */ /* 0x000fea0003800000 */
        .type           $_Z25multi_tensor_apply_kernelI18TensorListMetadataILi5EE25DistAdamCapturableFunctorIN3c104HalfENS3_8BFloat16EfEJPfffPiifS7_10adamMode_tfEEvlPViT_T0_DpT1_$__internal_accurate_pow,@function
        .size           $_Z25multi_tensor_apply_kernelI18TensorListMetadataILi5EE25DistAdamCapturableFunctorIN3c104HalfENS3_8BFloat16EfEJPfffPiifS7_10adamMode_tfEEvlPViT_T0_DpT1_$__internal_accurate_pow,(.L_x_1071 - $_Z25multi_tensor_apply_kernelI18TensorListMetadataILi5EE25DistAdamCapturableFunctorIN3c104HalfENS3_8BFloat16EfEJPfffPiifS7_10adamMode_tfEEvlPViT_T0_DpT1_$__internal_accurate_pow)
$_Z25multi_tensor_apply_kernelI18TensorListMetadataILi5EE25DistAdamCapturableFunctorIN3c104HalfENS3_8BFloat16EfEJPfffPiifS7_10adamMode_tfEEvlPViT_T0_DpT1_$__internal_accurate_pow:
        /* <DEDUP_REMOVED lines=169> */
.L_x_312:
[----:B------:R-:W-:Y:S02]  /*4090*/  DFMA R6, R10, R4, R4 ;  /* 0x000000040a06722b */ /* 0x000fe40000000004 */
[----:B------:R-:W-:-:S08]  /*40a0*/  DSETP.NEU.AND P2, PT, |R4|, +INF , PT ;  /* 0x7ff000000400742a */ /* 0x000fd00003f4d200 */
[----:B------:R-:W-:Y:S01]  /*40b0*/  FSEL R9, R4, R6, !P2 ;  /* 0x0000000604097208 */ /* 0x000fe20005000000 */
[----:B------:R-:W-:Y:S01]  /*40c0*/  IMAD.MOV.U32 R4, RZ, RZ, R28 ;  /* 0x000000ffff047224 */ /* 0x000fe200078e001c */
[----:B------:R-:W-:Y:S01]  /*40d0*/  FSEL R8, R5, R7, !P2 ;  /* 0x0000000705087208 */ /* 0x000fe20005000000 */
[----:B------:R-:W-:-:S04]  /*40e0*/  IMAD.MOV.U32 R5, RZ, RZ, 0x0 ;  /* 0x00000000ff057424 */ /* 0x000fc800078e00ff */
[----:B------:R-:W-:Y:S05]  /*40f0*/  RET.REL.NODEC R4 `(_Z25multi_tensor_apply_kernelI18TensorListMetadataILi5EE25DistAdamCapturableFunctorIN3c104HalfENS3_8BFloat16EfEJPfffPiifS7_10adamMode_tfEEvlPViT_T0_DpT1_) ;  /* 0xffffffbc04c07950 */ /* 0x000fea0003c3ffff */
.L_x_313:
        /* <DEDUP_REMOVED lines=16> */
.L_x_1071:


//--------------------- .text._Z25multi_tensor_apply_kernelI18TensorListMetadataILi5EE25DistAdamCapturableFunctorIN3c104HalfES4_NS3_8BFloat16EEJPfffPiifS7_10adamMode_tfEEvlPViT_T0_DpT1_ --------------------------
	.section	.text._Z25multi_tensor_apply_kernelI18TensorListMetadataILi5EE25DistAdamCapturableFunctorIN3c104HalfES4_NS3_8BFloat16EEJPfffPiifS7_10adamMode_tfEEvlPViT_T0_DpT1_,"ax",@progbits
	.align	128
        .global         _Z25multi_tensor_apply_kernelI18TensorListMetadataILi5EE25DistAdamCapturableFunctorIN3c104HalfES4_NS3_8BFloat16EEJPfffPiifS7_10adamMode_tfEEvlPViT_T0_DpT1_
        .type           _Z25multi_tensor_apply_kernelI18TensorListMetadataILi5EE25DistAdamCapturableFunctorIN3c104HalfES4_NS3_8BFloat16EEJPfffPiifS7_10adamMode_tfEEvlPViT_T0_DpT1_,@function
        .size           _Z25multi_tensor_apply_kernelI18TensorListMetadataILi5EE25DistAdamCapturableFunctorIN3c104HalfES4_NS3_8BFloat16EEJPfffPiifS7_10adamMode_tfEEvlPViT_T0_DpT1_,(.L_x_1072 - _Z25multi_tensor_apply_kernelI18TensorListMetadataILi5EE25DistAdamCapturableFunctorIN3c104HalfES4_NS3_8BFloat16EEJPfffPiifS7_10adamMode_tfEEvlPViT_T0_DpT1_)
        .other          _Z25multi_tensor_apply_kernelI18TensorListMetadataILi5EE25DistAdamCapturableFunctorIN3c104HalfES4_NS3_8BFloat16EEJPfffPiifS7_10adamMode_tfEEvlPViT_T0_DpT1_,@"STO_CUDA_ENTRY STV_DEFAULT"
_Z25multi_tensor_apply_kernelI18TensorListMetadataILi5EE25DistAdamCapturableFunctorIN3c104HalfES4_NS3_8BFloat16EEJPfffPiifS7_10adamMode_tfEEvlPViT_T0_DpT1_:
.text._Z25multi_tensor_apply_kernelI18TensorListMetadataILi5EE25DistAdamCapturableFunctorIN3c104HalfES4_NS3_8BFloat16EEJPfffPiifS7_10adamMode_tfEEvlPViT_T0_DpT1_:
        /* <DEDUP_REMOVED lines=21> */
.L_x_314:
        /* <DEDUP_REMOVED lines=20> */
.L_x_315:
        /* <DEDUP_REMOVED lines=20> */
.L_x_316:
        /* <DEDUP_REMOVED lines=21> */
.L_x_317:
        /* <DEDUP_REMOVED lines=32> */
[----:B0-----:R-:W-:Y:S05]  /*0720*/  CALL.REL.NOINC `($_Z25multi_tensor_apply_kernelI18TensorListMetadataILi5EE25DistAdamCapturableFunctorIN3c104HalfES4_NS3_8BFloat16EEJPfffPiifS7_10adamMode_tfEEvlPViT_T0_DpT1_$__internal_accurate_pow) ;  /* 0x0000003000007944 */ /* 0x001fea0003c00000 */
        /* <DEDUP_REMOVED lines=22> */
.L_x_319:
        /* <DEDUP_REMOVED lines=14> */
.L_x_320:
        /* <DEDUP_REMOVED lines=20> */
[----:B------:R-:W-:Y:S05]  /*0ab0*/  CALL.REL.NOINC `($_Z25multi_tensor_apply_kernelI18TensorListMetadataILi5EE25DistAdamCapturableFunctorIN3c104HalfES4_NS3_8BFloat16EEJPfffPiifS7_10adamMode_tfEEvlPViT_T0_DpT1_$__internal_accurate_pow) ;  /* 0x0000002c001c7944 */ /* 0x000fea0003c00000 */
        /* <DEDUP_REMOVED lines=21> */
.L_x_321:
        /* <DEDUP_REMOVED lines=14> */
.L_x_322:
        /* <DEDUP_REMOVED lines=10> */
.L_x_318:
        /* <DEDUP_REMOVED lines=47> */
.L_x_328:
        /* <DEDUP_REMOVED lines=33> */
.L_x_324:
        /* <DEDUP_REMOVED lines=65> */
.L_x_325:
[----:B------:R-:W1:Y:S01]  /*16a0*/  LDC.64 R8, c[0x0][0xfa0] ;  /* 0x0003e800ff087b82 */ /* 0x000e620000000a00 */
[----:B------:R-:W-:Y:S01]  /*16b0*/  R2UR UR4, R16 ;  /* 0x00000000100472ca */ /* 0x000fe200000e0000 */
[----:B------:R-:W2:Y:S01]  /*16c0*/  LDCU.64 UR6, c[0x0][0xf88] ;  /* 0x0001f100ff0677ac */ /* 0x000ea20008000a00 */
[----:B------:R-:W-:-:S13]  /*16d0*/  R2UR UR5, R17 ;  /* 0x00000000110572ca */ /* 0x000fda00000e0000 */
[----:B-1----:R1:W3:Y:S01]  /*16e0*/  LDG.E R8, desc[UR4][R8.64] ;  /* 0x0000000408087981 */ /* 0x0022e2000c1e1900 */
[----:B-----5:R-:W-:Y:S01]  /*16f0*/  HADD2.F32 R29, -RZ, R37.H0_H0 ;  /* 0x20000025ff1d7230 */ /* 0x020fe20000004100 */
[----:B------:R-:W4:Y:S01]  /*1700*/  MUFU.RCP R10, R4 ;  /* 0x00000004000a7308 */ /* 0x000f220000001000 */
[----:B------:R-:W-:Y:S01]  /*1710*/  HADD2.F32 R39, -RZ, R39.H0_H0 ;  /* 0x20000027ff277230 */ /* 0x000fe20000004100 */
[----:B------:R-:W0:Y:S01]  /*1720*/  LDCU UR4, c[0x0][0xf9c] ;  /* 0x0001f380ff0477ac */ /* 0x000e220008000800 */
[----:B------:R-:W-:Y:S02]  /*1730*/  HADD2.F32 R25, -RZ, R42.H0_H0 ;  /* 0x2000002aff197230 */ /* 0x000fe40000004100 */
[----:B------:R-:W-:Y:S01]  /*1740*/  FMUL.FTZ R29, R2, R29 ;  /* 0x0000001d021d7220 */ /* 0x000fe20000410000 */
[----:B------:R-:W-:Y:S01]  /*1750*/  HADD2.F32 R43, -RZ, R40.H0_H0 ;  /* 0x20000028ff2b7230 */ /* 0x000fe20000004100 */
[----:B------:R-:W0:Y:S01]  /*1760*/  LDCU UR5, c[0x0][0xfac] ;  /* 0x0001f580ff0577ac */ /* 0x000e220008000800 */
[----:B------:R-:W-:-:S02]  /*1770*/  HADD2.F32 R37, -RZ, R36.H0_H0 ;  /* 0x20000024ff257230 */ /* 0x000fc40000004100 */
[----:B------:R-:W-:Y:S01]  /*1780*/  FMUL.FTZ R11, R29, R29 ;  /* 0x0000001d1d0b7220 */ /* 0x000fe20000410000 */
[----:B------:R-:W-:Y:S02]  /*1790*/  HADD2.F32 R33, -RZ, R33.H0_H0 ;  /* 0x20000021ff217230 */ /* 0x000fe40000004100 */
[C---:B------:R-:W-:Y:S01]  /*17a0*/  FMUL.FTZ R36, R2.reuse, R43 ;  /* 0x0000002b02247220 */ /* 0x040fe20000410000 */
[----:B------:R-:W-:Y:S02]  /*17b0*/  HADD2.F32 R30, -RZ, R30.H0_H0 ;  /* 0x2000001eff1e7230 */ /* 0x000fe40000004100 */
[----:B--2---:R-:W-:Y:S01]  /*17c0*/  FFMA.FTZ R24, R11, -UR7, R11 ;  /* 0x800000070b187c23 */ /* 0x004fe2000801000b */
[----:B------:R-:W-:Y:S02]  /*17d0*/  HADD2.F32 R11, -RZ, R41.H0_H0 ;  /* 0x20000029ff0b7230 */ /* 0x000fe40000004100 */
[----:B------:R-:W-:Y:S01]  /*17e0*/  FMUL.FTZ R41, R2, R25 ;  /* 0x0000001902297220 */ /* 0x000fe20000410000 */
[----:B------:R-:W-:Y:S01]  /*17f0*/  FFMA.FTZ R29, R29, -UR6, R29 ;  /* 0x800000061d1d7c23 */ /* 0x000fe2000801001d */
[----:B-1----:R-:W-:Y:S01]  /*1800*/  FFMA.FTZ R9, R39, UR7, R24 ;  /* 0x0000000727097c23 */ /* 0x002fe20008010018 */
[----:B------:R-:W-:-:S02]  /*1810*/  HADD2.F32 R24, -RZ, R38.H0_H0 ;  /* 0x20000026ff187230 */ /* 0x000fc40000004100 */
[----:B------:R-:W-:Y:S01]  /*1820*/  FMUL.FTZ R38, R2, R11 ;  /* 0x0000000b02267220 */ /* 0x000fe20000410000 */
[----:B------:R-:W-:Y:S01]  /*1830*/  FMUL.FTZ R11, R41, R41 ;  /* 0x00000029290b7220 */ /* 0x000fe20000410000 */
[----:B------:R1:W-:Y:S01]  /*1840*/  F2F.F16.F32 R39, R9 ;  /* 0x0000000900277304 */ /* 0x0003e20000200800 */
[----:B------:R-:W-:Y:S02]  /*1850*/  HADD2.F32 R34, -RZ, R34.H0_H0 ;  /* 0x20000022ff227230 */ /* 0x000fe40000004100 */
[C---:B------:R-:W-:Y:S01]  /*1860*/  FMUL.FTZ R28, R38.reuse, R38 ;  /* 0x00000026261c7220 */ /* 0x040fe20000410000 */
[----:B------:R-:W-:Y:S01]  /*1870*/  FFMA.FTZ R25, R11, -UR7, R11 ;  /* 0x800000070b197c23 */ /* 0x000fe2000801000b */
[----:B----4-:R-:W-:Y:S01]  /*1880*/  FMUL.FTZ R11, R9, R10 ;  /* 0x0000000a090b7220 */ /* 0x010fe20000410000 */
[----:B------:R-:W-:Y:S01]  /*1890*/  FFMA.FTZ R38, R38, -UR6, R38 ;  /* 0x8000000626267c23 */ /* 0x000fe20008010026 */
[----:B------:R-:W-:Y:S01]  /*18a0*/  FFMA.FTZ R28, R28, -UR7, R28 ;  /* 0x800000071c1c7c23 */ /* 0x000fe2000801001c */
[----:B------:R-:W-:Y:S01]  /*18b0*/  FFMA.FTZ R24, R24, UR7, R25 ;  /* 0x0000000718187c23 */ /* 0x000fe20008010019 */
[----:B------:R-:W-:-:S02]  /*18c0*/  HADD2.F32 R25, -RZ, R35.H0_H0 ;  /* 0x20000023ff197230 */ /* 0x000fc40000004100 */
[----:B-1----:R-:W-:Y:S01]  /*18d0*/  FMUL.FTZ R9, R36, R36 ;  /* 0x0000002424097220 */ /* 0x002fe20000410000 */
[----:B------:R-:W-:Y:S01]  /*18e0*/  FFMA.FTZ R37, R37, UR7, R28 ;  /* 0x0000000725257c23 */ /* 0x000fe2000801001c */
[-C--:B------:R-:W-:Y:S01]  /*18f0*/  FMUL.FTZ R40, R24, R10.reuse ;  /* 0x0000000a18287220 */ /* 0x080fe20000410000 */
[----:B------:R-:W0:Y:S01]  /*1900*/  MUFU.SQRT R11, R11 ;  /* 0x0000000b000b7308 */ /* 0x000e220000002000 */
[----:B------:R-:W-:Y:S01]  /*1910*/  FFMA.FTZ R28, R9, -UR7, R9 ;  /* 0x80000007091c7c23 */ /* 0x000fe20008010009 */
[-C--:B------:R-:W-:Y:S01]  /*1920*/  FMUL.FTZ R35, R37, R10.reuse ;  /* 0x0000000a25237220 */ /* 0x080fe20000410000 */
[----:B------:R-:W-:Y:S01]  /*1930*/  FFMA.FTZ R41, R41, -UR6, R41 ;  /* 0x8000000629297c23 */ /* 0x000fe20008010029 */
[----:B------:R-:W-:Y:S01]  /*1940*/  FFMA.FTZ R38, R33, UR6, R38 ;  /* 0x0000000621267c23 */ /* 0x000fe20008010026 */
[----:B------:R-:W-:Y:S01]  /*1950*/  FFMA.FTZ R9, R25, UR7, R28 ;  /* 0x0000000719097c23 */ /* 0x000fe2000801001c */
[----:B------:R-:W-:Y:S02]  /*1960*/  HADD2.F32 R32, -RZ, R32.H0_H0 ;  /* 0x20000020ff207230 */ /* 0x000fe40000004100 */
[----:B------:R-:W-:Y:S01]  /*1970*/  FFMA.FTZ R33, R36, -UR6, R36 ;  /* 0x8000000624217c23 */ /* 0x000fe20008010024 */
[----:B------:R-:W1:Y:S01]  /*1980*/  MUFU.SQRT R35, R35 ;  /* 0x0000002300237308 */ /* 0x000e620000002000 */
[----:B------:R-:W-:Y:S01]  /*1990*/  FMUL.FTZ R28, R9, R10 ;  /* 0x0000000a091c7220 */ /* 0x000fe20000410000 */
[----:B------:R-:W-:Y:S01]  /*19a0*/  FFMA.FTZ R34, R34, UR6, R41 ;  /* 0x0000000622227c23 */ /* 0x000fe20008010029 */
[----:B------:R-:W-:Y:S01]  /*19b0*/  FFMA.FTZ R32, R32, UR6, R33 ;  /* 0x0000000620207c23 */ /* 0x000fe20008010021 */
[----:B------:R-:W-:-:S02]  /*19c0*/  HADD2.F32 R26, -RZ, R26.H0_H0 ;  /* 0x2000001aff1a7230 */ /* 0x000fc40000004100 */
[----:B------:R-:W-:Y:S02]  /*19d0*/  HADD2.F32 R27, -RZ, R27.H0_H0 ;  /* 0x2000001bff1b7230 */ /* 0x000fe40000004100 */
[----:B------:R-:W2:Y:S01]  /*19e0*/  MUFU.SQRT R40, R40 ;  /* 0x0000002800287308 */ /* 0x000ea20000002000 */
[----:B0-----:R-:W-:Y:S01]  /*19f0*/  FADD.FTZ R25, R11, UR4 ;  /* 0x000000040b197e21 */ /* 0x001fe20008010000 */
[----:B------:R-:W-:-:S06]  /*1a00*/  HADD2.F32 R7, -RZ, R7.H0_H0 ;  /* 0x20000007ff077230 */ /* 0x000fcc0000004100 */
[----:B------:R-:W0:Y:S01]  /*1a10*/  MUFU.SQRT R28, R28 ;  /* 0x0000001c001c7308 */ /* 0x000e220000002000 */
[----:B-1----:R-:W-:-:S07]  /*1a20*/  FADD.FTZ R10, R35, UR4 ;  /* 0x00000004230a7e21 */ /* 0x002fce0008010000 */
[----:B------:R-:W1:Y:S01]  /*1a30*/  MUFU.RCP R35, R6 ;  /* 0x0000000600237308 */ /* 0x000e620000001000 */
[----:B--2---:R-:W-:Y:S01]  /*1a40*/  FADD.FTZ R11, R40, UR4 ;  /* 0x00000004280b7e21 */ /* 0x004fe20008010000 */
[----:B------:R-:W-:-:S06]  /*1a50*/  FFMA.FTZ R40, R30, UR6, R29 ;  /* 0x000000061e287c23 */ /* 0x000fcc000801001d */
[----:B------:R-:W2:Y:S01]  /*1a60*/  MUFU.RCP R25, R25 ;  /* 0x0000001900197308 */ /* 0x000ea20000001000 */
[----:B0-----:R-:W-:-:S07]  /*1a70*/  FADD.FTZ R28, R28, UR4 ;  /* 0x000000041c1c7e21 */ /* 0x001fce0008010000 */
[----:B------:R-:W0:Y:S01]  /*1a80*/  MUFU.RCP R11, R11 ;  /* 0x0000000b000b7308 */ /* 0x000e220000001000 */
[----:B-1----:R-:W-:-:S07]  /*1a90*/  FMUL.FTZ R41, R38, R35 ;  /* 0x0000002326297220 */ /* 0x002fce0000410000 */
[----:B------:R-:W-:Y:S08]  /*1aa0*/  MUFU.RCP R10, R10 ;  /* 0x0000000a000a7308 */ /* 0x000ff00000001000 */
[----:B------:R-:W1:Y:S08]  /*1ab0*/  MUFU.RCP R28, R28 ;  /* 0x0000001c001c7308 */ /* 0x000e700000001000 */
[----:B------:R4:W-:Y:S08]  /*1ac0*/  F2F.F16.F32 R30, R40 ;  /* 0x00000028001e7304 */ /* 0x0009f00000200800 */
[----:B------:R0:W-:Y:S01]  /*1ad0*/  F2F.F16.F32 R29, R34 ;  /* 0x00000022001d7304 */ /* 0x0001e20000200800 */
[----:B----4-:R-:W-:-:S04]  /*1ae0*/  FMUL.FTZ R40, R40, R35 ;  /* 0x0000002328287220 */ /* 0x010fc80000410000 */
[----:B--2---:R-:W-:Y:S01]  /*1af0*/  FMUL.FTZ R40, R40, R25 ;  /* 0x0000001928287220 */ /* 0x004fe20000410000 */
[----:B------:R-:W-:Y:S02]  /*1b00*/  HADD2.F32 R25, -RZ, R31.H0_H0 ;  /* 0x2000001fff197230 */ /* 0x000fe40000004100 */
[----:B------:R2:W-:Y:S01]  /*1b10*/  F2F.F16.F32 R45, R32 ;  /* 0x00000020002d7304 */ /* 0x0005e20000200800 */
[-C--:B0-----:R-:W-:Y:S01]  /*1b20*/  FMUL.FTZ R34, R34, R35.reuse ;  /* 0x0000002322227220 */ /* 0x081fe20000410000 */
[----:B------:R-:W-:Y:S01]  /*1b30*/  FMUL.FTZ R35, R32, R35 ;  /* 0x0000002320237220 */ /* 0x000fe20000410000 */
[----:B------:R-:W-:Y:S02]  /*1b40*/  FFMA.FTZ R33, R25, UR5, R40 ;  /* 0x0000000519217c23 */ /* 0x000fe40008010028 */
[----:B------:R-:W-:Y:S01]  /*1b50*/  FMUL.FTZ R11, R34, R11 ;  /* 0x0000000b220b7220 */ /* 0x000fe20000410000 */
[----:B-1----:R-:W-:Y:S02]  /*1b60*/  FMUL.FTZ R28, R35, R28 ;  /* 0x0000001c231c7220 */ /* 0x002fe40000410000 */
[----:B------:R0:W-:Y:S01]  /*1b70*/  F2F.F16.F32 R31, R24 ;  /* 0x00000018001f7304 */ /* 0x0001e20000200800 */
[----:B--2---:R-:W-:Y:S01]  /*1b80*/  FMUL.FTZ R32, R41, R10 ;  /* 0x0000000a29207220 */ /* 0x004fe20000410000 */
        /* <DEDUP_REMOVED lines=68> */
.L_x_326:
        /* <DEDUP_REMOVED lines=57> */
.L_x_327:
[----:B------:R-:W-:-:S05]  /*2360*/  IMAD R0, R3, 0x4, R0 ;  /* 0x0000000403007824 */ /* 0x000fca00078e0200 */
[----:B------:R-:W-:-:S13]  /*2370*/  ISETP.GE.AND P0, PT, R0, R5, PT ;  /* 0x000000050000720c */ /* 0x000fda0003f06270 */
[----:B------:R-:W-:Y:S05]  /*2380*/  @!P0 BRA `(.L_x_328) ;  /* 0xffffffec003c8947 */ /* 0x000fea000383ffff */
[----:B------:R-:W-:Y:S05]  /*2390*/  EXIT ;  /* 0x000000000000794d */ /* 0x000fea0003800000 */
.L_x_323:
        /* <DEDUP_REMOVED lines=70> */
.L_x_329:
        /* <DEDUP_REMOVED lines=31> */
.L_x_330:
[----:B-1----:R-:W1:Y:S01]  /*29f0*/  LDC.64 R8, c[0x0][0xfa0] ;  /* 0x0003e800ff087b82 */ /* 0x002e620000000a00 */
[----:B------:R-:W-:Y:S02]  /*2a00*/  R2UR UR4, R16 ;  /* 0x00000000100472ca */ /* 0x000fe400000e0000 */
[----:B------:R-:W-:Y:S01]  /*2a10*/  R2UR UR5, R17 ;  /* 0x00000000110572ca */ /* 0x000fe200000e0000 */
[----:B-----5:R-:W-:Y:S01]  /*2a20*/  HADD2.F32 R10, -RZ, R37.H0_H0 ;  /* 0x20000025ff0a7230 */ /* 0x020fe20000004100 */
[----:B------:R-:W2:Y:S11]  /*2a30*/  LDCU.64 UR6, c[0x0][0xf88] ;  /* 0x0001f100ff0677ac */ /* 0x000eb60008000a00 */
[----:B-1----:R1:W3:Y:S01]  /*2a40*/  LDG.E R9, desc[UR4][R8.64] ;  /* 0x0000000408097981 */ /* 0x0022e2000c1e1900 */
[----:B------:R-:W4:Y:S01]  /*2a50*/  LDCU UR4, c[0x0][0xfac] ;  /* 0x0001f580ff0477ac */ /* 0x000f220008000800 */
[----:B------:R-:W-:Y:S01]  /*2a60*/  HADD2.F32 R35, -RZ, R35.H0_H0 ;  /* 0x20000023ff237230 */ /* 0x000fe20000004100 */
[----:B------:R-:W-:Y:S01]  /*2a70*/  BSSY.RECONVERGENT B0, `(.L_x_331) ;  /* 0x00000c7000007945 */ /* 0x000fe20003800200 */
[----:B------:R-:W-:-:S02]  /*2a80*/  HADD2.F32 R33, -RZ, R33.H0_H0 ;  /* 0x20000021ff217230 */ /* 0x000fc40000004100 */
[----:B------:R-:W-:Y:S02]  /*2a90*/  HADD2.F32 R41, -RZ, R41.H0_H0 ;  /* 0x20000029ff297230 */ /* 0x000fe40000004100 */
        /* <DEDUP_REMOVED lines=9> */
[----:B------:R-:W-:Y:S02]  /*2b30*/  HADD2.F32 R35, -RZ, R42.H0_H0 ;  /* 0x2000002aff237230 */ /* 0x000fe40000004100 */
[----:B------:R-:W-:Y:S01]  /*2b40*/  FMUL.FTZ R25, R24, R24 ;  /* 0x0000001818197220 */ /* 0x000fe20000410000 */
[----:B------:R-:W-:Y:S02]  /*2b50*/  HADD2.F32 R34, -RZ, R39.H0_H0 ;  /* 0x20000027ff227230 */ /* 0x000fe40000004100 */
[----:B------:R-:W-:Y:S01]  /*2b60*/  FMUL.FTZ R37, R11, UR4 ;  /* 0x000000040b257c20 */ /* 0x000fe20008410000 */
[----:B------:R-:W-:Y:S02]  /*2b70*/  HADD2.F32 R39, -RZ, R40.H0_H0 ;  /* 0x20000028ff277230 */ /* 0x000fe40000004100 */
        /* <DEDUP_REMOVED lines=153> */
.L_x_332:
        /* <DEDUP_REMOVED lines=29> */
.L_x_333:
[----:B------:R-:W-:Y:S05]  /*36e0*/  BSYNC.RECONVERGENT B0 ;  /* 0x0000000000007941 */ /* 0x000fea0003800200 */
.L_x_331:
[----:B0-----:R-:W-:-:S05]  /*36f0*/  IMAD R0, R3, 0x4, R0 ;  /* 0x0000000403007824 */ /* 0x001fca00078e0200 */
[----:B------:R-:W-:-:S13]  /*3700*/  ISETP.GE.AND P0, PT, R0, R5, PT ;  /* 0x000000050000720c */ /* 0x000fda0003f06270 */
[----:B------:R-:W-:Y:S05]  /*3710*/  @!P0 BRA `(.L_x_323) ;  /* 0xffffffec00208947 */ /* 0x000fea000383ffff */
[----:B------:R-:W-:Y:S05]  /*3720*/  EXIT ;  /* 0x000000000000794d */ /* 0x000fea0003800000 */
        .type           $_Z25multi_tensor_apply_kernelI18TensorListMetadataILi5EE25DistAdamCapturableFunctorIN3c104HalfES4_NS3_8BFloat16EEJPfffPiifS7_10adamMode_tfEEvlPViT_T0_DpT1_$__internal_accurate_pow,@function
        .size           $_Z25multi_tensor_apply_kernelI18TensorListMetadataILi5EE25DistAdamCapturableFunctorIN3c104HalfES4_NS3_8BFloat16EEJPfffPiifS7_10adamMode_tfEEvlPViT_T0_DpT1_$__internal_accurate_pow,(.L_x_1072 - $_Z25multi_tensor_apply_kernelI18TensorListMetadataILi5EE25DistAdamCapturableFunctorIN3c104HalfES4_NS3_8BFloat16EEJPfffPiifS7_10adamMode_tfEEvlPViT_T0_DpT1_$__internal_accurate_pow)
$_Z25multi_tensor_apply_kernelI18TensorListMetadataILi5EE25DistAdamCapturableFunctorIN3c104HalfES4_NS3_8BFloat16EEJPfffPiifS7_10adamMode_tfEEvlPViT_T0_DpT1_$__internal_accurate_pow:
        /* <DEDUP_REMOVED lines=171> */
.L_x_334:
[----:B------:R-:W-:Y:S02]  /*41e0*/  DFMA R8, R12, R4, R4 ;  /* 0x000000040c08722b */ /* 0x000fe40000000004 */
[----:B------:R-:W-:-:S08]  /*41f0*/  DSETP.NEU.AND P2, PT, |R4|, +INF , PT ;  /* 0x7ff000000400742a */ /* 0x000fd00003f4d200 */
[----:B------:R-:W-:Y:S01]  /*4200*/  FSEL R11, R4, R8, !P2 ;  /* 0x00000008040b7208 */ /* 0x000fe20005000000 */
[----:B------:R-:W-:Y:S01]  /*4210*/  IMAD.MOV.U32 R4, RZ, RZ, R0 ;  /* 0x000000ffff047224 */ /* 0x000fe200078e0000 */
[----:B------:R-:W-:Y:S01]  /*4220*/  FSEL R10, R5, R9, !P2 ;  /* 0x00000009050a7208 */ /* 0x000fe20005000000 */
[----:B------:R-:W-:-:S04]  /*4230*/  IMAD.MOV.U32 R5, RZ, RZ, 0x0 ;  /* 0x00000000ff057424 */ /* 0x000fc800078e00ff */
[----:B------:R-:W-:Y:S05]  /*4240*/  RET.REL.NODEC R4 `(_Z25multi_tensor_apply_kernelI18TensorListMetadataILi5EE25DistAdamCapturableFunctorIN3c104HalfES4_NS3_8BFloat16EEJPfffPiifS7_10adamMode_tfEEvlPViT_T0_DpT1_) ;  /* 0xffffffbc046c7950 */ /* 0x000fea0003c3ffff */
.L_x_335:
        /* <DEDUP_REMOVED lines=11> */
.L_x_1072:


//--------------------- .text._Z25multi_tensor_apply_kernelI18TensorListMetadataILi5EE25DistAdamCapturableFunctorIN3c104HalfES4_S4_EJPfffPiifS6_10adamMode_tfEEvlPViT_T0_DpT1_ --------------------------
	.section	.text._Z25multi_tensor_apply_kernelI18TensorListMetadataILi5EE25DistAdamCapturableFunctorIN3c104HalfES4_S4_EJPfffPiifS6_10adamMode_tfEEvlPViT_T0_DpT1_,"ax",@progbits
	.align	128
        .global         _Z25multi_tensor_apply_kernelI18TensorListMetadataILi5EE25DistAdamCapturableFunctorIN3c104HalfES4_S4_EJPfffPiifS6_10adamMode_tfEEvlPViT_T0_DpT1_
        .type           _Z25multi_tensor_apply_kernelI18TensorListMetadataILi5EE25DistAdamCapturableFunctorIN3c104HalfES4_S4_EJPfffPiifS6_10adamMode_tfEEvlPViT_T0_DpT1_,@function
        .size           _Z25multi_tensor_apply_kernelI18TensorListMetadataILi5EE25DistAdamCapturableFunctorIN3c104HalfES4_S4_EJPfffPiifS6_10adamMode_tfEEvlPViT_T0_DpT1_,(.L_x_1073 - _Z25multi_tensor_apply_kernelI18TensorListMetadataILi5EE25DistAdamCapturableFunctorIN3c104HalfES4_S4_EJPfffPiifS6_10adamMode_tfEEvlPViT_T0_DpT1_)
        .other          _Z25multi_tensor_apply_kernelI18TensorListMetadataILi5EE25DistAdamCapturableFunctorIN3c104HalfES4_S4_EJPfffPiifS6_10adamMode_tfEEvlPViT_T0_DpT1_,@"STO_CUDA_ENTRY STV_DEFAULT"
_Z25multi_tensor_apply_kernelI18TensorListMetadataILi5EE25DistAdamCapturableFunctorIN3c104HalfES4_S4_EJPfffPiifS6_10adamMode_tfEEvlPViT_T0_DpT1_:
.text._Z25multi_tensor_apply_kernelI18TensorListMetadataILi5EE25DistAdamCapturableFunctorIN3c104HalfES4_S4_EJPfffPiifS6_10adamMode_tfEEvlPViT_T0_DpT1_:
        /* <DEDUP_REMOVED lines=21> */
.L_x_336:
        /* <DEDUP_REMOVED lines=20> */
.L_x_337:
        /* <DEDUP_REMOVED lines=20> */
.L_x_338:
        /* <DEDUP_REMOVED lines=21> */
.L_x_339:
        /* <DEDUP_REMOVED lines=33> */
[----:B0-----:R-:W-:Y:S05]  /*0730*/  CALL.REL.NOINC `($_Z25multi_tensor_apply_kernelI18TensorListMetadataILi5EE25DistAdamCapturableFunctorIN3c104HalfES4_S4_EJPfffPiifS6_10adamMode_tfEEvlPViT_T0_DpT1_$__internal_accurate_pow) ;  /* 0x0000002c00687944 */ /* 0x001fea0003c00000 */
        /* <DEDUP_REMOVED lines=21> */
.L_x_341:
        /* <DEDUP_REMOVED lines=14> */
.L_x_342:
        /* <DEDUP_REMOVED lines=21> */
[----:B------:R-:W-:Y:S05]  /*0ac0*/  CALL.REL.NOINC `($_Z25multi_tensor_apply_kernelI18TensorListMetadataILi5EE25DistAdamCapturableFunctorIN3c104HalfES4_S4_EJPfffPiifS6_10adamMode_tfEEvlPViT_T0_DpT1_$__internal_accurate_pow) ;  /* 0x0000002800847944 */ /* 0x000fea0003c00000 */
        /* <DEDUP_REMOVED lines=20> */
.L_x_343:
        /* <DEDUP_REMOVED lines=14> */
.L_x_344:
        /* <DEDUP_REMOVED lines=10> */
.L_x_340:
        /* <DEDUP_REMOVED lines=46> */
.L_x_350:
        /* <DEDUP_REMOVED lines=27> */
.L_x_346:
        /* <DEDUP_REMOVED lines=73> */
.L_x_347:
[----:B------:R-:W0:Y:S01]  /*16b0*/  LDCU.64 UR4, c[0x0][0xf88] ;  /* 0x0001f100ff0477ac */ /* 0x000e220008000a00 */
[----:B-----5:R-:W-:Y:S01]  /*16c0*/  HADD2.F32 R26, -RZ, R26.H0_H0 ;  /* 0x2000001aff1a7230 */ /* 0x020fe20000004100 */
[----:B------:R-:W-:Y:S01]  /*16d0*/  R2UR UR6, R16 ;  /* 0x00000000100672ca */ /* 0x000fe200000e0000 */
[----:B------:R-:W-:Y:S01]  /*16e0*/  HADD2.F32 R22, -RZ, R22.H0_H0 ;  /* 0x20000016ff167230 */ /* 0x000fe20000004100 */
[----:B------:R-:W-:Y:S01]  /*16f0*/  R2UR UR7, R17 ;  /* 0x00000000110772ca */ /* 0x000fe200000e0000 */
[----:B------:R-:W-:Y:S02]  /*1700*/  HADD2.F32 R34, -RZ, R34.H0_H0 ;  /* 0x20000022ff227230 */ /* 0x000fe40000004100 */
[----:B------:R-:W-:Y:S01]  /*1710*/  FMUL.FTZ R26, R3, R26 ;  /* 0x0000001a031a7220 */ /* 0x000fe20000410000 */
[----:B------:R-:W-:Y:S02]  /*1720*/  HADD2.F32 R24, -RZ, R24.H0_H0 ;  /* 0x20000018ff187230 */ /* 0x000fe40000004100 */
[----:B------:R-:W-:-:S02]  /*1730*/  HADD2.F32 R32, -RZ, R32.H0_H0 ;  /* 0x20000020ff207230 */ /* 0x000fc40000004100 */
[----:B------:R-:W-:Y:S01]  /*1740*/  FMUL.FTZ R34, R3, R34 ;  /* 0x0000002203227220 */ /* 0x000fe20000410000 */
[----:B------:R-:W-:Y:S02]  /*1750*/  HADD2.F32 R23, -RZ, R23.H0_H0 ;  /* 0x20000017ff177230 */ /* 0x000fe40000004100 */
[----:B------:R-:W-:Y:S02]  /*1760*/  HADD2.F32 R36, -RZ, R35.H0_H0 ;  /* 0x20000023ff247230 */ /* 0x000fe40000004100 */
[----:B------:R-:W-:Y:S02]  /*1770*/  HADD2.F32 R30, -RZ, R30.H0_H0 ;  /* 0x2000001eff1e7230 */ /* 0x000fe40000004100 */
[----:B------:R-:W-:Y:S02]  /*1780*/  HADD2.F32 R31, -RZ, R31.H0_H0 ;  /* 0x2000001fff1f7230 */ /* 0x000fe40000004100 */
[C---:B0-----:R-:W-:Y:S01]  /*1790*/  FFMA.FTZ R37, R26.reuse, -UR4, R26 ;  /* 0x800000041a257c23 */ /* 0x041fe2000801001a */
[----:B------:R-:W-:Y:S01]  /*17a0*/  FMUL.FTZ R26, R26, R26 ;  /* 0x0000001a1a1a7220 */ /* 0x000fe20000410000 */
[----:B------:R-:W-:-:S02]  /*17b0*/  HADD2.F32 R25, -RZ, R25.H0_H0 ;  /* 0x20000019ff197230 */ /* 0x000fc40000004100 */
[----:B------:R-:W-:Y:S01]  /*17c0*/  FFMA.FTZ R22, R22, UR4, R37 ;  /* 0x0000000416167c23 */ /* 0x000fe20008010025 */
[----:B------:R-:W-:Y:S01]  /*17d0*/  FFMA.FTZ R37, R26, -UR5, R26 ;  /* 0x800000051a257c23 */ /* 0x000fe2000801001a */
[----:B------:R-:W-:-:S03]  /*17e0*/  HADD2.F32 R33, -RZ, R33.H0_H0 ;  /* 0x20000021ff217230 */ /* 0x000fc60000004100 */
        /* <DEDUP_REMOVED lines=114> */
.L_x_348:
        /* <DEDUP_REMOVED lines=53> */
.L_x_349:
[----:B------:R-:W2:Y:S02]  /*2260*/  LDC R7, c[0x0][0x360] ;  /* 0x0000d800ff077b82 */ /* 0x000ea40000000800 */
[----:B--2---:R-:W-:-:S05]  /*2270*/  IMAD R2, R7, 0x4, R2 ;  /* 0x0000000407027824 */ /* 0x004fca00078e0202 */
[----:B------:R-:W-:-:S13]  /*2280*/  ISETP.GE.AND P0, PT, R2, R4, PT ;  /* 0x000000040200720c */ /* 0x000fda0003f06270 */
[----:B------:R-:W-:Y:S05]  /*2290*/  @!P0 BRA `(.L_x_350) ;  /* 0xffffffec00748947 */ /* 0x000fea000383ffff */
[----:B------:R-:W-:Y:S05]  /*22a0*/  EXIT ;  /* 0x000000000000794d */ /* 0x000fea0003800000 */
.L_x_345:
[----:B------:R-:W0:Y:S02]  /*22b0*/  LDC R0, c[0x0][0x360] ;  /* 0x0000d800ff007b82 */ /* 0x000e240000000800 */
.L_x_356:
        /* <DEDUP_REMOVED lines=70> */
.L_x_351:
        /* <DEDUP_REMOVED lines=26> */
.L_x_352:
[----:B------:R-:W2:Y:S01]  /*28c0*/  LDCU UR4, c[0x0][0xfac] ;  /* 0x0001f580ff0477ac */ /* 0x000ea20008000800 */
[----:B-----5:R-:W-:Y:S01]  /*28d0*/  HADD2.F32 R22, -RZ, R22.H0_H0 ;  /* 0x20000016ff167230 */ /* 0x020fe20000004100 */
[----:B------:R-:W-:Y:S01]  /*28e0*/  R2UR UR8, R16 ;  /* 0x00000000100872ca */ /* 0x000fe200000e0000 */
[----:B------:R-:W-:Y:S01]  /*28f0*/  HADD2.F32 R26, -RZ, R26.H0_H0 ;  /* 0x2000001aff1a7230 */ /* 0x000fe20000004100 */
        /* <DEDUP_REMOVED lines=15> */
[----:B------:R-:W-:Y:S02]  /*29f0*/  HADD2.F32 R33, -RZ, R34.H0_H0 ;  /* 0x20000022ff217230 */ /* 0x000fe40000004100 */
[----:B------:R-:W1:Y:S01]  /*2a00*/  MUFU.RCP R34, R6 ;  /* 0x0000000600227308 */ /* 0x000e620000001000 */
[----:B------:R-:W-:Y:S01]  /*2a10*/  FFMA.FTZ R8, R3, R8, R26 ;  /* 0x0000000803087223 */ /* 0x000fe2000001001a */
[----:B------:R-:W-:-:S03]  /*2a20*/  HADD2.F32 R26, -RZ, R31.H0_H0 ;  /* 0x2000001fff1a7230 */ /* 0x000fc60000004100 */
[C---:B------:R-:W-:Y:S01]  /*2a30*/  FFMA.FTZ R9, R8.reuse, -UR6, R8 ;  /* 0x8000000608097c23 */ /* 0x040fe20008010008 */
[----:B------:R-:W-:Y:S02]  /*2a40*/  FMUL.FTZ R8, R8, R8 ;  /* 0x0000000808087220 */ /* 0x000fe40000410000 */
[----:B------:R-:W2:Y:S01]  /*2a50*/  MUFU.RCP R31, R5 ;  /* 0x00000005001f7308 */ /* 0x000ea20000001000 */
[----:B------:R-:W-:Y:S01]  /*2a60*/  FFMA.FTZ R26, R26, UR6, R9 ;  /* 0x000000061a1a7c23 */ /* 0x000fe20008010009 */
[----:B------:R-:W-:-:S04]  /*2a70*/  FFMA.FTZ R8, R8, -UR7, R8 ;  /* 0x8000000708087c23 */ /* 0x000fc80008010008 */
        /* <DEDUP_REMOVED lines=31> */
[----:B------:R-:W-:-:S03]  /*2c70*/  HADD2.F32 R40, -RZ, R27.H0_H0 ;  /* 0x2000001bff287230 */ /* 0x000fc60000004100 */
[----:B------:R-:W-:Y:S02]  /*2c80*/  FMUL.FTZ R37, R8, R37 ;  /* 0x0000002508257220 */ /* 0x000fe40000410000 */
[----:B------:R-:W-:-:S03]  /*2c90*/  FFMA.FTZ R27, R3, R40, R38 ;  /* 0x00000028031b7223 */ /* 0x000fc60000010026 */
[----:B------:R-:W-:Y:S01]  /*2ca0*/  F2FP.F16.F32.PACK_AB R37, RZ, R37 ;  /* 0x00000025ff25723e */ /* 0x000fe200000000ff */
[C---:B------:R-:W-:Y:S01]  /*2cb0*/  FFMA.FTZ R38, R27.reuse, -UR6, R27 ;  /* 0x800000061b267c23 */ /* 0x040fe2000801001b */
[----:B------:R-:W-:-:S03]  /*2cc0*/  FMUL.FTZ R27, R27, R27 ;  /* 0x0000001b1b1b7220 */ /* 0x000fc60000410000 */
[----:B------:R-:W-:Y:S01]  /*2cd0*/  FFMA.FTZ R9, R9, UR6, R38 ;  /* 0x0000000609097c23 */ /* 0x000fe20008010026 */
[----:B------:R-:W-:Y:S01]  /*2ce0*/  FFMA.FTZ R38, R27, -UR7, R27 ;  /* 0x800000071b267c23 */ /* 0x000fe2000801001b */
[----:B------:R-:W-:Y:S02]  /*2cf0*/  HADD2.F32 R37, -RZ, R37.H0_H0 ;  /* 0x20000025ff257230 */ /* 0x000fe40000004100 */
[----:B------:R-:W-:Y:S01]  /*2d00*/  FMUL.FTZ R34, R9, R34 ;  /* 0x0000002209227220 */ /* 0x000fe20000410000 */
[----:B------:R-:W-:Y:S01]  /*2d10*/  FFMA.FTZ R25, R25, UR7, R38 ;  /* 0x0000000719197c23 */ /* 0x000fe20008010026 */
[----:B------:R-:W-:Y:S01]  /*2d20*/  FMUL.FTZ R38, R30, UR4 ;  /* 0x000000041e267c20 */ /* 0x000fe20008410000 */
[----:B------:R-:W-:Y:S01]  /*2d30*/  FADD.FTZ R28, R28, -R37 ;  /* 0x800000251c1c7221 */ /* 0x000fe20000010000 */
[----:B------:R-:W-:Y:S01]  /*2d40*/  F2F.F16.F32 R9, R9 ;  /* 0x0000000900097304 */ /* 0x000fe20000200800 */
[----:B------:R-:W-:-:S07]  /*2d50*/  FMUL.FTZ R27, R25, R31 ;  /* 0x0000001f191b7220 */ /* 0x000fce0000410000 */
        /* <DEDUP_REMOVED lines=9> */
[----:B------:R-:W-:-:S05]  /*2df0*/  HADD2.F32 R34, -RZ, R35.H0_H0 ;  /* 0x20000023ff227230 */ /* 0x000fca0000004100 */
        /* <DEDUP_REMOVED lines=82> */
.L_x_354:
        /* <DEDUP_REMOVED lines=23> */
.L_x_355:
[----:B------:R-:W-:Y:S05]  /*3490*/  BSYNC.RECONVERGENT B0 ;  /* 0x0000000000007941 */ /* 0x000fea0003800200 */
.L_x_353:
[----:B0-----:R-:W-:-:S05]  /*34a0*/  IMAD R2, R0, 0x4, R2 ;  /* 0x0000000400027824 */ /* 0x001fca00078e0202 */
[----:B------:R-:W-:-:S13]  /*34b0*/  ISETP.GE.AND P0, PT, R2, R4, PT ;  /* 0x000000040200720c */ /* 0x000fda0003f06270 */
[----:B------:R-:W-:Y:S05]  /*34c0*/  @!P0 BRA `(.L_x_356) ;  /* 0xffffffec007c8947 */ /* 0x000fea000383ffff */
[----:B------:R-:W-:Y:S05]  /*34d0*/  EXIT ;  /* 0x000000000000794d */ /* 0x000fea0003800000 */
        .type           $_Z25multi_tensor_apply_kernelI18TensorListMetadataILi5EE25DistAdamCapturableFunctorIN3c104HalfES4_S4_EJPfffPiifS6_10adamMode_tfEEvlPViT_T0_DpT1_$__internal_accurate_pow,@function
        .size           $_Z25multi_tensor_apply_kernelI18TensorListMetadataILi5EE25DistAdamCapturableFunctorIN3c104HalfES4_S4_EJPfffPiifS6_10adamMode_tfEEvlPViT_T0_DpT1_$__internal_accurate_pow,(.L_x_1073 - $_Z25multi_tensor_apply_kernelI18TensorListMetadataILi5EE25DistAdamCapturableFunctorIN3c104HalfES4_S4_EJPfffPiifS6_10adamMode_tfEEvlPViT_T0_DpT1_$__internal_accurate_pow)
$_Z25multi_tensor_apply_kernelI18TensorListMetadataILi5EE25DistAdamCapturableFunctorIN3c104HalfES4_S4_EJPfffPiifS6_10adamMode_tfEEvlPViT_T0_DpT1_$__internal_accurate_pow:
        /* <DEDUP_REMOVED lines=170> */
.L_x_357:
[----:B------:R-:W-:Y:S01]  /*3f80*/  DFMA R20, R20, R12, R12 ;  /* 0x0000000c1414722b */ /* 0x000fe2000000000c */
[----:B------:R-:W-:Y:S01]  /*3f90*/  IMAD.MOV.U32 R14, RZ, RZ, R0 ;  /* 0x000000ffff0e7224 */ /* 0x000fe200078e0000 */
[----:B------:R-:W-:Y:S01]  /*3fa0*/  DSETP.NEU.AND P2, PT, |R12|, +INF , PT ;  /* 0x7ff000000c00742a */ /* 0x000fe20003f4d200 */
[----:B------:R-:W-:-:S07]  /*3fb0*/  IMAD.MOV.U32 R15, RZ, RZ, 0x0 ;  /* 0x00000000ff0f7424 */ /* 0x000fce00078e00ff */
[----:B------:R-:W-:Y:S02]  /*3fc0*/  FSEL R12, R12, R20, !P2 ;  /* 0x000000140c0c7208 */ /* 0x000fe40005000000 */
[----:B------:R-:W-:Y:S01]  /*3fd0*/  FSEL R5, R13, R21, !P2 ;  /* 0x000000150d057208 */ /* 0x000fe20005000000 */
[----:B------:R-:W-:Y:S06]  /*3fe0*/  RET.REL.NODEC R14 `(_Z25multi_tensor_apply_kernelI18TensorListMetadataILi5EE25DistAdamCapturableFunctorIN3c104HalfES4_S4_EJPfffPiifS6_10adamMode_tfEEvlPViT_T0_DpT1_) ;  /* 0xffffffc00e047950 */ /* 0x000fec0003c3ffff */
.L_x_358:
        /* <DEDUP_REMOVED lines=9> */
.L_x_1073:


//--------------------- .text._Z25multi_tensor_apply_kernelI18TensorListMetadataILi5EE25DistAdamCapturableFunctorIN3c104HalfES4_fEJPfffPiifS6_10adamMode_tfEEvlPViT_T0_DpT1_ --------------------------
	.section	.text._Z25multi_tensor_apply_kernelI18TensorListMetadataILi5EE25DistAdamCapturableFunctorIN3c104HalfES4_fEJPfffPiifS6_10adamMode_tfEEvlPViT_T0_DpT1_,"ax",@progbits
	.align	128
        .global         _Z25multi_tensor_apply_kernelI18TensorListMetadataILi5EE25DistAdamCapturableFunctorIN3c104HalfES4_fEJPfffPiifS6_10adamMode_tfEEvlPViT_T0_DpT1_
        .type           _Z25multi_tensor_apply_kernelI18TensorListMetadataILi5EE25DistAdamCapturableFunctorIN3c104HalfES4_fEJPfffPiifS6_10adamMode_tfEEvlPViT_T0_DpT1_,@function
        .size           _Z25multi_tensor_apply_kernelI18TensorListMetadataILi5EE25DistAdamCapturableFunctorIN3c104HalfES4_fEJPfffPiifS6_10adamMode_tfEEvlPViT_T0_DpT1_,(.L_x_1074 - _Z25multi_tensor_apply_kernelI18TensorListMetadataILi5EE25DistAdamCapturableFunctorIN3c104HalfES4_fEJPfffPiifS6_10adamMode_tfEEvlPViT_T0_DpT1_)
        .other          _Z25multi_tensor_apply_kernelI18TensorListMetadataILi5EE25DistAdamCapturableFunctorIN3c104HalfES4_fEJPfffPiifS6_10adamMode_tfEEvlPViT_T0_DpT1_,@"STO_CUDA_ENTRY STV_DEFAULT"
_Z25multi_tensor_apply_kernelI18TensorListMetadataILi5EE25DistAdamCapturableFunctorIN3c104HalfES4_fEJPfffPiifS6_10adamMode_tfEEvlPViT_T0_DpT1_:
.text._Z25multi_tensor_apply_kernelI18TensorListMetadataILi5EE25DistAdamCapturableFunctorIN3c104HalfES4_fEJPfffPiifS6_10adamMode_tfEEvlPViT_T0_DpT1_:
        /* <DEDUP_REMOVED lines=21> */
.L_x_359:
        /* <DEDUP_REMOVED lines=20> */
.L_x_360:
        /* <DEDUP_REMOVED lines=20> */
.L_x_361:
        /* <DEDUP_REMOVED lines=21> */
.L_x_362:
        /* <DEDUP_REMOVED lines=31> */
[----:B0-----:R-:W-:Y:S05]  /*0710*/  CALL.REL.NOINC `($_Z25multi_tensor_apply_kernelI18TensorListMetadataILi5EE25DistAdamCapturableFunctorIN3c104HalfES4_fEJPfffPiifS6_10adamMode_tfEEvlPViT_T0_DpT1_$__internal_accurate_pow) ;  /* 0x0000002c00b87944 */ /* 0x001fea0003c00000 */
        /* <DEDUP_REMOVED lines=22> */
.L_x_364:
        /* <DEDUP_REMOVED lines=14> */
.L_x_365:
        /* <DEDUP_REMOVED lines=19> */
[----:B------:R-:W-:Y:S05]  /*0a90*/  CALL.REL.NOINC `($_Z25multi_tensor_apply_kernelI18TensorListMetadataILi5EE25DistAdamCapturableFunctorIN3c104HalfES4_fEJPfffPiifS6_10adamMode_tfEEvlPViT_T0_DpT1_$__internal_accurate_pow) ;  /* 0x0000002800d87944 */ /* 0x000fea0003c00000 */
        /* <DEDUP_REMOVED lines=21> */
.L_x_366:
        /* <DEDUP_REMOVED lines=14> */
.L_x_367:
        /* <DEDUP_REMOVED lines=10> */
.L_x_363:
        /* <DEDUP_REMOVED lines=46> */
.L_x_373:
        /* <DEDUP_REMOVED lines=34> */
.L_x_369:
        /* <DEDUP_REMOVED lines=65> */
.L_x_370:
        /* <DEDUP_REMOVED lines=10> */
[C---:B------:R-:W-:Y:S01]  /*1720*/  FMUL.FTZ R23, R26.reuse, R23 ;  /* 0x000000171a177220 */ /* 0x040fe20000410000 */
[----:B------:R-:W-:Y:S02]  /*1730*/  HADD2.F32 R41, -RZ, R40.H0_H0 ;  /* 0x20000028ff297230 */ /* 0x000fe40000004100 */
[----:B------:R-:W-:Y:S01]  /*1740*/  FMUL.FTZ R40, R26, R19 ;  /* 0x000000131a287220 */ /* 0x000fe20000410000 */
[----:B------:R-:W-:-:S02]  /*1750*/  HADD2.F32 R39, -RZ, R39.H0_H0 ;  /* 0x20000027ff277230 */ /* 0x000fc40000004100 */
[----:B------:R-:W-:Y:S01]  /*1760*/  FMUL.FTZ R7, R23, R23 ;  /* 0x0000001717077220 */ /* 0x000fe20000410000 */
[----:B------:R-:W-:Y:S02]  /*1770*/  HADD2.F32 R36, -RZ, R36.H0_H0 ;  /* 0x20000024ff247230 */ /* 0x000fe40000004100 */
[----:B-1----:R-:W-:Y:S01]  /*1780*/  FMUL.FTZ R5, R40, R40 ;  /* 0x0000002828057220 */ /* 0x002fe20000410000 */
[----:B------:R-:W-:Y:S02]  /*1790*/  HADD2.F32 R37, -RZ, R37.H0_H0 ;  /* 0x20000025ff257230 */ /* 0x000fe40000004100 */
[----:B--2---:R-:W-:Y:S01]  /*17a0*/  FFMA.FTZ R18, R7, -UR7, R7 ;  /* 0x8000000707127c23 */ /* 0x004fe20008010007 */
[C---:B------:R-:W-:Y:S01]  /*17b0*/  FMUL.FTZ R7, R26.reuse, R43 ;  /* 0x0000002b1a077220 */ /* 0x040fe20000410000 */
[----:B------:R-:W-:Y:S01]  /*17c0*/  FMUL.FTZ R38, R26, R39 ;  /* 0x000000271a267220 */ /* 0x000fe20000410000 */
[----:B------:R-:W-:Y:S01]  /*17d0*/  FFMA.FTZ R5, R5, -UR7, R5 ;  /* 0x8000000705057c23 */ /* 0x000fe20008010005 */
[----:B------:R-:W-:Y:S01]  /*17e0*/  FFMA.FTZ R41, R41, UR7, R18 ;  /* 0x0000000729297c23 */ /* 0x000fe20008010012 */
[----:B------:R-:W-:Y:S01]  /*17f0*/  FMUL.FTZ R19, R7, R7 ;  /* 0x0000000707137220 */ /* 0x000fe20000410000 */
[----:B------:R-:W-:-:S02]  /*1800*/  HADD2.F32 R32, -RZ, R32.H0_H0 ;  /* 0x20000020ff207230 */ /* 0x000fc40000004100 */
[----:B------:R-:W-:Y:S01]  /*1810*/  FFMA.FTZ R5, R36, UR7, R5 ;  /* 0x0000000724057c23 */ /* 0x000fe20008010005 */
[----:B------:R-:W-:Y:S02]  /*1820*/  HADD2.F32 R36, -RZ, R35.H0_H0 ;  /* 0x20000023ff247230 */ /* 0x000fe40000004100 */
[----:B------:R-:W-:Y:S01]  /*1830*/  FFMA.FTZ R22, R19, -UR7, R19 ;  /* 0x8000000713167c23 */ /* 0x000fe20008010013 */
[----:B------:R-:W-:Y:S01]  /*1840*/  FMUL.FTZ R19, R38, R38 ;  /* 0x0000002626137220 */ /* 0x000fe20000410000 */
[-C--:B----4-:R-:W-:Y:S01]  /*1850*/  FMUL.FTZ R18, R41, R6.reuse ;  /* 0x0000000629127220 */ /* 0x090fe20000410000 */
[-C--:B------:R-:W-:Y:S01]  /*1860*/  FMUL.FTZ R39, R5, R6.reuse ;  /* 0x0000000605277220 */ /* 0x080fe20000410000 */
[----:B------:R-:W-:Y:S01]  /*1870*/  FFMA.FTZ R37, R37, UR7, R22 ;  /* 0x0000000725257c23 */ /* 0x000fe20008010016 */
[----:B------:R-:W-:Y:S01]  /*1880*/  FFMA.FTZ R19, R19, -UR7, R19 ;  /* 0x8000000713137c23 */ /* 0x000fe20008010013 */
[----:B------:R-:W-:Y:S01]  /*1890*/  FFMA.FTZ R7, R7, -UR6, R7 ;  /* 0x8000000607077c23 */ /* 0x000fe20008010007 */
[----:B------:R-:W-:Y:S01]  /*18a0*/  FFMA.FTZ R42, R23, -UR6, R23 ;  /* 0x80000006172a7c23 */ /* 0x000fe20008010017 */
[----:B------:R-:W0:Y:S01]  /*18b0*/  MUFU.SQRT R18, R18 ;  /* 0x0000001200127308 */ /* 0x000e220000002000 */
[----:B------:R-:W-:Y:S01]  /*18c0*/  FFMA.FTZ R36, R36, UR7, R19 ;  /* 0x0000000724247c23 */ /* 0x000fe20008010013 */
[----:B------:R-:W-:Y:S01]  /*18d0*/  FMUL.FTZ R35, R37, R6 ;  /* 0x0000000625237220 */ /* 0x000fe20000410000 */
[----:B------:R-:W-:Y:S01]  /*18e0*/  FFMA.FTZ R32, R32, UR6, R7 ;  /* 0x0000000620207c23 */ /* 0x000fe20008010007 */
[----:B------:R-:W-:-:S02]  /*18f0*/  HADD2.F32 R33, -RZ, R33.H0_H0 ;  /* 0x20000021ff217230 */ /* 0x000fc40000004100 */
[----:B------:R-:W-:Y:S01]  /*1900*/  FMUL.FTZ R22, R36, R6 ;  /* 0x0000000624167220 */ /* 0x000fe20000410000 */
[----:B------:R-:W-:Y:S01]  /*1910*/  HADD2.F32 R34, -RZ, R34.H0_H0 ;  /* 0x20000022ff227230 */ /* 0x000fe20000004100 */
[----:B------:R-:W1:Y:S01]  /*1920*/  LDCU UR5, c[0x0][0xfac] ;  /* 0x0001f580ff0577ac */ /* 0x000e620008000800 */
[----:B------:R-:W2:Y:S01]  /*1930*/  MUFU.SQRT R39, R39 ;  /* 0x0000002700277308 */ /* 0x000ea20000002000 */
[----:B------:R-:W-:Y:S01]  /*1940*/  FFMA.FTZ R42, R33, UR6, R42 ;  /* 0x00000006212a7c23 */ /* 0x000fe2000801002a */
[----:B------:R-:W-:Y:S01]  /*1950*/  FFMA.FTZ R33, R40, -UR6, R40 ;  /* 0x8000000628217c23 */ /* 0x000fe20008010028 */
[----:B------:R-:W-:Y:S02]  /*1960*/  HADD2.F32 R31, -RZ, R31.H0_H0 ;  /* 0x2000001fff1f7230 */ /* 0x000fe40000004100 */
[----:B------:R-:W-:Y:S01]  /*1970*/  FFMA.FTZ R38, R38, -UR6, R38 ;  /* 0x8000000626267c23 */ /* 0x000fe20008010026 */
[----:B------:R-:W-:Y:S02]  /*1980*/  HADD2.F32 R20, -RZ, R20.H0_H0 ;  /* 0x20000014ff147230 */ /* 0x000fe40000004100 */
[----:B------:R-:W-:Y:S01]  /*1990*/  FFMA.FTZ R34, R34, UR6, R33 ;  /* 0x0000000622227c23 */ /* 0x000fe20008010021 */
[----:B------:R-:W-:Y:S01]  /*19a0*/  HADD2.F32 R30, -RZ, R30.H0_H0 ;  /* 0x2000001eff1e7230 */ /* 0x000fe20000004100 */
[----:B------:R-:W4:Y:S01]  /*19b0*/  MUFU.SQRT R22, R22 ;  /* 0x0000001600167308 */ /* 0x000f220000002000 */
[----:B0-----:R-:W-:Y:S01]  /*19c0*/  FADD.FTZ R19, R18, UR4 ;  /* 0x0000000412137e21 */ /* 0x001fe20008010000 */
[----:B------:R-:W-:Y:S01]  /*19d0*/  FFMA.FTZ R38, R31, UR6, R38 ;  /* 0x000000061f267c23 */ /* 0x000fe20008010026 */
[----:B------:R-:W-:-:S02]  /*19e0*/  HADD2.F32 R21, -RZ, R21.H0_H0 ;  /* 0x20000015ff157230 */ /* 0x000fc40000004100 */
        /* <DEDUP_REMOVED lines=84> */
.L_x_371:
        /* <DEDUP_REMOVED lines=57> */
.L_x_372:
[----:B------:R-:W-:-:S05]  /*22c0*/  IMAD R29, R27, 0x4, R29 ;  /* 0x000000041b1d7824 */ /* 0x000fca00078e021d */
[----:B------:R-:W-:-:S13]  /*22d0*/  ISETP.GE.AND P0, PT, R29, R25, PT ;  /* 0x000000191d00720c */ /* 0x000fda0003f06270 */
[----:B------:R-:W-:Y:S05]  /*22e0*/  @!P0 BRA `(.L_x_373) ;  /* 0xffffffec00588947 */ /* 0x000fea000383ffff */
[----:B------:R-:W-:Y:S05]  /*22f0*/  EXIT ;  /* 0x000000000000794d */ /* 0x000fea0003800000 */
.L_x_368:
        /* <DEDUP_REMOVED lines=70> */
.L_x_374:
        /* <DEDUP_REMOVED lines=30> */
.L_x_375:
        /* <DEDUP_REMOVED lines=8> */
[----:B------:R-:W-:Y:S01]  /*29c0*/  HADD2.F32 R7, -RZ, R34.H0_H0 ;  /* 0x20000022ff077230 */ /* 0x000fe20000004100 */
[----:B------:R-:W-:Y:S01]  /*29d0*/  BSSY.RECONVERGENT B0, `(.L_x_376) ;  /* 0x00000be000007945 */ /* 0x000fe20003800200 */
[----:B------:R-:W-:Y:S02]  /*29e0*/  HADD2.F32 R31, -RZ, R31.H0_H0 ;  /* 0x2000001fff1f7230 */ /* 0x000fe40000004100 */
[----:B------:R-:W-:Y:S02]  /*29f0*/  HADD2.F32 R41, -RZ, R41.H0_H0 ;  /* 0x20000029ff297230 */ /* 0x000fe40000004100 */
[----:B------:R-:W-:-:S02]  /*2a00*/  HADD2.F32 R6, -RZ, R33.H0_H0 ;  /* 0x20000021ff067230 */ /* 0x000fc40000004100 */
[----:B------:R-:W-:Y:S02]  /*2a10*/  HADD2.F32 R32, -RZ, R32.H0_H0 ;  /* 0x20000020ff207230 */ /* 0x000fe40000004100 */
[----:B------:R-:W-:Y:S02]  /*2a20*/  HADD2.F32 R33, -RZ, R40.H0_H0 ;  /* 0x20000028ff217230 */ /* 0x000fe40000004100 */
[----:B------:R-:W-:Y:S02]  /*2a30*/  HADD2.F32 R39, -RZ, R39.H0_H0 ;  /* 0x20000027ff277230 */ /* 0x000fe40000004100 */
[----:B------:R-:W-:Y:S02]  /*2a40*/  HADD2.F32 R43, -RZ, R37.H0_H0 ;  /* 0x20000025ff2b7230 */ /* 0x000fe40000004100 */
[----:B----4-:R-:W-:Y:S01]  /*2a50*/  FMUL.FTZ R19, R35, UR4 ;  /* 0x0000000423137c20 */ /* 0x010fe20008410000 */
[----:B------:R-:W-:Y:S01]  /*2a60*/  FMUL.FTZ R21, R31, UR4 ;  /* 0x000000041f157c20 */ /* 0x000fe20008410000 */
[----:B------:R-:W-:Y:S01]  /*2a70*/  FMUL.FTZ R34, R6, UR4 ;  /* 0x0000000406227c20 */ /* 0x000fe20008410000 */
[----:B------:R-:W-:Y:S01]  /*2a80*/  FMUL.FTZ R45, R32, UR4 ;  /* 0x00000004202d7c20 */ /* 0x000fe20008410000 */
[----:B------:R-:W-:Y:S01]  /*2a90*/  FFMA.FTZ R7, R26, R7, R19 ;  /* 0x000000071a077223 */ /* 0x000fe20000010013 */
[----:B------:R-:W-:Y:S01]  /*2aa0*/  HADD2.F32 R19, -RZ, R42.H0_H0 ;  /* 0x2000002aff137230 */ /* 0x000fe20000004100 */
[----:B------:R-:W4:Y:S01]  /*2ab0*/  LDCU UR4, c[0x0][0xf9c] ;  /* 0x0001f380ff0477ac */ /* 0x000f220008000800 */
[----:B------:R-:W-:-:S02]  /*2ac0*/  HADD2.F32 R37, -RZ, R38.H0_H0 ;  /* 0x20000026ff257230 */ /* 0x000fc40000004100 */
[----:B-1----:R-:W-:Y:S01]  /*2ad0*/  FMUL.FTZ R5, R7, R7 ;  /* 0x0000000707057220 */ /* 0x002fe20000410000 */
[----:B------:R-:W-:Y:S02]  /*2ae0*/  HADD2.F32 R36, -RZ, R36.H0_H0 ;  /* 0x20000024ff247230 */ /* 0x000fe40000004100 */
[C---:B------:R-:W-:Y:S01]  /*2af0*/  FFMA.FTZ R19, R26.reuse, R19, R21 ;  /* 0x000000131a137223 */ /* 0x040fe20000010015 */
[----:B------:R-:W-:Y:S02]  /*2b00*/  HADD2.F32 R30, -RZ, R30.H0_H0 ;  /* 0x2000001eff1e7230 */ /* 0x000fe40000004100 */
[----:B--2---:R-:W-:Y:S01]  /*2b10*/  FFMA.FTZ R20, R5, -UR7, R5 ;  /* 0x8000000705147c23 */ /* 0x004fe20008010005 */
[C---:B------:R-:W-:Y:S01]  /*2b20*/  FFMA.FTZ R5, R26.reuse, R33, R34 ;  /* 0x000000211a057223 */ /* 0x040fe20000010022 */
[----:B------:R-:W-:Y:S01]  /*2b30*/  FFMA.FTZ R34, R26, R39, R45 ;  /* 0x000000271a227223 */ /* 0x000fe2000001002d */
[----:B------:R-:W-:Y:S01]  /*2b40*/  FFMA.FTZ R7, R7, -UR6, R7 ;  /* 0x8000000607077c23 */ /* 0x000fe20008010007 */
[----:B------:R-:W-:Y:S01]  /*2b50*/  FFMA.FTZ R21, R41, UR7, R20 ;  /* 0x0000000729157c23 */ /* 0x000fe20008010014 */
[----:B------:R-:W-:Y:S01]  /*2b60*/  FMUL.FTZ R20, R19, R19 ;  /* 0x0000001313147220 */ /* 0x000fe20000410000 */
[----:B------:R-:W-:Y:S01]  /*2b70*/  FMUL.FTZ R33, R5, R5 ;  /* 0x0000000505217220 */ /* 0x000fe20000410000 */
[----:B------:R-:W-:Y:S01]  /*2b80*/  FFMA.FTZ R30, R30, UR6, R7 ;  /* 0x000000061e1e7c23 */ /* 0x000fe20008010007 */
[----:B------:R-:W-:Y:S01]  /*2b90*/  F2F.F16.F32 R41, R21 ;  /* 0x0000001500297304 */ /* 0x000fe20000200800 */
[----:B------:R-:W-:Y:S01]  /*2ba0*/  FFMA.FTZ R38, R20, -UR7, R20 ;  /* 0x8000000714267c23 */ /* 0x000fe20008010014 */
[----:B------:R-:W-:Y:S01]  /*2bb0*/  FFMA.FTZ R40, R33, -UR7, R33 ;  /* 0x8000000721287c23 */ /* 0x000fe20008010021 */
[----:B0-----:R-:W-:Y:S01]  /*2bc0*/  FMUL.FTZ R20, R21, R18 ;  /* 0x0000001215147220 */ /* 0x001fe20000410000 */
[----:B------:R-:W-:Y:S01]  /*2bd0*/  FFMA.FTZ R44, R5, -UR6, R5 ;  /* 0x80000006052c7c23 */ /* 0x000fe20008010005 */
        /* <DEDUP_REMOVED lines=132> */
.L_x_377:
        /* <DEDUP_REMOVED lines=25> */
.L_x_378:
[----:B------:R-:W-:Y:S05]  /*35b0*/  BSYNC.RECONVERGENT B0 ;  /* 0x0000000000007941 */ /* 0x000fea0003800200 */
.L_x_376:
[----:B------:R-:W-:-:S05]  /*35c0*/  IMAD R29, R27, 0x4, R29 ;  /* 0x000000041b1d7824 */ /* 0x000fca00078e021d */
[----:B------:R-:W-:-:S13]  /*35d0*/  ISETP.GE.AND P0, PT, R29, R25, PT ;  /* 0x000000191d00720c */ /* 0x000fda0003f06270 */
[----:B------:R-:W-:Y:S05]  /*35e0*/  @!P0 BRA `(.L_x_368) ;  /* 0xffffffec00448947 */ /* 0x000fea000383ffff */
[----:B------:R-:W-:Y:S05]  /*35f0*/  EXIT ;  /* 0x000000000000794d */ /* 0x000fea0003800000 */
        .type           $_Z25multi_tensor_apply_kernelI18TensorListMetadataILi5EE25DistAdamCapturableFunctorIN3c104HalfES4_fEJPfffPiifS6_10adamMode_tfEEvlPViT_T0_DpT1_$__internal_accurate_pow,@function
        .size           $_Z25multi_tensor_apply_kernelI18TensorListMetadataILi5EE25DistAdamCapturableFunctorIN3c104HalfES4_fEJPfffPiifS6_10adamMode_tfEEvlPViT_T0_DpT1_$__internal_accurate_pow,(.L_x_1074 - $_Z25multi_tensor_apply_kernelI18TensorListMetadataILi5EE25DistAdamCapturableFunctorIN3c104HalfES4_fEJPfffPiifS6_10adamMode_tfEEvlPViT_T0_DpT1_$__internal_accurate_pow)
$_Z25multi_tensor_apply_kernelI18TensorListMetadataILi5EE25DistAdamCapturableFunctorIN3c104HalfES4_fEJPfffPiifS6_10adamMode_tfEEvlPViT_T0_DpT1_$__internal_accurate_pow:
        /* <DEDUP_REMOVED lines=169> */
.L_x_379:
[----:B------:R-:W-:Y:S02]  /*4090*/  DFMA R6, R10, R4, R4 ;  /* 0x000000040a06722b */ /* 0x000fe40000000004 */
[----:B------:R-:W-:-:S08]  /*40a0*/  DSETP.NEU.AND P2, PT, |R4|, +INF , PT ;  /* 0x7ff000000400742a */ /* 0x000fd00003f4d200 */
[----:B------:R-:W-:Y:S01]  /*40b0*/  FSEL R9, R4, R6, !P2 ;  /* 0x0000000604097208 */ /* 0x000fe20005000000 */
[----:B------:R-:W-:Y:S01]  /*40c0*/  IMAD.MOV.U32 R4, RZ, RZ, R28 ;  /* 0x000000ffff047224 */ /* 0x000fe200078e001c */
[----:B------:R-:W-:Y:S01]  /*40d0*/  FSEL R8, R5, R7, !P2 ;  /* 0x0000000705087208 */ /* 0x000fe20005000000 */
[----:B------:R-:W-:-:S04]  /*40e0*/  IMAD.MOV.U32 R5, RZ, RZ, 0x0 ;  /* 0x00000000ff057424 */ /* 0x000fc800078e00ff */
[----:B------:R-:W-:Y:S05]  /*40f0*/  RET.REL.NODEC R4 `(_Z25multi_tensor_apply_kernelI18TensorListMetadataILi5EE25DistAdamCapturableFunctorIN3c104HalfES4_fEJPfffPiifS6_10adamMode_tfEEvlPViT_T0_DpT1_) ;  /* 0xffffffbc04c07950 */ /* 0x000fea0003c3ffff */
.L_x_380:
        /* <DEDUP_REMOVED lines=16> */
.L_x_1074:


//--------------------- .text._Z25multi_tensor_apply_kernelI18TensorListMetadataILi5EE25DistAdamCapturableFunctorIN3c104HalfEfNS3_8BFloat16EEJPfffPiifS7_10adamMode_tfEEvlPViT_T0_DpT1_ --------------------------
	.section	.text._Z25multi_tensor_apply_kernelI18TensorListMetadataILi5EE25DistAdamCapturableFunctorIN3c104HalfEfNS3_8BFloat16EEJPfffPiifS7_10adamMode_tfEEvlPViT_T0_DpT1_,"ax",@progbits
	.align	128
        .global         _Z25multi_tensor_apply_kernelI18TensorListMetadataILi5EE25DistAdamCapturableFunctorIN3c104HalfEfNS3_8BFloat16EEJPfffPiifS7_10adamMode_tfEEvlPViT_T0_DpT1_
        .type           _Z25multi_tensor_apply_kernelI18TensorListMetadataILi5EE25DistAdamCapturableFunctorIN3c104HalfEfNS3_8BFloat16EEJPfffPiifS7_10adamMode_tfEEvlPViT_T0_DpT1_,@function
        .size           _Z25multi_tensor_apply_kernelI18TensorListMetadataILi5EE25DistAdamCapturableFunctorIN3c104HalfEfNS3_8BFloat16EEJPfffPiifS7_10adamMode_tfEEvlPViT_T0_DpT1_,(.L_x_1075 - _Z25multi_tensor_apply_kernelI18TensorListMetadataILi5EE25DistAdamCapturableFunctorIN3c104HalfEfNS3_8BFloat16EEJPfffPiifS7_10adamMode_tfEEvlPViT_T0_DpT1_)
        .other          _Z25multi_tensor_apply_kernelI18TensorListMetadataILi5EE25DistAdamCapturableFunctorIN3c104HalfEfNS3_8BFloat16EEJPfffPiifS7_10adamMode_tfEEvlPViT_T0_DpT1_,@"STO_CUDA_ENTRY STV_DEFAULT"
_Z25multi_tensor_apply_kernelI18TensorListMetadataILi5EE25DistAdamCapturableFunctorIN3c104HalfEfNS3_8BFloat16EEJPfffPiifS7_10adamMode_tfEEvlPViT_T0_DpT1_:
.text._Z25multi_tensor_apply_kernelI18TensorListMetadataILi5EE25DistAdamCapturableFunctorIN3c104HalfEfNS3_8BFloat16EEJPfffPiifS7_10adamMode_tfEEvlPViT_T0_DpT1_:
        /* <DEDUP_REMOVED lines=21> */
.L_x_381:
        /* <DEDUP_REMOVED lines=20> */
.L_x_382:
        /* <DEDUP_REMOVED lines=20> */
.L_x_383:
        /* <DEDUP_REMOVED lines=21> */
.L_x_384:
        /* <DEDUP_REMOVED lines=32> */
[----:B0-----:R-:W-:Y:S05]  /*0720*/  CALL.REL.NOINC `($_Z25multi_tensor_apply_kernelI18TensorListMetadataILi5EE25DistAdamCapturableFunctorIN3c104HalfEfNS3_8BFloat16EEJPfffPiifS7_10adamMode_tfEEvlPViT_T0_DpT1_$__internal_accurate_pow) ;  /* 0x0000002c00b87944 */ /* 0x001fea0003c00000 */
        /* <DEDUP_REMOVED lines=22> */
.L_x_386:
        /* <DEDUP_REMOVED lines=14> */
.L_x_387:
        /* <DEDUP_REMOVED lines=20> */
[----:B------:R-:W-:Y:S05]  /*0ab0*/  CALL.REL.NOINC `($_Z25multi_tensor_apply_kernelI18TensorListMetadataILi5EE25DistAdamCapturableFunctorIN3c104HalfEfNS3_8BFloat16EEJPfffPiifS7_10adamMode_tfEEvlPViT_T0_DpT1_$__internal_accurate_pow) ;  /* 0x0000002800d47944 */ /* 0x000fea0003c00000 */
        /* <DEDUP_REMOVED lines=21> */
.L_x_388:
        /* <DEDUP_REMOVED lines=14> */
.L_x_389:
        /* <DEDUP_REMOVED lines=10> */
.L_x_385:
        /* <DEDUP_REMOVED lines=47> */
.L_x_395:
[----:B-1----:R-:W-:-:S04]  /*1080*/  IMAD.WIDE R36, R0, 0x2, R18 ;  /* 0x0000000200247825 */ /* 0x002fc800078e0212 */
[----:B0-----:R-:W-:-:S04]  /*1090*/  IMAD.WIDE R32, R0, 0x2, R20 ;  /* 0x0000000200207825 */ /* 0x001fc800078e0214 */
        /* <DEDUP_REMOVED lines=15> */
[----:B------:R-:W-:Y:S02]  /*1190*/  SHF.R.U32.HI R14, RZ, 0x10, R15 ;  /* 0x00000010ff0e7819 */ /* 0x000fe4000001160f */
[C-C-:B---3--:R-:W-:Y:S02]  /*11a0*/  SHF.R.U64 R43, R32.reuse, 0x10, R33.reuse ;  /* 0x00000010202b7819 */ /* 0x148fe40000001221 */
[----:B------:R-:W-:Y:S02]  /*11b0*/  PRMT R42, R32, 0x7610, R42 ;  /* 0x00007610202a7816 */ /* 0x000fe4000000002a */
[----:B------:R-:W-:Y:S02]  /*11c0*/  SHF.R.U32.HI R30, RZ, 0x10, R33 ;  /* 0x00000010ff1e7819 */ /* 0x000fe40000011621 */
[----:B------:R-:W-:-:S02]  /*11d0*/  PRMT R31, R33, 0x7610, R31 ;  /* 0x00007610211f7816 */ /* 0x000fc4000000001f */
[--C-:B----4-:R-:W-:Y:S02]  /*11e0*/  SHF.R.U64 R35, R44, 0x10, R45.reuse ;  /* 0x000000102c237819 */ /* 0x110fe4000000122d */
[----:B------:R-:W-:Y:S02]  /*11f0*/  SHF.R.U32.HI R34, RZ, 0x10, R45 ;  /* 0x00000010ff227819 */ /* 0x000fe4000001162d */
[----:B------:R-:W-:Y:S01]  /*1200*/  PRMT R7, R45, 0x7610, R7 ;  /* 0x000076102d077816 */ /* 0x000fe20000000007 */
[----:B------:R-:W-:Y:S06]  /*1210*/  BRA `(.L_x_392) ;  /* 0x0000000400247947 */ /* 0x000fec0003800000 */
.L_x_391:
        /* <DEDUP_REMOVED lines=58> */
[----:B-1----:R-:W-:Y:S01]  /*15c0*/  @P2 PRMT R35, RZ, 0x7610, R35 ;  /* 0x00007610ff232816 */ /* 0x002fe20000000023 */
[----:B------:R-:W-:Y:S01]  /*15d0*/  @!P3 IMAD.WIDE R38, R0, 0x4, R24 ;  /* 0x000000040026b825 */ /* 0x000fe200078e0218 */
[----:B------:R-:W-:-:S02]  /*15e0*/  @P3 PRMT R7, RZ, 0x7610, R7 ;  /* 0x00007610ff073816 */ /* 0x000fc40000000007 */
        /* <DEDUP_REMOVED lines=12> */
.L_x_392:
[----:B------:R-:W1:Y:S01]  /*16b0*/  LDC.64 R32, c[0x0][0xfa0] ;  /* 0x0003e800ff207b82 */ /* 0x000e620000000a00 */
[----:B------:R-:W-:Y:S01]  /*16c0*/  R2UR UR4, R16 ;  /* 0x00000000100472ca */ /* 0x000fe200000e0000 */
[----:B------:R-:W2:Y:S01]  /*16d0*/  LDCU.64 UR6, c[0x0][0xf88] ;  /* 0x0001f100ff0677ac */ /* 0x000ea20008000a00 */
[----:B------:R-:W-:-:S13]  /*16e0*/  R2UR UR5, R17 ;  /* 0x00000000110572ca */ /* 0x000fda00000e0000 */
[----:B-1----:R1:W3:Y:S01]  /*16f0*/  LDG.E R32, desc[UR4][R32.64] ;  /* 0x0000000420207981 */ /* 0x0022e2000c1e1900 */
[C---:B-----5:R-:W-:Y:S01]  /*1700*/  FMUL.FTZ R37, R2.reuse, R8 ;  /* 0x0000000802257220 */ /* 0x060fe20000410000 */
[----:B------:R-:W4:Y:S01]  /*1710*/  MUFU.RCP R38, R4 ;  /* 0x0000000400267308 */ /* 0x000f220000001000 */
[C---:B------:R-:W-:Y:S01]  /*1720*/  FMUL.FTZ R10, R2.reuse, R10 ;  /* 0x0000000a020a7220 */ /* 0x040fe20000410000 */
[----:B------:R-:W-:Y:S01]  /*1730*/  FMUL.FTZ R36, R2, R9 ;  /* 0x0000000902247220 */ /* 0x000fe20000410000 */
[----:B------:R-:W-:Y:S01]  /*1740*/  FMUL.FTZ R8, R37, R37 ;  /* 0x0000002525087220 */ /* 0x000fe20000410000 */
[----:B------:R-:W-:Y:S02]  /*1750*/  HADD2.F32 R44, -RZ, R44.H0_H0 ;  /* 0x2000002cff2c7230 */ /* 0x000fe40000004100 */
[----:B------:R-:W-:Y:S01]  /*1760*/  FMUL.FTZ R41, R10, R10 ;  /* 0x0000000a0a297220 */ /* 0x000fe20000410000 */
[----:B------:R-:W-:Y:S02]  /*1770*/  HADD2.F32 R35, -RZ, R35.H0_H0 ;  /* 0x20000023ff237230 */ /* 0x000fe40000004100 */
[----:B--2---:R-:W-:Y:S01]  /*1780*/  FFMA.FTZ R39, R8, -UR7, R8 ;  /* 0x8000000708277c23 */ /* 0x004fe20008010008 */
[----:B------:R-:W-:-:S02]  /*1790*/  HADD2.F32 R8, -RZ, R7.H0_H0 ;  /* 0x20000007ff087230 */ /* 0x000fc40000004100 */
[----:B-1----:R-:W-:Y:S01]  /*17a0*/  FMUL.FTZ R33, R36, R36 ;  /* 0x0000002424217220 */ /* 0x002fe20000410000 */
[----:B------:R-:W-:Y:S01]  /*17b0*/  FFMA.FTZ R41, R41, -UR7, R41 ;  /* 0x8000000729297c23 */ /* 0x000fe20008010029 */
[----:B------:R-:W-:Y:S01]  /*17c0*/  FFMA.FTZ R39, R44, UR7, R39 ;  /* 0x000000072c277c23 */ /* 0x000fe20008010027 */
[----:B------:R-:W-:Y:S01]  /*17d0*/  FMUL.FTZ R11, R2, R11 ;  /* 0x0000000b020b7220 */ /* 0x000fe20000410000 */
[----:B------:R-:W-:Y:S01]  /*17e0*/  FFMA.FTZ R40, R33, -UR7, R33 ;  /* 0x8000000721287c23 */ /* 0x000fe20008010021 */
[----:B------:R-:W-:Y:S01]  /*17f0*/  FFMA.FTZ R8, R8, UR7, R41 ;  /* 0x0000000708087c23 */ /* 0x000fe20008010029 */
[----:B------:R1:W-:Y:S01]  /*1800*/  F2F.F16.F32 R7, R39 ;  /* 0x0000002700077304 */ /* 0x0003e20000200800 */
[----:B------:R-:W2:Y:S01]  /*1810*/  LDCU UR4, c[0x0][0xf9c] ;  /* 0x0001f380ff0477ac */ /* 0x000ea20008000800 */
[-C--:B----4-:R-:W-:Y:S01]  /*1820*/  FMUL.FTZ R9, R39, R38.reuse ;  /* 0x0000002627097220 */ /* 0x090fe20000410000 */
[----:B------:R-:W-:Y:S01]  /*1830*/  FFMA.FTZ R45, R35, UR7, R40 ;  /* 0x00000007232d7c23 */ /* 0x000fe20008010028 */
[----:B------:R-:W-:Y:S01]  /*1840*/  FMUL.FTZ R41, R8, R38 ;  /* 0x0000002608297220 */ /* 0x000fe20000410000 */
[----:B------:R-:W-:Y:S01]  /*1850*/  FMUL.FTZ R35, R11, R11 ;  /* 0x0000000b0b237220 */ /* 0x000fe20000410000 */
[----:B------:R-:W-:-:S02]  /*1860*/  HADD2.F32 R43, -RZ, R43.H0_H0 ;  /* 0x2000002bff2b7230 */ /* 0x000fc40000004100 */
[-C--:B------:R-:W-:Y:S01]  /*1870*/  FMUL.FTZ R44, R45, R38.reuse ;  /* 0x000000262d2c7220 */ /* 0x080fe20000410000 */
[----:B------:R-:W2:Y:S01]  /*1880*/  MUFU.SQRT R9, R9 ;  /* 0x0000000900097308 */ /* 0x000ea20000002000 */
[----:B-1----:R-:W-:Y:S02]  /*1890*/  HADD2.F32 R39, -RZ, R34.H0_H0 ;  /* 0x20000022ff277230 */ /* 0x002fe40000004100 */
[----:B------:R-:W-:Y:S01]  /*18a0*/  FFMA.FTZ R40, R35, -UR7, R35 ;  /* 0x8000000723287c23 */ /* 0x000fe20008010023 */
[----:B------:R-:W-:Y:S01]  /*18b0*/  FFMA.FTZ R36, R36, -UR6, R36 ;  /* 0x8000000624247c23 */ /* 0x000fe20008010024 */
[----:B------:R-:W-:Y:S02]  /*18c0*/  HADD2.F32 R31, -RZ, R31.H0_H0 ;  /* 0x2000001fff1f7230 */ /* 0x000fe40000004100 */
[----:B------:R-:W-:Y:S01]  /*18d0*/  FFMA.FTZ R10, R10, -UR6, R10 ;  /* 0x800000060a0a7c23 */ /* 0x000fe2000801000a */
[----:B------:R-:W-:Y:S01]  /*18e0*/  FFMA.FTZ R35, R39, UR7, R40 ;  /* 0x0000000727237c23 */ /* 0x000fe20008010028 */
[----:B------:R-:W-:Y:S01]  /*18f0*/  HADD2.F32 R30, -RZ, R30.H0_H0 ;  /* 0x2000001eff1e7230 */ /* 0x000fe20000004100 */
[----:B------:R-:W1:Y:S01]  /*1900*/  MUFU.SQRT R41, R41 ;  /* 0x0000002900297308 */ /* 0x000e620000002000 */
[----:B------:R-:W-:Y:S01]  /*1910*/  FFMA.FTZ R11, R11, -UR6, R11 ;  /* 0x800000060b0b7c23 */ /* 0x000fe2000801000b */
[----:B------:R-:W-:Y:S01]  /*1920*/  FMUL.FTZ R40, R35, R38 ;  /* 0x0000002623287220 */ /* 0x000fe20000410000 */
[----:B------:R-:W-:Y:S01]  /*1930*/  FFMA.FTZ R38, R37, -UR6, R37 ;  /* 0x8000000625267c23 */ /* 0x000fe20008010025 */
[----:B------:R-:W-:-:S02]  /*1940*/  HADD2.F32 R29, -RZ, R29.H0_H0 ;  /* 0x2000001dff1d7230 */ /* 0x000fc40000004100 */
[----:B------:R-:W-:Y:S01]  /*1950*/  FFMA.FTZ R10, R31, UR6, R10 ;  /* 0x000000061f0a7c23 */ /* 0x000fe2000801000a */
[----:B------:R-:W-:Y:S01]  /*1960*/  FFMA.FTZ R11, R30, UR6, R11 ;  /* 0x000000061e0b7c23 */ /* 0x000fe2000801000b */
[----:B------:R-:W-:Y:S01]  /*1970*/  HADD2.F32 R28, -RZ, R28.H0_H0 ;  /* 0x2000001cff1c7230 */ /* 0x000fe20000004100 */
[----:B------:R-:W4:Y:S01]  /*1980*/  MUFU.SQRT R34, R44 ;  /* 0x0000002c00227308 */ /* 0x000f220000002000 */
[----:B--2---:R-:W-:Y:S01]  /*1990*/  FADD.FTZ R39, R9, UR4 ;  /* 0x0000000409277e21 */ /* 0x004fe20008010000 */
[----:B------:R-:W-:Y:S02]  /*19a0*/  HADD2.F32 R14, -RZ, R14.H0_H0 ;  /* 0x2000000eff0e7230 */ /* 0x000fe40000004100 */
[----:B------:R-:W-:-:S04]  /*19b0*/  HADD2.F32 R15, -RZ, R15.H0_H0 ;  /* 0x2000000fff0f7230 */ /* 0x000fc80000004100 */
[----:B------:R-:W2:Y:S01]  /*19c0*/  MUFU.SQRT R40, R40 ;  /* 0x0000002800287308 */ /* 0x000ea20000002000 */
[----:B-1----:R-:W-:Y:S01]  /*19d0*/  FADD.FTZ R9, R41, UR4 ;  /* 0x0000000429097e21 */ /* 0x002fe20008010000 */
[----:B------:R-:W-:-:S05]  /*19e0*/  HADD2.F32 R41, -RZ, R42.H0_H0 ;  /* 0x2000002aff297230 */ /* 0x000fca0000004100 */
[----:B------:R-:W-:Y:S01]  /*19f0*/  FFMA.FTZ R41, R41, UR6, R38 ;  /* 0x0000000629297c23 */ /* 0x000fe20008010026 */
[----:B------:R-:W-:Y:S01]  /*1a00*/  MUFU.RCP R39, R39 ;  /* 0x0000002700277308 */ /* 0x000fe20000001000 */
[----:B----4-:R-:W-:-:S07]  /*1a10*/  FADD.FTZ R34, R34, UR4 ;  /* 0x0000000422227e21 */ /* 0x010fce0008010000 */
[----:B------:R-:W1:Y:S01]  /*1a20*/  MUFU.RCP R38, R6 ;  /* 0x0000000600267308 */ /* 0x000e620000001000 */
[----:B--2---:R-:W-:Y:S01]  /*1a30*/  FADD.FTZ R37, R40, UR4 ;  /* 0x0000000428257e21 */ /* 0x004fe20008010000 */
[----:B------:R-:W2:Y:S06]  /*1a40*/  LDCU UR4, c[0x0][0xfac] ;  /* 0x0001f580ff0477ac */ /* 0x000eac0008000800 */
[----:B------:R-:W4:Y:S08]  /*1a50*/  MUFU.RCP R34, R34 ;  /* 0x0000002200227308 */ /* 0x000f300000001000 */
[----:B------:R-:W-:Y:S08]  /*1a60*/  MUFU.RCP R37, R37 ;  /* 0x0000002500257308 */ /* 0x000ff00000001000 */
[----:B------:R0:W-:Y:S08]  /*1a70*/  F2F.F16.F32 R33, R45 ;  /* 0x0000002d00217304 */ /* 0x0001f00000200800 */
[----:B------:R-:W2:Y:S01]  /*1a80*/  MUFU.RCP R9, R9 ;  /* 0x0000000900097308 */ /* 0x000ea20000001000 */
[----:B0-----:R-:W-:Y:S01]  /*1a90*/  FFMA.FTZ R45, R43, UR6, R36 ;  /* 0x000000062b2d7c23 */ /* 0x001fe20008010024 */
[----:B-1----:R-:W-:-:S03]  /*1aa0*/  FMUL.FTZ R36, R41, R38 ;  /* 0x0000002629247220 */ /* 0x002fc60000410000 */
[----:B------:R-:W-:Y:S01]  /*1ab0*/  FMUL.FTZ R30, R45, R38 ;  /* 0x000000262d1e7220 */ /* 0x000fe20000410000 */
[----:B------:R-:W-:Y:S02]  /*1ac0*/  FMUL.FTZ R36, R36, R39 ;  /* 0x0000002724247220 */ /* 0x000fe40000410000 */
[----:B------:R2:W-:Y:S01]  /*1ad0*/  F2F.F16.F32 R43, R41 ;  /* 0x00000029002b7304 */ /* 0x0005e20000200800 */
[----:B----4-:R-:W-:-:S07]  /*1ae0*/  FMUL.FTZ R34, R30, R34 ;  /* 0x000000221e227220 */ /* 0x010fce0000410000 */
[----:B------:R0:W-:Y:S01]  /*1af0*/  F2F.F16.F32 R31, R45 ;  /* 0x0000002d001f7304 */ /* 0x0001e20000200800 */
[----:B--2---:R-:W-:Y:S01]  /*1b00*/  FFMA.FTZ R41, R29, UR4, R36 ;  /* 0x000000041d297c23 */ /* 0x004fe20008010024 */
[-C--:B------:R-:W-:Y:S01]  /*1b10*/  FMUL.FTZ R36, R10, R38.reuse ;  /* 0x000000260a247220 */ /* 0x080fe20000410000 */
[----:B------:R-:W-:-:S03]  /*1b20*/  FMUL.FTZ R38, R11, R38 ;  /* 0x000000260b267220 */ /* 0x000fc60000410000 */
[----:B------:R-:W-:Y:S01]  /*1b30*/  FMUL.FTZ R36, R36, R9 ;  /* 0x0000000924247220 */ /* 0x000fe20000410000 */
[----:B------:R-:W-:Y:S01]  /*1b40*/  FMUL.FTZ R37, R38, R37 ;  /* 0x0000002526257220 */ /* 0x000fe20000410000 */
[----:B------:R1:W-:Y:S01]  /*1b50*/  F2F.F16.F32 R39, R10 ;  /* 0x0000000a00277304 */ /* 0x0003e20000200800 */
[----:B0-----:R-:W-:Y:S01]  /*1b60*/  FFMA.FTZ R45, R28, UR4, R34 ;  /* 0x000000041c2d7c23 */ /* 0x001fe20008010022 */
[----:B------:R-:W-:Y:S01]  /*1b70*/  FFMA.FTZ R9, R15, UR4, R36 ;  /* 0x000000040f097c23 */ /* 0x000fe20008010024 */
[----:B------:R-:W-:-:S05]  /*1b80*/  FFMA.FTZ R37, R14, UR4, R37 ;  /* 0x000000040e257c23 */ /* 0x000fca0008010025 */
[----:B------:R-:W-:Y:S08]  /*1b90*/  F2F.F16.F32 R8, R8 ;  /* 0x0000000800087304 */ /* 0x000ff00000200800 */
[----:B------:R-:W-:Y:S01]  /*1ba0*/  F2F.F16.F32 R35, R35 ;  /* 0x0000002300237304 */ /* 0x000fe20000200800 */
[C---:B---3--:R-:W-:Y:S01]  /*1bb0*/  FMUL.FTZ R30, R32.reuse, R41 ;  /* 0x00000029201e7220 */ /* 0x048fe20000410000 */
[C---:B------:R-:W-:Y:S01]  /*1bc0*/  FMUL.FTZ R45, R32.reuse, R45 ;  /* 0x0000002d202d7220 */ /* 0x040fe20000410000 */
[C---:B------:R-:W-:Y:S01]  /*1bd0*/  FMUL.FTZ R37, R32.reuse, R37 ;  /* 0x0000002520257220 */ /* 0x040fe20000410000 */
[----:B------:R-:W-:-:S04]  /*1be0*/  FMUL.FTZ R9, R32, R9 ;  /* 0x0000000920097220 */ /* 0x000fc80000410000 */
[----:B------:R-:W-:Y:S01]  /*1bf0*/  F2F.F16.F32 R41, R11 ;  /* 0x0000000b00297304 */ /* 0x000fe20000200800 */
[----:B------:R-:W-:Y:S02]  /*1c00*/  F2FP.F16.F32.PACK_AB R30, RZ, R30 ;  /* 0x0000001eff1e723e */ /* 0x000fe400000000ff */
[----:B------:R-:W-:Y:S02]  /*1c10*/  F2FP.F16.F32.PACK_AB R45, RZ, R45 ;  /* 0x0000002dff2d723e */ /* 0x000fe400000000ff */
[----:B------:R-:W-:Y:S01]  /*1c20*/  F2FP.F16.F32.PACK_AB R37, RZ, R37 ;  /* 0x00000025ff25723e */ /* 0x000fe200000000ff */
[----:B------:R-:W-:Y:S01]  /*1c30*/  HADD2.F32 R30, -RZ, R30.H0_H0 ;  /* 0x2000001eff1e7230 */ /* 0x000fe20000004100 */
[----:B------:R-:W-:Y:S01]  /*1c40*/  F2FP.F16.F32.PACK_AB R9, RZ, R9 ;  /* 0x00000009ff09723e */ /* 0x000fe200000000ff */
[----:B------:R-:W-:Y:S02]  /*1c50*/  HADD2.F32 R45, -RZ, R45.H0_H0 ;  /* 0x2000002dff2d7230 */ /* 0x000fe40000004100 */
[----:B------:R-:W-:-:S02]  /*1c60*/  HADD2.F32 R37, -RZ, R37.H0_H0 ;  /* 0x20000025ff257230 */ /* 0x000fc40000004100 */
[----:B------:R-:W-:Y:S01]  /*1c70*/  FADD.FTZ R30, R29, -R30 ;  /* 0x8000001e1d1e7221 */ /* 0x000fe20000010000 */
[----:B-1----:R-:W-:Y:S02]  /*1c80*/  HADD2.F32 R10, -RZ, R9.H0_H0 ;  /* 0x20000009ff0a7230 */ /* 0x002fe40000004100 */
[----:B------:R-:W-:Y:S01]  /*1c90*/  FADD.FTZ R38, R28, -R45 ;  /* 0x8000002d1c267221 */ /* 0x000fe20000010000 */
[----:B------:R-:W-:Y:S02]  /*1ca0*/  FADD.FTZ R32, R14, -R37 ;  /* 0x800000250e207221 */ /* 0x000fe40000010000 */
[----:B------:R-:W-:Y:S01]  /*1cb0*/  FADD.FTZ R10, R15, -R10 ;  /* 0x8000000a0f0a7221 */ /* 0x000fe20000010000 */
[----:B------:R-:W0:Y:S01]  /*1cc0*/  F2F.F16.F32 R30, R30 ;  /* 0x0000001e001e7304 */ /* 0x000e220000200800 */
[----:B------:R-:W-:-:S07]  /*1cd0*/  IMAD.WIDE R14, R0, 0x2, R20 ;  /* 0x00000002000e7825 */ /* 0x000fce00078e0214 */
[----:B------:R-:W1:Y:S01]  /*1ce0*/  F2F.F16.F32 R38, R38 ;  /* 0x0000002600267304 */ /* 0x000e620000200800 */
[----:B0-----:R-:W-:-:S07]  /*1cf0*/  HADD2.F32 R9, -RZ, R30.H0_H0 ;  /* 0x2000001eff097230 */ /* 0x001fce0000004100 */
[----:B------:R0:W2:Y:S01]  /*1d00*/  F2F.F16.F32 R45, R10 ;  /* 0x0000000a002d7304 */ /* 0x0000a20000200800 */
[----:B-1----:R-:W-:-:S07]  /*1d10*/  HADD2.F32 R34, -RZ, R38.H0_H0 ;  /* 0x20000026ff227230 */ /* 0x002fce0000004100 */
[----:B------:R-:W1:Y:S01]  /*1d20*/  F2F.F16.F32 R32, R32 ;  /* 0x0000002000207304 */ /* 0x000e620000200800 */
[----:B0-----:R-:W-:-:S04]  /*1d30*/  IMAD.WIDE R10, R0, 0x2, R18 ;  /* 0x00000002000a7825 */ /* 0x001fc800078e0212 */
[----:B--2---:R-:W-:-:S03]  /*1d40*/  HADD2.F32 R37, -RZ, R45.H0_H0 ;  /* 0x2000002dff257230 */ /* 0x004fc60000004100 */
[----:B------:R-:W0:Y:S01]  /*1d50*/  F2F.BF16.F32 R9, R9 ;  /* 0x0000000900097304 */ /* 0x000e220000202000 */
[----:B-1----:R-:W-:-:S07]  /*1d60*/  HADD2.F32 R36, -RZ, R32.H0_H0 ;  /* 0x20000020ff247230 */ /* 0x002fce0000004100 */
[----:B------:R-:W1:Y:S08]  /*1d70*/  F2F.BF16.F32 R34, R34 ;  /* 0x0000002200227304 */ /* 0x000e700000202000 */
[----:B------:R-:W2:Y:S08]  /*1d80*/  F2F.BF16.F32 R37, R37 ;  /* 0x0000002500257304 */ /* 0x000eb00000202000 */
[----:B------:R-:W3:Y:S01]  /*1d90*/  F2F.BF16.F32 R36, R36 ;  /* 0x0000002400247304 */ /* 0x000ee20000202000 */
[----:B01----:R-:W-:Y:S05]  /*1da0*/  @!P1 BRA `(.L_x_393) ;  /* 0x0000000000789947 */ /* 0x003fea0003800000 */
[----:B------:R-:W-:Y:S01]  /*1db0*/  IMAD.WIDE.U32 R28, R38, 0x10000, RZ ;  /* 0x00010000261c7825 */ /* 0x000fe200078e00ff */
[----:B------:R-:W-:Y:S02]  /*1dc0*/  R2UR UR4, R16 ;  /* 0x00000000100472ca */ /* 0x000fe400000e0000 */
[----:B------:R-:W-:Y:S01]  /*1dd0*/  R2UR UR5, R17 ;  /* 0x00000000110572ca */ /* 0x000fe200000e0000 */
[----:B------:R-:W-:Y:S01]  /*1de0*/  IMAD.U32 R41, R41, 0x10000, RZ ;  /* 0x0001000029297824 */ /* 0x000fe200078e00ff */
[----:B------:R-:W-:Y:S01]  /*1df0*/  LOP3.LUT R28, R28, R30, RZ, 0xfc, !PT ;  /* 0x0000001e1c1c7212 */ /* 0x000fe200078efcff */
[----:B------:R-:W-:Y:S01]  /*1e00*/  IMAD.WIDE.U32 R30, R31, 0x10000, RZ ;  /* 0x000100001f1e7825 */ /* 0x000fe200078e00ff */
[----:B------:R-:W-:Y:S02]  /*1e10*/  R2UR UR6, R16 ;  /* 0x00000000100672ca */ /* 0x000fe400000e0000 */
[C---:B------:R-:W-:Y:S01]  /*1e20*/  R2UR UR7, R17.reuse ;  /* 0x00000000110772ca */ /* 0x040fe200000e0000 */
[----:B------:R-:W-:Y:S01]  /*1e30*/  IMAD.U32 R32, R32, 0x10000, RZ ;  /* 0x0001000020207824 */ /* 0x000fe200078e00ff */
[----:B------:R-:W-:Y:S01]  /*1e40*/  R2UR UR8, R16 ;  /* 0x00000000100872ca */ /* 0x000fe200000e0000 */
[----:B---3--:R-:W-:Y:S01]  /*1e50*/  IMAD.U32 R36, R36, 0x10000, RZ ;  /* 0x0001000024247824 */ /* 0x008fe200078e00ff */
[----:B------:R-:W-:-:S02]  /*1e60*/  R2UR UR9, R17 ;  /* 0x00000000110972ca */ /* 0x000fc400000e0000 */
[----:B------:R-:W-:Y:S01]  /*1e70*/  LOP3.LUT R31, R31, R41, R39, 0xfe, !PT ;  /* 0x000000291f1f7212 */ /* 0x000fe200078efe27 */
[----:B------:R-:W-:Y:S01]  /*1e80*/  IMAD.U32 R39, R35, 0x10000, RZ ;  /* 0x0001000023277824 */ /* 0x000fe200078e00ff */
[----:B------:R-:W-:Y:S01]  /*1e90*/  R2UR UR10, R16 ;  /* 0x00000000100a72ca */ /* 0x000fe200000e0000 */
[----:B------:R-:W-:Y:S01]  /*1ea0*/  IMAD.WIDE.U32 R34, R34, 0x10000, RZ ;  /* 0x0001000022227825 */ /* 0x000fe200078e00ff */
[----:B------:R-:W-:Y:S02]  /*1eb0*/  R2UR UR11, R17 ;  /* 0x00000000110b72ca */ /* 0x000fe400000e0000 */
[----:B------:R-:W-:Y:S01]  /*1ec0*/  LOP3.LUT R29, R29, R32, R45, 0xfe, !PT ;  /* 0x000000201d1d7212 */ /* 0x000fe200078efe2d */
[----:B------:R-:W-:Y:S01]  /*1ed0*/  IMAD.WIDE.U32 R32, R33, 0x10000, RZ ;  /* 0x0001000021207825 */ /* 0x000fe200078e00ff */
[----:B------:R-:W-:Y:S02]  /*1ee0*/  LOP3.LUT R30, R30, R43, RZ, 0xfc, !PT ;  /* 0x0000002b1e1e7212 */ /* 0x000fe400078efcff */
[----:B------:R-:W-:Y:S01]  /*1ef0*/  LOP3.LUT R34, R34, R9, RZ, 0xfc, !PT ;  /* 0x0000000922227212 */ /* 0x000fe200078efcff */
[----:B------:R0:W-:Y:S01]  /*1f00*/  STG.E.64 desc[UR4][R10.64], R28 ;  /* 0x0000001c0a007986 */ /* 0x0001e2000c101b04 */
[----:B------:R-:W-:Y:S01]  /*1f10*/  LOP3.LUT R33, R33, R39, R8, 0xfe, !PT ;  /* 0x0000002721217212 */ /* 0x000fe200078efe08 */
[----:B------:R-:W-:Y:S01]  /*1f20*/  IMAD.WIDE R8, R0, 0x2, R26 ;  /* 0x0000000200087825 */ /* 0x000fe200078e021a */
[----:B------:R-:W-:Y:S01]  /*1f30*/  LOP3.LUT R32, R32, R7, RZ, 0xfc, !PT ;  /* 0x0000000720207212 */ /* 0x000fe200078efcff */
[----:B------:R0:W-:Y:S01]  /*1f40*/  STG.E.64 desc[UR6][R14.64], R30 ;  /* 0x0000001e0e007986 */ /* 0x0001e2000c101b06 */
[----:B--2---:R-:W-:-:S03]  /*1f50*/  LOP3.LUT R35, R35, R36, R37, 0xfe, !PT ;  /* 0x0000002423237212 */ /* 0x004fc600078efe25 */
[----:B------:R0:W-:Y:S04]  /*1f60*/  STG.E.64 desc[UR8][R12.64], R32 ;  /* 0x000000200c007986 */ /* 0x0001e8000c101b08 */
[----:B------:R0:W-:Y:S01]  /*1f70*/  STG.E.64 desc[UR10][R8.64], R34 ;  /* 0x0000002208007986 */ /* 0x0001e2000c101b0a */
[----:B------:R-:W-:Y:S05]  /*1f80*/  BRA `(.L_x_394) ;  /* 0x0000000000e47947 */ /* 0x000fea0003800000 */
.L_x_393:
        /* <DEDUP_REMOVED lines=33> */
[----:B-1----:R-:W-:Y:S01]  /*21a0*/  @!P0 IMAD.WIDE R28, R0, 0x2, R26 ;  /* 0x00000002001c8825 */ /* 0x002fe200078e021a */
        /* <DEDUP_REMOVED lines=16> */
[----:B------:R0:W-:Y:S04]  /*22b0*/  @!P2 STG.E.U16 desc[UR14][R12.64+0x4], R8 ;  /* 0x000004080c00a986 */ /* 0x0001e8000c10150e */
[----:B--2---:R1:W-:Y:S04]  /*22c0*/  @!P2 STG.E.U16 desc[UR16][R42.64+0x4], R37 ;  /* 0x000004252a00a986 */ /* 0x0043e8000c101510 */
[----:B------:R1:W-:Y:S01]  /*22d0*/  @!P3 STG.E.U16 desc[UR18][R10.64+0x6], R32 ;  /* 0x000006200a00b986 */ /* 0x0003e2000c101512 */
[----:B0-----:R-:W-:-:S03]  /*22e0*/  @!P3 IMAD.WIDE R8, R0, 0x2, R26 ;  /* 0x000000020008b825 */ /* 0x001fc600078e021a */
[----:B------:R1:W-:Y:S04]  /*22f0*/  @!P3 STG.E.U16 desc[UR20][R14.64+0x6], R41 ;  /* 0x000006290e00b986 */ /* 0x0003e8000c101514 */
[----:B------:R1:W-:Y:S04]  /*2300*/  @!P3 STG.E.U16 desc[UR22][R12.64+0x6], R35 ;  /* 0x000006230c00b986 */ /* 0x0003e8000c101516 */
[----:B---3--:R1:W-:Y:S02]  /*2310*/  @!P3 STG.E.U16 desc[UR24][R8.64+0x6], R36 ;  /* 0x000006240800b986 */ /* 0x0083e4000c101518 */
.L_x_394:
[----:B------:R-:W-:-:S05]  /*2320*/  IMAD R0, R3, 0x4, R0 ;  /* 0x0000000403007824 */ /* 0x000fca00078e0200 */
[----:B------:R-:W-:-:S13]  /*2330*/  ISETP.GE.AND P0, PT, R0, R5, PT ;  /* 0x000000050000720c */ /* 0x000fda0003f06270 */
[----:B------:R-:W-:Y:S05]  /*2340*/  @!P0 BRA `(.L_x_395) ;  /* 0xffffffec004c8947 */ /* 0x000fea000383ffff */
[----:B------:R-:W-:Y:S05]  /*2350*/  EXIT ;  /* 0x000000000000794d */ /* 0x000fea0003800000 */
.L_x_390:
[----:B-12---:R-:W-:-:S04]  /*2360*/  IMAD.WIDE R12, R0, 0x2, R18 ;  /* 0x00000002000c7825 */ /* 0x006fc800078e0212 */
[----:B------:R-:W-:-:S04]  /*2370*/  IMAD.WIDE R8, R0, 0x2, R20 ;  /* 0x0000000200087825 */ /* 0x000fc800078e0214 */
[----:B------:R-:W-:Y:S01]  /*2380*/  IMAD.WIDE R38, R0, 0x2, R22 ;  /* 0x0000000200267825 */ /* 0x000fe200078e0216 */
[----:B----4-:R-:W-:Y:S06]  /*2390*/  @P1 BRA `(.L_x_396) ;  /* 0x0000000400001947 */ /* 0x010fec0003800000 */
        /* <DEDUP_REMOVED lines=64> */
.L_x_396:
        /* <DEDUP_REMOVED lines=24> */
.L_x_397:
[----:B-1----:R-:W1:Y:S01]  /*2920*/  LDC.64 R28, c[0x0][0xfa0] ;  /* 0x0003e800ff1c7b82 */ /* 0x002e620000000a00 */
[----:B------:R-:W-:Y:S01]  /*2930*/  R2UR UR4, R16 ;  /* 0x00000000100472ca */ /* 0x000fe200000e0000 */
[----:B------:R-:W2:Y:S01]  /*2940*/  LDCU.64 UR6, c[0x0][0xf88] ;  /* 0x0001f100ff0677ac */ /* 0x000ea20008000a00 */
[----:B------:R-:W-:-:S13]  /*2950*/  R2UR UR5, R17 ;  /* 0x00000000110572ca */ /* 0x000fda00000e0000 */
[----:B-1----:R2:W3:Y:S01]  /*2960*/  LDG.E R28, desc[UR4][R28.64] ;  /* 0x000000041c1c7981 */ /* 0x0024e2000c1e1900 */
[----:B------:R-:W1:Y:S01]  /*2970*/  LDCU UR4, c[0x0][0xfac] ;  /* 0x0001f580ff0477ac */ /* 0x000e620008000800 */
[----:B-----5:R-:W-:Y:S01]  /*2980*/  HADD2.F32 R11, -RZ, R11.H0_H0 ;  /* 0x2000000bff0b7230 */ /* 0x020fe20000004100 */
[----:B------:R-:W-:Y:S01]  /*2990*/  BSSY.RECONVERGENT B0, `(.L_x_398) ;  /* 0x00000c3000007945 */ /* 0x000fe20003800200 */
[----:B------:R-:W-:Y:S02]  /*29a0*/  HADD2.F32 R35, -RZ, R35.H0_H0 ;  /* 0x20000023ff237230 */ /* 0x000fe40000004100 */
[----:B------:R-:W-:Y:S02]  /*29b0*/  HADD2.F32 R10, -RZ, R10.H0_H0 ;  /* 0x2000000aff0a7230 */ /* 0x000fe40000004100 */
[----:B------:R-:W-:Y:S02]  /*29c0*/  HADD2.F32 R36, -RZ, R36.H0_H0 ;  /* 0x20000024ff247230 */ /* 0x000fe40000004100 */
[----:B------:R-:W-:-:S02]  /*29d0*/  HADD2.F32 R7, -RZ, R7.H0_H0 ;  /* 0x20000007ff077230 */ /* 0x000fc40000004100 */
[----:B------:R-:W-:Y:S02]  /*29e0*/  HADD2.F32 R41, -RZ, R41.H0_H0 ;  /* 0x20000029ff297230 */ /* 0x000fe40000004100 */
[----:B------:R-:W-:Y:S02]  /*29f0*/  HADD2.F32 R40, -RZ, R40.H0_H0 ;  /* 0x20000028ff287230 */ /* 0x000fe40000004100 */
[----:B------:R-:W-:Y:S02]  /*2a00*/  HADD2.F32 R42, -RZ, R42.H0_H0 ;  /* 0x2000002aff2a7230 */ /* 0x000fe40000004100 */
[----:B-1----:R-:W-:Y:S01]  /*2a10*/  FMUL.FTZ R31, R11, UR4 ;  /* 0x000000040b1f7c20 */ /* 0x002fe20008410000 */
[----:B------:R-:W-:-:S03]  /*2a20*/  FMUL.FTZ R33, R35, UR4 ;  /* 0x0000000423217c20 */ /* 0x000fc60008410000 */
[C---:B------:R-:W-:Y:S01]  /*2a30*/  FFMA.FTZ R30, R2.reuse, R12, R31 ;  /* 0x0000000c021e7223 */ /* 0x040fe2000001001f */
[----:B------:R-:W-:Y:S01]  /*2a40*/  FFMA.FTZ R13, R2, R13, R33 ;  /* 0x0000000d020d7223 */ /* 0x000fe20000010021 */
[----:B------:R-:W1:Y:S01]  /*2a50*/  MUFU.RCP R31, R4 ;  /* 0x00000004001f7308 */ /* 0x000e620000001000 */
[----:B------:R-:W-:Y:S02]  /*2a60*/  HADD2.F32 R33, -RZ, R9.H0_H0 ;  /* 0x20000009ff217230 */ /* 0x000fe40000004100 */
[----:B------:R-:W-:-:S04]  /*2a70*/  FMUL.FTZ R12, R30, R30 ;  /* 0x0000001e1e0c7220 */ /* 0x000fc80000410000 */
[----:B--2---:R-:W-:Y:S01]  /*2a80*/  FFMA.FTZ R29, R12, -UR7, R12 ;  /* 0x800000070c1d7c23 */ /* 0x004fe2000801000c */
[C---:B------:R-:W-:Y:S01]  /*2a90*/  FMUL.FTZ R12, R13.reuse, R13 ;  /* 0x0000000d0d0c7220 */ /* 0x040fe20000410000 */
[----:B------:R-:W-:Y:S02]  /*2aa0*/  FFMA.FTZ R13, R13, -UR6, R13 ;  /* 0x800000060d0d7c23 */ /* 0x000fe4000801000d */
[----:B------:R-:W-:Y:S01]  /*2ab0*/  FFMA.FTZ R32, R10, UR7, R29 ;  /* 0x000000070a207c23 */ /* 0x000fe2000801001d */
[----:B------:R-:W-:Y:S01]  /*2ac0*/  FMUL.FTZ R29, R36, UR4 ;  /* 0x00000004241d7c20 */ /* 0x000fe20008410000 */
[----:B------:R-:W-:Y:S01]  /*2ad0*/  FFMA.FTZ R38, R12, -UR7, R12 ;  /* 0x800000070c267c23 */ /* 0x000fe2000801000c */
[----:B------:R-:W-:Y:S01]  /*2ae0*/  HADD2.F32 R12, -RZ, R37.H0_H0 ;  /* 0x20000025ff0c7230 */ /* 0x000fe20000004100 */
[----:B------:R2:W-:Y:S01]  /*2af0*/  F2F.F16.F32 R10, R32 ;  /* 0x00000020000a7304 */ /* 0x0005e20000200800 */
[----:B------:R-:W-:Y:S01]  /*2b00*/  FFMA.FTZ R14, R2, R14, R29 ;  /* 0x0000000e020e7223 */ /* 0x000fe2000001001d */
[----:B------:R-:W-:Y:S01]  /*2b10*/  FFMA.FTZ R44, R33, UR7, R38 ;  /* 0x00000007212c7c23 */ /* 0x000fe20008010026 */
[----:B-1----:R-:W-:Y:S01]  /*2b20*/  FMUL.FTZ R29, R32, R31 ;  /* 0x0000001f201d7220 */ /* 0x002fe20000410000 */
[----:B------:R-:W-:-:S02]  /*2b30*/  HADD2.F32 R33, -RZ, R8.H0_H0 ;  /* 0x20000008ff217230 */ /* 0x000fc40000004100 */
[----:B------:R-:W-:Y:S01]  /*2b40*/  FMUL.FTZ R37, R14, R14 ;  /* 0x0000000e0e257220 */ /* 0x000fe20000410000 */
[----:B------:R-:W-:Y:S01]  /*2b50*/  FMUL.FTZ R39, R12, UR4 ;  /* 0x000000040c277c20 */ /* 0x000fe20008410000 */
[----:B------:R-:W1:Y:S01]  /*2b60*/  LDCU UR4, c[0x0][0xf9c] ;  /* 0x0001f380ff0477ac */ /* 0x000e620008000800 */
[----:B------:R4:W1:Y:S01]  /*2b70*/  MUFU.SQRT R9, R29 ;  /* 0x0000001d00097308 */ /* 0x0008620000002000 */
[----:B--2---:R-:W-:Y:S01]  /*2b80*/  FFMA.FTZ R32, R37, -UR7, R37 ;  /* 0x8000000725207c23 */ /* 0x004fe20008010025 */
[----:B------:R-:W-:Y:S01]  /*2b90*/  FFMA.FTZ R15, R2, R15, R39 ;  /* 0x0000000f020f7223 */ /* 0x000fe20000010027 */
[----:B------:R-:W-:Y:S01]  /*2ba0*/  FFMA.FTZ R14, R14, -UR6, R14 ;  /* 0x800000060e0e7c23 */ /* 0x000fe2000801000e */
[----:B------:R-:W-:Y:S01]  /*2bb0*/  FFMA.FTZ R13, R40, UR6, R13 ;  /* 0x00000006280d7c23 */ /* 0x000fe2000801000d */
[----:B------:R-:W-:Y:S01]  /*2bc0*/  FFMA.FTZ R32, R33, UR7, R32 ;  /* 0x0000000721207c23 */ /* 0x000fe20008010020 */
[----:B------:R-:W-:Y:S01]  /*2bd0*/  FMUL.FTZ R33, R44, R31 ;  /* 0x0000001f2c217220 */ /* 0x000fe20000410000 */
[----:B------:R-:W-:Y:S01]  /*2be0*/  FFMA.FTZ R43, R41, UR6, R14 ;  /* 0x00000006292b7c23 */ /* 0x000fe2000801000e */
[----:B------:R-:W-:Y:S01]  /*2bf0*/  F2F.F16.F32 R45, R13 ;  /* 0x0000000d002d7304 */ /* 0x000fe20000200800 */
[C---:B----4-:R-:W-:Y:S01]  /*2c00*/  FMUL.FTZ R29, R15.reuse, R15 ;  /* 0x0000000f0f1d7220 */ /* 0x050fe20000410000 */
[----:B------:R-:W-:Y:S01]  /*2c10*/  FMUL.FTZ R37, R32, R31 ;  /* 0x0000001f20257220 */ /* 0x000fe20000410000 */
[----:B------:R-:W-:-:S02]  /*2c20*/  FFMA.FTZ R15, R15, -UR6, R15 ;  /* 0x800000060f0f7c23 */ /* 0x000fc4000801000f */
[----:B------:R-:W-:Y:S02]  /*2c30*/  FFMA.FTZ R38, R29, -UR7, R29 ;  /* 0x800000071d267c23 */ /* 0x000fe4000801001d */
[----:B------:R-:W-:Y:S01]  /*2c40*/  FFMA.FTZ R15, R42, UR6, R15 ;  /* 0x000000062a0f7c23 */ /* 0x000fe2000801000f */
[----:B------:R-:W2:Y:S01]  /*2c50*/  MUFU.SQRT R33, R33 ;  /* 0x0000002100217308 */ /* 0x000ea20000002000 */
[----:B------:R-:W-:-:S04]  /*2c60*/  FFMA.FTZ R38, R7, UR7, R38 ;  /* 0x0000000707267c23 */ /* 0x000fc80008010026 */
[----:B------:R-:W-:Y:S01]  /*2c70*/  FMUL.FTZ R29, R38, R31 ;  /* 0x0000001f261d7220 */ /* 0x000fe20000410000 */
[----:B-1----:R-:W-:Y:S02]  /*2c80*/  FADD.FTZ R31, R9, UR4 ;  /* 0x00000004091f7e21 */ /* 0x002fe40008010000 */
[----:B------:R-:W1:Y:S08]  /*2c90*/  MUFU.SQRT R37, R37 ;  /* 0x0000002500257308 */ /* 0x000e700000002000 */
[----:B------:R-:W-:Y:S01]  /*2ca0*/  MUFU.SQRT R29, R29 ;  /* 0x0000001d001d7308 */ /* 0x000fe20000002000 */
[----:B--2---:R-:W-:Y:S01]  /*2cb0*/  FADD.FTZ R7, R33, UR4 ;  /* 0x0000000421077e21 */ /* 0x004fe20008010000 */
[----:B------:R-:W-:-:S02]  /*2cc0*/  HADD2.F32 R33, -RZ, R34.H0_H0 ;  /* 0x20000022ff217230 */ /* 0x000fc40000004100 */
[----:B------:R-:W-:-:S04]  /*2cd0*/  FFMA.FTZ R34, R30, -UR6, R30 ;  /* 0x800000061e227c23 */ /* 0x000fc8000801001e */
[----:B------:R-:W-:Y:S01]  /*2ce0*/  FFMA.FTZ R33, R33, UR6, R34 ;  /* 0x0000000621217c23 */ /* 0x000fe20008010022 */
[----:B------:R-:W2:Y:S01]  /*2cf0*/  MUFU.RCP R30, R6 ;  /* 0x00000006001e7308 */ /* 0x000ea20000001000 */
[----:B-1----:R-:W-:-:S07]  /*2d00*/  FADD.FTZ R9, R37, UR4 ;  /* 0x0000000425097e21 */ /* 0x002fce0008010000 */
[----:B------:R-:W1:Y:S08]  /*2d10*/  MUFU.RCP R31, R31 ;  /* 0x0000001f001f7308 */ /* 0x000e700000001000 */
[----:B------:R-:W4:Y:S01]  /*2d20*/  MUFU.RCP R7, R7 ;  /* 0x0000000700077308 */ /* 0x000f220000001000 */
[-C--:B--2---:R-:W-:Y:S01]  /*2d30*/  FMUL.FTZ R14, R33, R30.reuse ;  /* 0x0000001e210e7220 */ /* 0x084fe20000410000 */
[----:B------:R-:W-:-:S06]  /*2d40*/  FMUL.FTZ R34, R13, R30 ;  /* 0x0000001e0d227220 */ /* 0x000fcc0000410000 */
[----:B------:R2:W-:Y:S01]  /*2d50*/  F2F.F16.F32 R37, R33 ;  /* 0x0000002100257304 */ /* 0x0005e20000200800 */
[----:B-1----:R-:W-:-:S07]  /*2d60*/  FMUL.FTZ R31, R14, R31 ;  /* 0x0000001f0e1f7220 */ /* 0x002fce0000410000 */
[----:B------:R-:W1:Y:S01]  /*2d70*/  MUFU.RCP R9, R9 ;  /* 0x0000000900097308 */ /* 0x000e620000001000 */
[----:B--2---:R-:W-:Y:S01]  /*2d80*/  FADD.FTZ R33, R29, UR4 ;  /* 0x000000041d217e21 */ /* 0x004fe20008010000 */
[----:B----4-:R-:W-:Y:S01]  /*2d90*/  FMUL.FTZ R13, R34, R7 ;  /* 0x00000007220d7220 */ /* 0x010fe20000410000 */
[-C--:B------:R-:W-:Y:S01]  /*2da0*/  FMUL.FTZ R34, R43, R30.reuse ;  /* 0x0000001e2b227220 */ /* 0x080fe20000410000 */
[----:B------:R-:W-:-:S04]  /*2db0*/  FMUL.FTZ R29, R15, R30 ;  /* 0x0000001e0f1d7220 */ /* 0x000fc80000410000 */
[----:B------:R-:W2:Y:S08]  /*2dc0*/  MUFU.RCP R14, R33 ;  /* 0x00000021000e7308 */ /* 0x000eb00000001000 */
[----:B------:R1:W-:Y:S08]  /*2dd0*/  F2F.F16.F32 R39, R15 ;  /* 0x0000000f00277304 */ /* 0x0003f00000200800 */
[----:B------:R-:W-:Y:S01]  /*2de0*/  F2F.F16.F32 R41, R43 ;  /* 0x0000002b00297304 */ /* 0x000fe20000200800 */
[----:B-1----:R-:W-:Y:S01]  /*2df0*/  FMUL.FTZ R15, R34, R9 ;  /* 0x00000009220f7220 */ /* 0x002fe20000410000 */
[----:B--2---:R-:W-:-:S06]  /*2e00*/  FMUL.FTZ R29, R29, R14 ;  /* 0x0000000e1d1d7220 */ /* 0x004fcc0000410000 */
        /* <DEDUP_REMOVED lines=14> */
[----:B------:R-:W-:Y:S01]  /*2ef0*/  FADD.FTZ R30, R11, -R30 ;  /* 0x8000001e0b1e7221 */ /* 0x000fe20000010000 */
[----:B------:R-:W-:-:S02]  /*2f00*/  HADD2.F32 R29, -RZ, R29.H0_H0 ;  /* 0x2000001dff1d7230 */ /* 0x000fc40000004100 */
[----:B------:R-:W-:Y:S01]  /*2f10*/  FADD.FTZ R14, R35, -R14 ;  /* 0x8000000e230e7221 */ /* 0x000fe20000010000 */
[----:B------:R-:W-:Y:S01]  /*2f20*/  FADD.FTZ R15, R36, -R15 ;  /* 0x8000000f240f7221 */ /* 0x000fe20000010000 */
[----:B------:R1:W2:Y:S01]  /*2f30*/  F2F.F16.F32 R33, R30 ;  /* 0x0000001e00217304 */ /* 0x0002a20000200800 */
[----:B------:R-:W-:Y:S01]  /*2f40*/  FADD.FTZ R29, R12, -R29 ;  /* 0x8000001d0c1d7221 */ /* 0x000fe20000010000 */
[----:B------:R-:W-:-:S06]  /*2f50*/  IMAD.WIDE R12, R0, 0x2, R20 ;  /* 0x00000002000c7825 */ /* 0x000fcc00078e0214 */
[----:B------:R-:W3:Y:S01]  /*2f60*/  F2F.F16.F32 R42, R14 ;  /* 0x0000000e002a7304 */ /* 0x000ee20000200800 */
[----:B-1----:R-:W-:-:S04]  /*2f70*/  IMAD.WIDE R30, R0, 0x2, R18 ;  /* 0x00000002001e7825 */ /* 0x002fc800078e0212 */
[----:B--2---:R-:W-:-:S03]  /*2f80*/  HADD2.F32 R43, -RZ, R33.H0_H0 ;  /* 0x20000021ff2b7230 */ /* 0x004fc60000004100 */
[----:B------:R1:W2:Y:S01]  /*2f90*/  F2F.F16.F32 R38, R15 ;  /* 0x0000000f00267304 */ /* 0x0002a20000200800 */
[----:B---3--:R-:W-:-:S07]  /*2fa0*/  HADD2.F32 R11, -RZ, R42.H0_H0 ;  /* 0x2000002aff0b7230 */ /* 0x008fce0000004100 */
[----:B------:R-:W3:Y:S01]  /*2fb0*/  F2F.F16.F32 R40, R29 ;  /* 0x0000001d00287304 */ /* 0x000ee20000200800 */
[----:B-1----:R-:W-:-:S04]  /*2fc0*/  IMAD.WIDE R14, R0, 0x2, R22 ;  /* 0x00000002000e7825 */ /* 0x002fc800078e0216 */
[----:B--2---:R-:W-:-:S03]  /*2fd0*/  HADD2.F32 R34, -RZ, R38.H0_H0 ;  /* 0x20000026ff227230 */ /* 0x004fc60000004100 */
[----:B------:R-:W1:Y:S01]  /*2fe0*/  F2F.BF16.F32 R43, R43 ;  /* 0x0000002b002b7304 */ /* 0x000e620000202000 */
[----:B---3--:R-:W-:-:S07]  /*2ff0*/  HADD2.F32 R35, -RZ, R40.H0_H0 ;  /* 0x20000028ff237230 */ /* 0x008fce0000004100 */
        /* <DEDUP_REMOVED lines=26> */
[C---:B------:R-:W-:Y:S01]  /*31a0*/  @!P0 R2UR UR15, R17.reuse ;  /* 0x00000000110f82ca */ /* 0x040fe200000e0000 */
[--C-:B-1----:R-:W-:Y:S01]  /*31b0*/  @!P0 IMAD.WIDE R32, R0, 0x2, R26.reuse ;  /* 0x0000000200208825 */ /* 0x102fe200078e021a */
[----:B------:R1:W-:Y:S01]  /*31c0*/  @!P3 STG.E.U16 desc[UR8][R28.64], R43 ;  /* 0x0000002b1c00b986 */ /* 0x0003e2000c101508 */
[----:B------:R-:W-:Y:S02]  /*31d0*/  @!P2 R2UR UR16, R16 ;  /* 0x000000001010a2ca */ /* 0x000fe400000e0000 */
[----:B------:R-:W-:Y:S01]  /*31e0*/  @!P2 R2UR UR17, R17 ;  /* 0x000000001111a2ca */ /* 0x000fe200000e0000 */
[----:B--2---:R-:W-:Y:S01]  /*31f0*/  @!P2 IMAD.WIDE R36, R0, 0x2, R26 ;  /* 0x000000020024a825 */ /* 0x004fe200078e021a */
[----:B------:R-:W-:-:S02]  /*3200*/  @!P2 R2UR UR18, R16 ;  /* 0x000000001012a2ca */ /* 0x000fc400000e0000 */
[----:B------:R1:W-:Y:S01]  /*3210*/  @!P0 STG.E.U16 desc[UR6][R30.64+0x2], R42 ;  /* 0x0000022a1e008986 */ /* 0x0003e2000c101506 */
[----:B-----5:R-:W-:Y:S01]  /*3220*/  VIADD R10, R0, 0x3 ;  /* 0x00000003000a7836 */ /* 0x020fe20000000000 */
[C---:B------:R-:W-:Y:S02]  /*3230*/  @!P2 R2UR UR19, R17.reuse ;  /* 0x000000001113a2ca */ /* 0x040fe400000e0000 */
[----:B------:R1:W-:Y:S01]  /*3240*/  @!P0 STG.E.U16 desc[UR10][R12.64+0x2], R45 ;  /* 0x0000022d0c008986 */ /* 0x0003e2000c10150a */
[C---:B------:R-:W-:Y:S02]  /*3250*/  @!P2 R2UR UR20, R16.reuse ;  /* 0x000000001014a2ca */ /* 0x040fe400000e0000 */
[C---:B------:R-:W-:Y:S01]  /*3260*/  @!P2 R2UR UR21, R17.reuse ;  /* 0x000000001115a2ca */ /* 0x040fe200000e0000 */
[----:B------:R1:W-:Y:S01]  /*3270*/  @!P0 STG.E.U16 desc[UR12][R14.64+0x2], R8 ;  /* 0x000002080e008986 */ /* 0x0003e2000c10150c */
[----:B------:R-:W-:Y:S02]  /*3280*/  @!P2 R2UR UR22, R16 ;  /* 0x000000001016a2ca */ /* 0x000fe400000e0000 */
[----:B------:R-:W-:Y:S01]  /*3290*/  @!P2 R2UR UR23, R17 ;  /* 0x000000001117a2ca */ /* 0x000fe200000e0000 */
        /* <DEDUP_REMOVED lines=21> */
.L_x_399:
        /* <DEDUP_REMOVED lines=8> */
[----:B------:R-:W-:Y:S01]  /*3470*/  IMAD.U32 R39, R39, 0x10000, RZ ;  /* 0x0001000027277824 */ /* 0x000fe200078e00ff */
[----:B------:R-:W-:Y:S01]  /*3480*/  R2UR UR8, R16 ;  /* 0x00000000100872ca */ /* 0x000fe200000e0000 */
[----:B----4-:R-:W-:Y:S01]  /*3490*/  IMAD.U32 R35, R35, 0x10000, RZ ;  /* 0x0001000023237824 */ /* 0x010fe200078e00ff */
[----:B------:R-:W-:-:S02]  /*34a0*/  R2UR UR9, R17 ;  /* 0x00000000110972ca */ /* 0x000fc400000e0000 */
[----:B------:R-:W-:Y:S01]  /*34b0*/  LOP3.LUT R29, R29, R40, R38, 0xfe, !PT ;  /* 0x000000281d1d7212 */ /* 0x000fe200078efe26 */
[----:B------:R-:W-:Y:S01]  /*34c0*/  IMAD.U32 R38, R9, 0x10000, RZ ;  /* 0x0001000009267824 */ /* 0x000fe200078e00ff */
[----:B------:R-:W-:Y:S01]  /*34d0*/  R2UR UR10, R16 ;  /* 0x00000000100a72ca */ /* 0x000fe200000e0000 */
[----:B------:R-:W-:Y:S01]  /*34e0*/  IMAD.WIDE.U32 R8, R8, 0x10000, RZ ;  /* 0x0001000008087825 */ /* 0x000fe200078e00ff */
[----:B------:R-:W-:Y:S01]  /*34f0*/  R2UR UR11, R17 ;  /* 0x00000000110b72ca */ /* 0x000fe200000e0000 */
[----:B------:R1:W-:Y:S01]  /*3500*/  STG.E.64 desc[UR4][R30.64], R28 ;  /* 0x0000001c1e007986 */ /* 0x0003e2000c101b04 */
[----:B------:R-:W-:Y:S01]  /*3510*/  LOP3.LUT R32, R32, R37, RZ, 0xfc, !PT ;  /* 0x0000002520207212 */ /* 0x000fe200078efcff */
        /* <DEDUP_REMOVED lines=10> */
.L_x_400:
[----:B------:R-:W-:Y:S05]  /*35c0*/  BSYNC.RECONVERGENT B0 ;  /* 0x0000000000007941 */ /* 0x000fea0003800200 */
.L_x_398:
[----:B0-----:R-:W-:-:S05]  /*35d0*/  IMAD R0, R3, 0x4, R0 ;  /* 0x0000000403007824 */ /* 0x001fca00078e0200 */
[----:B------:R-:W-:-:S13]  /*35e0*/  ISETP.GE.AND P0, PT, R0, R5, PT ;  /* 0x000000050000720c */ /* 0x000fda0003f06270 */
[----:B------:R-:W-:Y:S05]  /*35f0*/  @!P0 BRA `(.L_x_390) ;  /* 0xffffffec00588947 */ /* 0x000fea000383ffff */
[----:B------:R-:W-:Y:S05]  /*3600*/  EXIT ;  /* 0x000000000000794d */ /* 0x000fea0003800000 */
        .type           $_Z25multi_tensor_apply_kernelI18TensorListMetadataILi5EE25DistAdamCapturableFunctorIN3c104HalfEfNS3_8BFloat16EEJPfffPiifS7_10adamMode_tfEEvlPViT_T0_DpT1_$__internal_accurate_pow,@function
        .size           $_Z25multi_tensor_apply_kernelI18TensorListMetadataILi5EE25DistAdamCapturableFunctorIN3c104HalfEfNS3_8BFloat16EEJPfffPiifS7_10adamMode_tfEEvlPViT_T0_DpT1_$__internal_accurate_pow,(.L_x_1075 - $_Z25multi_tensor_apply_kernelI18TensorListMetadataILi5EE25DistAdamCapturableFunctorIN3c104HalfEfNS3_8BFloat16EEJPfffPiifS7_10adamMode_tfEEvlPViT_T0_DpT1_$__internal_accurate_pow)
$_Z25multi_tensor_apply_kernelI18TensorListMetadataILi5EE25DistAdamCapturableFunctorIN3c104HalfEfNS3_8BFloat16EEJPfffPiifS7_10adamMode_tfEEvlPViT_T0_DpT1_$__internal_accurate_pow:
        /* <DEDUP_REMOVED lines=171> */
.L_x_401:
[----:B------:R-:W-:Y:S02]  /*40c0*/  DFMA R8, R12, R4, R4 ;  /* 0x000000040c08722b */ /* 0x000fe40000000004 */
[----:B------:R-:W-:-:S08]  /*40d0*/  DSETP.NEU.AND P2, PT, |R4|, +INF , PT ;  /* 0x7ff000000400742a */ /* 0x000fd00003f4d200 */
[----:B------:R-:W-:Y:S01]  /*40e0*/  FSEL R11, R4, R8, !P2 ;  /* 0x00000008040b7208 */ /* 0x000fe20005000000 */
[----:B------:R-:W-:Y:S01]  /*40f0*/  IMAD.MOV.U32 R4, RZ, RZ, R0 ;  /* 0x000000ffff047224 */ /* 0x000fe200078e0000 */
[----:B------:R-:W-:Y:S01]  /*4100*/  FSEL R10, R5, R9, !P2 ;  /* 0x00000009050a7208 */ /* 0x000fe20005000000 */
[----:B------:R-:W-:-:S04]  /*4110*/  IMAD.MOV.U32 R5, RZ, RZ, 0x0 ;  /* 0x00000000ff057424 */ /* 0x000fc800078e00ff */
[----:B------:R-:W-:Y:S05]  /*4120*/  RET.REL.NODEC R4 `(_Z25multi_tensor_apply_kernelI18TensorListMetadataILi5EE25DistAdamCapturableFunctorIN3c104HalfEfNS3_8BFloat16EEJPfffPiifS7_10adamMode_tfEEvlPViT_T0_DpT1_) ;  /* 0xffffffbc04b47950 */ /* 0x000fea0003c3ffff */
.L_x_402:
        /* <DEDUP_REMOVED lines=13> */
.L_x_1075:


//--------------------- .text._Z25multi_tensor_apply_kernelI18TensorListMetadataILi5EE25DistAdamCapturableFunctorIN3c104HalfEfS4_EJPfffPiifS6_10adamMode_tfEEvlPViT_T0_DpT1_ --------------------------
	.section	.text._Z25multi_tensor_apply_kernelI18TensorListMetadataILi5EE25DistAdamCapturableFunctorIN3c104HalfEfS4_EJPfffPiifS6_10adamMode_tfEEvlPViT_T0_DpT1_,"ax",@progbits
	.align	128
        .global         _Z25multi_tensor_apply_kernelI18TensorListMetadataILi5EE25DistAdamCapturableFunctorIN3c104HalfEfS4_EJPfffPiifS6_10adamMode_tfEEvlPViT_T0_DpT1_
        .type           _Z25multi_tensor_apply_kernelI18TensorListMetadataILi5EE25DistAdamCapturableFunctorIN3c104HalfEfS4_EJPfffPiifS6_10adamMode_tfEEvlPViT_T0_DpT1_,@function
        .size           _Z25multi_tensor_apply_kernelI18TensorListMetadataILi5EE25DistAdamCapturableFunctorIN3c104HalfEfS4_EJPfffPiifS6_10adamMode_tfEEvlPViT_T0_DpT1_,(.L_x_1076 - _Z25multi_tensor_apply_kernelI18TensorListMetadataILi5EE25DistAdamCapturableFunctorIN3c104HalfEfS4_EJPfffPiifS6_10adamMode_tfEEvlPViT_T0_DpT1_)
        .other          _Z25multi_tensor_apply_kernelI18TensorListMetadataILi5EE25DistAdamCapturableFunctorIN3c104HalfEfS4_EJPfffPiifS6_10adamMode_tfEEvlPViT_T0_DpT1_,@"STO_CUDA_ENTRY STV_DEFAULT"
_Z25multi_tensor_apply_kernelI18TensorListMetadataILi5EE25DistAdamCapturableFunctorIN3c104HalfEfS4_EJPfffPiifS6_10adamMode_tfEEvlPViT_T0_DpT1_:
.text._Z25multi_tensor_apply_kernelI18TensorListMetadataILi5EE25DistAdamCapturableFunctorIN3c104HalfEfS4_EJPfffPiifS6_10adamMode_tfEEvlPViT_T0_DpT1_:
        /* <DEDUP_REMOVED lines=21> */
.L_x_403:
        /* <DEDUP_REMOVED lines=20> */
.L_x_404:
        /* <DEDUP_REMOVED lines=20> */
.L_x_405:
        /* <DEDUP_REMOVED lines=21> */
.L_x_406:
        /* <DEDUP_REMOVED lines=32> */
[----:B0-----:R-:W-:Y:S05]  /*0720*/  CALL.REL.NOINC `($_Z25multi_tensor_apply_kernelI18TensorListMetadataILi5EE25DistAdamCapturableFunctorIN3c104HalfEfS4_EJPfffPiifS6_10adamMode_tfEEvlPViT_T0_DpT1_$__internal_accurate_pow) ;  /* 0x0000002c006c7944 */ /* 0x001fea0003c00000 */
        /* <DEDUP_REMOVED lines=22> */
.L_x_408:
        /* <DEDUP_REMOVED lines=14> */
.L_x_409:
        /* <DEDUP_REMOVED lines=20> */
[----:B------:R-:W-:Y:S05]  /*0ab0*/  CALL.REL.NOINC `($_Z25multi_tensor_apply_kernelI18TensorListMetadataILi5EE25DistAdamCapturableFunctorIN3c104HalfEfS4_EJPfffPiifS6_10adamMode_tfEEvlPViT_T0_DpT1_$__internal_accurate_pow) ;  /* 0x0000002800887944 */ /* 0x000fea0003c00000 */
        /* <DEDUP_REMOVED lines=21> */
.L_x_410:
        /* <DEDUP_REMOVED lines=14> */
.L_x_411:
        /* <DEDUP_REMOVED lines=10> */
.L_x_407:
        /* <DEDUP_REMOVED lines=46> */
.L_x_417:
        /* <DEDUP_REMOVED lines=16> */
[----:B------:R-:W-:Y:S02]  /*1170*/  SHF.R.U32.HI R41, RZ, 0x10, R33 ;  /* 0x00000010ff297819 */ /* 0x000fe40000011621 */
[----:B---3--:R-:W-:Y:S02]  /*1180*/  SHF.R.U64 R40, R28, 0x10, R29 ;  /* 0x000000101c287819 */ /* 0x008fe4000000121d */
[----:B------:R-:W-:Y:S02]  /*1190*/  PRMT R30, R33, 0x7610, R30 ;  /* 0x00007610211e7816 */ /* 0x000fe4000000001e */
[----:B------:R-:W-:Y:S02]  /*11a0*/  PRMT R31, R32, 0x7610, R31 ;  /* 0x00007610201f7816 */ /* 0x000fe4000000001f */
[----:B------:R-:W-:Y:S02]  /*11b0*/  PRMT R35, R28, 0x7610, R35 ;  /* 0x000076101c237816 */ /* 0x000fe40000000023 */
[----:B------:R-:W-:-:S02]  /*11c0*/  SHF.R.U32.HI R33, RZ, 0x10, R29 ;  /* 0x00000010ff217819 */ /* 0x000fc4000001161d */
[----:B------:R-:W-:Y:S02]  /*11d0*/  PRMT R34, R29, 0x7610, R34 ;  /* 0x000076101d227816 */ /* 0x000fe40000000022 */
[C---:B----4-:R-:W-:Y:S02]  /*11e0*/  SHF.R.U64 R38, R14.reuse, 0x10, R15 ;  /* 0x000000100e267819 */ /* 0x050fe4000000120f */
[----:B------:R-:W-:Y:S02]  /*11f0*/  PRMT R37, R14, 0x7610, R37 ;  /* 0x000076100e257816 */ /* 0x000fe40000000025 */
[----:B------:R-:W-:Y:S02]  /*1200*/  SHF.R.U32.HI R36, RZ, 0x10, R15 ;  /* 0x00000010ff247819 */ /* 0x000fe4000001160f */
[----:B------:R-:W-:Y:S02]  /*1210*/  PRMT R39, R15, 0x7610, R39 ;  /* 0x000076100f277816 */ /* 0x000fe40000000027 */
[----:B------:R-:W-:-:S02]  /*1220*/  PRMT R28, R42, 0x7610, R28 ;  /* 0x000076102a1c7816 */ /* 0x000fc4000000001c */
[----:B------:R-:W-:Y:S02]  /*1230*/  PRMT R29, R41, 0x7610, R29 ;  /* 0x00007610291d7816 */ /* 0x000fe4000000001d */
[----:B------:R-:W-:Y:S01]  /*1240*/  PRMT R32, R40, 0x7610, R32 ;  /* 0x0000761028207816 */ /* 0x000fe20000000020 */
[----:B------:R-:W-:Y:S06]  /*1250*/  BRA `(.L_x_414) ;  /* 0x0000000400007947 */ /* 0x000fec0003800000 */
.L_x_413:
        /* <DEDUP_REMOVED lines=18> */
[C---:B------:R-:W-:Y:S02]  /*1380*/  @!P4 R2UR UR17, R17.reuse ;  /* 0x000000001111c2ca */ /* 0x040fe400000e0000 */
[C---:B------:R-:W-:Y:S01]  /*1390*/  @!P0 R2UR UR6, R16.reuse ;  /* 0x00000000100682ca */ /* 0x040fe200000e0000 */
[----:B------:R-:W5:Y:S01]  /*13a0*/  @!P2 LDG.E.U16 R28, desc[UR8][R32.64+0x2] ;  /* 0x00000208201ca981 */ /* 0x000f62000c1e1500 */
[C---:B------:R-:W-:Y:S02]  /*13b0*/  @!P4 R2UR UR8, R16.reuse ;  /* 0x000000001008c2ca */ /* 0x040fe400000e0000 */
[C---:B------:R-:W-:Y:S02]  /*13c0*/  @!P4 R2UR UR9, R17.reuse ;  /* 0x000000001109c2ca */ /* 0x040fe400000e0000 */
[C---:B------:R-:W-:Y:S01]  /*13d0*/  @!P0 R2UR UR7, R17.reuse ;  /* 0x00000000110782ca */ /* 0x040fe200000e0000 */
[----:B------:R-:W-:Y:S01]  /*13e0*/  @P3 IMAD.MOV.U32 R10, RZ, RZ, RZ ;  /* 0x000000ffff0a3224 */ /* 0x000fe200078e00ff */
[----:B------:R-:W-:Y:S01]  /*13f0*/  @!P3 R2UR UR14, R16 ;  /* 0x00000000100eb2ca */ /* 0x000fe200000e0000 */
[--C-:B------:R-:W-:Y:S01]  /*1400*/  @!P0 IMAD.WIDE R36, R0, 0x4, R24.reuse ;  /* 0x0000000400248825 */ /* 0x100fe200078e0218 */
[C---:B------:R-:W-:Y:S01]  /*1410*/  @!P3 R2UR UR15, R17.reuse ;  /* 0x00000000110fb2ca */ /* 0x040fe200000e0000 */
[----:B------:R-:W5:Y:S01]  /*1420*/  @!P0 LDG.E.U16 R31, desc[UR4][R32.64] ;  /* 0x00000004201f8981 */ /* 0x000f62000c1e1500 */
[----:B------:R-:W-:Y:S01]  /*1430*/  @!P2 R2UR UR10, R16 ;  /* 0x00000000100aa2ca */ /* 0x000fe200000e0000 */
[----:B------:R-:W-:Y:S01]  /*1440*/  @!P3 IMAD.WIDE R34, R0, 0x4, R24 ;  /* 0x000000040022b825 */ /* 0x000fe200078e0218 */
[----:B------:R-:W-:-:S02]  /*1450*/  @!P2 R2UR UR11, R17 ;  /* 0x00000000110ba2ca */ /* 0x000fc400000e0000 */
[----:B------:R-:W-:Y:S01]  /*1460*/  @P3 PRMT R30, RZ, 0x7610, R30 ;  /* 0x00007610ff1e3816 */ /* 0x000fe2000000001e */
[----:B------:R-:W5:Y:S01]  /*1470*/  @!P4 LDG.E R11, desc[UR8][R40.64+0xc] ;  /* 0x00000c08280bc981 */ /* 0x000f62000c1e1900 */
[----:B------:R-:W-:Y:S02]  /*1480*/  @P4 PRMT R29, RZ, 0x7610, R29 ;  /* 0x00007610ff1d4816 */ /* 0x000fe4000000001d */
[C---:B------:R-:W-:Y:S01]  /*1490*/  @!P2 R2UR UR8, R16.reuse ;  /* 0x000000001008a2ca */ /* 0x040fe200000e0000 */
[----:B------:R0:W5:Y:S01]  /*14a0*/  @!P0 LDG.E R8, desc[UR6][R36.64] ;  /* 0x0000000624088981 */ /* 0x000162000c1e1900 */
[C---:B------:R-:W-:Y:S02]  /*14b0*/  @!P2 R2UR UR9, R17.reuse ;  /* 0x000000001109a2ca */ /* 0x040fe400000e0000 */
[----:B------:R-:W-:Y:S01]  /*14c0*/  @!P4 R2UR UR18, R16 ;  /* 0x000000001012c2ca */ /* 0x000fe200000e0000 */
[----:B------:R1:W5:Y:S01]  /*14d0*/  @!P3 LDG.E.U16 R30, desc[UR12][R32.64+0x4] ;  /* 0x0000040c201eb981 */ /* 0x000362000c1e1500 */
[----:B------:R-:W-:Y:S01]  /*14e0*/  @!P4 R2UR UR19, R17 ;  /* 0x000000001113c2ca */ /* 0x000fe200000e0000 */
[----:B------:R-:W-:-:S02]  /*14f0*/  @P2 IMAD.MOV.U32 R9, RZ, RZ, RZ ;  /* 0x000000ffff092224 */ /* 0x000fc400078e00ff */
[----:B------:R2:W5:Y:S01]  /*1500*/  @!P4 LDG.E.U16 R29, desc[UR16][R38.64+0x6] ;  /* 0x00000610261dc981 */ /* 0x000562000c1e1500 */
[----:B------:R-:W-:Y:S01]  /*1510*/  @!P2 IMAD.WIDE R14, R0, 0x4, R24 ;  /* 0x00000004000ea825 */ /* 0x000fe200078e0218 */
[----:B0-----:R-:W-:Y:S02]  /*1520*/  @P4 PRMT R36, RZ, 0x7610, R36 ;  /* 0x00007610ff244816 */ /* 0x001fe40000000024 */
[----:B------:R0:W5:Y:S01]  /*1530*/  @!P3 LDG.E R10, desc[UR14][R34.64+0x8] ;  /* 0x0000080e220ab981 */ /* 0x000162000c1e1900 */
[----:B-1----:R-:W-:Y:S02]  /*1540*/  @P2 PRMT R32, RZ, 0x7610, R32 ;  /* 0x00007610ff202816 */ /* 0x002fe40000000020 */
[----:B------:R-:W-:Y:S01]  /*1550*/  @P4 PRMT R33, RZ, 0x7610, R33 ;  /* 0x00007610ff214816 */ /* 0x000fe20000000021 */
[----:B------:R1:W5:Y:S01]  /*1560*/  @!P0 LDG.E.U16 R37, desc[UR6][R6.64] ;  /* 0x0000000606258981 */ /* 0x000362000c1e1500 */
[----:B--2---:R-:W-:Y:S02]  /*1570*/  @P2 PRMT R38, RZ, 0x7610, R38 ;  /* 0x00007610ff262816 */ /* 0x004fe40000000026 */
[----:B------:R-:W-:Y:S01]  /*1580*/  @P3 PRMT R39, RZ, 0x7610, R39 ;  /* 0x00007610ff273816 */ /* 0x000fe20000000027 */
[----:B------:R1:W5:Y:S01]  /*1590*/  @!P2 LDG.E R9, desc[UR10][R14.64+0x4] ;  /* 0x0000040a0e09a981 */ /* 0x000362000c1e1900 */
[----:B------:R-:W-:-:S03]  /*15a0*/  @P3 PRMT R34, RZ, 0x7610, R34 ;  /* 0x00007610ff223816 */ /* 0x000fc60000000022 */
[----:B------:R1:W5:Y:S04]  /*15b0*/  @!P0 LDG.E.U16 R35, desc[UR4][R12.64] ;  /* 0x000000040c238981 */ /* 0x000368000c1e1500 */
        /* <DEDUP_REMOVED lines=9> */
[----:B01----:R-:W-:-:S07]  /*1650*/  @P0 PRMT R35, RZ, 0x7610, R35 ;  /* 0x00007610ff230816 */ /* 0x003fce0000000023 */
.L_x_414:
[----:B------:R-:W0:Y:S01]  /*1660*/  LDC.64 R14, c[0x0][0xfa0] ;  /* 0x0003e800ff0e7b82 */ /* 0x000e220000000a00 */
[----:B------:R-:W-:Y:S01]  /*1670*/  R2UR UR4, R16 ;  /* 0x00000000100472ca */ /* 0x000fe200000e0000 */
[----:B------:R-:W1:Y:S01]  /*1680*/  LDCU.64 UR6, c[0x0][0xf88] ;  /* 0x0001f100ff0677ac */ /* 0x000e620008000a00 */
[----:B------:R-:W-:-:S13]  /*1690*/  R2UR UR5, R17 ;  /* 0x00000000110572ca */ /* 0x000fda00000e0000 */
[----:B0-----:R0:W2:Y:S01]  /*16a0*/  LDG.E R14, desc[UR4][R14.64] ;  /* 0x000000040e0e7981 */ /* 0x0010a2000c1e1900 */
[C---:B-----5:R-:W-:Y:S01]  /*16b0*/  FMUL.FTZ R41, R2.reuse, R8 ;  /* 0x0000000802297220 */ /* 0x060fe20000410000 */
[----:B------:R-:W-:Y:S02]  /*16c0*/  HADD2.F32 R37, -RZ, R37.H0_H0 ;  /* 0x20000025ff257230 */ /* 0x000fe40000004100 */
[C---:B------:R-:W-:Y:S01]  /*16d0*/  FMUL.FTZ R40, R2.reuse, R10 ;  /* 0x0000000a02287220 */ /* 0x040fe20000410000 */
[----:B------:R-:W-:Y:S02]  /*16e0*/  HADD2.F32 R39, -RZ, R39.H0_H0 ;  /* 0x20000027ff277230 */ /* 0x000fe40000004100 */
[----:B------:R-:W-:Y:S01]  /*16f0*/  FMUL.FTZ R8, R41, R41 ;  /* 0x0000002929087220 */ /* 0x000fe20000410000 */
[----:B------:R-:W-:Y:S01]  /*1700*/  FMUL.FTZ R42, R2, R9 ;  /* 0x00000009022a7220 */ /* 0x000fe20000410000 */
[----:B------:R-:W-:Y:S01]  /*1710*/  FMUL.FTZ R10, R40, R40 ;  /* 0x00000028280a7220 */ /* 0x000fe20000410000 */
[----:B------:R-:W-:-:S02]  /*1720*/  HADD2.F32 R36, -RZ, R36.H0_H0 ;  /* 0x20000024ff247230 */ /* 0x000fc40000004100 */
[----:B-1----:R-:W-:Y:S01]  /*1730*/  FFMA.FTZ R44, R8, -UR7, R8 ;  /* 0x80000007082c7c23 */ /* 0x002fe20008010008 */
[----:B0-----:R-:W-:Y:S01]  /*1740*/  FMUL.FTZ R15, R2, R11 ;  /* 0x0000000b020f7220 */ /* 0x001fe20000410000 */
[----:B------:R-:W-:Y:S01]  /*1750*/  FFMA.FTZ R10, R10, -UR7, R10 ;  /* 0x800000070a0a7c23 */ /* 0x000fe2000801000a */
[----:B------:R-:W-:Y:S01]  /*1760*/  FMUL.FTZ R8, R42, R42 ;  /* 0x0000002a2a087220 */ /* 0x000fe20000410000 */
[----:B------:R-:W-:Y:S01]  /*1770*/  FFMA.FTZ R44, R37, UR7, R44 ;  /* 0x00000007252c7c23 */ /* 0x000fe2000801002c */
[----:B------:R-:W-:Y:S01]  /*1780*/  FMUL.FTZ R11, R15, R15 ;  /* 0x0000000f0f0b7220 */ /* 0x000fe20000410000 */
[----:B------:R-:W0:Y:S01]  /*1790*/  MUFU.RCP R37, R4 ;  /* 0x0000000400257308 */ /* 0x000e220000001000 */
[----:B------:R-:W-:Y:S01]  /*17a0*/  FFMA.FTZ R10, R39, UR7, R10 ;  /* 0x00000007270a7c23 */ /* 0x000fe2000801000a */
[----:B------:R-:W-:Y:S02]  /*17b0*/  HADD2.F32 R38, -RZ, R38.H0_H0 ;  /* 0x20000026ff267230 */ /* 0x000fe40000004100 */
[----:B------:R-:W-:Y:S01]  /*17c0*/  FFMA.FTZ R11, R11, -UR7, R11 ;  /* 0x800000070b0b7c23 */ /* 0x000fe2000801000b */
[----:B------:R-:W-:Y:S01]  /*17d0*/  FFMA.FTZ R9, R8, -UR7, R8 ;  /* 0x8000000708097c23 */ /* 0x000fe20008010008 */
[----:B------:R-:W1:Y:S01]  /*17e0*/  LDCU UR4, c[0x0][0xf9c] ;  /* 0x0001f380ff0477ac */ /* 0x000e620008000800 */
[----:B------:R-:W-:Y:S01]  /*17f0*/  FFMA.FTZ R42, R42, -UR6, R42 ;  /* 0x800000062a2a7c23 */ /* 0x000fe2000801002a */
[----:B------:R-:W-:Y:S01]  /*1800*/  FFMA.FTZ R36, R36, UR7, R11 ;  /* 0x0000000724247c23 */ /* 0x000fe2000801000b */
[----:B------:R-:W-:Y:S01]  /*1810*/  FFMA.FTZ R8, R38, UR7, R9 ;  /* 0x0000000726087c23 */ /* 0x000fe20008010009 */
[----:B------:R-:W-:Y:S01]  /*1820*/  HADD2.F32 R34, -RZ, R34.H0_H0 ;  /* 0x20000022ff227230 */ /* 0x000fe20000004100 */
[----:B------:R-:W-:Y:S01]  /*1830*/  F2F.F16.F32 R9, R44 ;  /* 0x0000002c00097304 */ /* 0x000fe20000200800 */
[----:B------:R-:W-:-:S02]  /*1840*/  HADD2.F32 R31, -RZ, R31.H0_H0 ;  /* 0x2000001fff1f7230 */ /* 0x000fc40000004100 */
[----:B------:R-:W-:Y:S02]  /*1850*/  HADD2.F32 R28, -RZ, R28.H0_H0 ;  /* 0x2000001cff1c7230 */ /* 0x000fe40000004100 */
[----:B------:R-:W-:Y:S02]  /*1860*/  HADD2.F32 R30, -RZ, R30.H0_H0 ;  /* 0x2000001eff1e7230 */ /* 0x000fe40000004100 */
[-C--:B0-----:R-:W-:Y:S01]  /*1870*/  FMUL.FTZ R39, R44, R37.reuse ;  /* 0x000000252c277220 */ /* 0x081fe20000410000 */
[-C--:B------:R-:W-:Y:S01]  /*1880*/  FMUL.FTZ R43, R10, R37.reuse ;  /* 0x000000250a2b7220 */ /* 0x080fe20000410000 */
[-C--:B------:R-:W-:Y:S01]  /*1890*/  FMUL.FTZ R11, R36, R37.reuse ;  /* 0x00000025240b7220 */ /* 0x080fe20000410000 */
[----:B------:R-:W-:Y:S01]  /*18a0*/  FMUL.FTZ R45, R8, R37 ;  /* 0x00000025082d7220 */ /* 0x000fe20000410000 */
[----:B------:R-:W-:Y:S02]  /*18b0*/  HADD2.F32 R29, -RZ, R29.H0_H0 ;  /* 0x2000001dff1d7230 */ /* 0x000fe40000004100 */
[----:B------:R-:W1:Y:S08]  /*18c0*/  MUFU.SQRT R39, R39 ;  /* 0x0000002700277308 */ /* 0x000e700000002000 */
[----:B------:R-:W0:Y:S08]  /*18d0*/  MUFU.SQRT R43, R43 ;  /* 0x0000002b002b7308 */ /* 0x000e300000002000 */
[----:B------:R3:W4:Y:S01]  /*18e0*/  MUFU.SQRT R38, R45 ;  /* 0x0000002d00267308 */ /* 0x0007220000002000 */
[----:B-1----:R-:W-:-:S07]  /*18f0*/  FADD.FTZ R39, R39, UR4 ;  /* 0x0000000427277e21 */ /* 0x002fce0008010000 */
[----:B------:R-:W1:Y:S01]  /*1900*/  MUFU.SQRT R11, R11 ;  /* 0x0000000b000b7308 */ /* 0x000e620000002000 */
[----:B0-----:R-:W-:Y:S01]  /*1910*/  FADD.FTZ R37, R43, UR4 ;  /* 0x000000042b257e21 */ /* 0x001fe20008010000 */
[----:B------:R-:W-:Y:S02]  /*1920*/  HADD2.F32 R43, -RZ, R32.H0_H0 ;  /* 0x20000020ff2b7230 */ /* 0x000fe40000004100 */
[----:B---3--:R-:W-:Y:S02]  /*1930*/  HADD2.F32 R45, -RZ, R33.H0_H0 ;  /* 0x20000021ff2d7230 */ /* 0x008fe40000004100 */
[----:B------:R-:W-:Y:S01]  /*1940*/  FFMA.FTZ R33, R40, -UR6, R40 ;  /* 0x8000000628217c23 */ /* 0x000fe20008010028 */
[----:B------:R-:W-:Y:S01]  /*1950*/  FFMA.FTZ R40, R15, -UR6, R15 ;  /* 0x800000060f287c23 */ /* 0x000fe2000801000f */
[----:B------:R-:W-:Y:S01]  /*1960*/  FFMA.FTZ R43, R43, UR6, R42 ;  /* 0x000000062b2b7c23 */ /* 0x000fe2000801002a */
[----:B------:R-:W0:Y:S01]  /*1970*/  MUFU.RCP R32, R5 ;  /* 0x0000000500207308 */ /* 0x000e220000001000 */
[----:B----4-:R-:W-:Y:S01]  /*1980*/  FADD.FTZ R38, R38, UR4 ;  /* 0x0000000426267e21 */ /* 0x010fe20008010000 */
[----:B------:R-:W-:Y:S01]  /*1990*/  FFMA.FTZ R34, R34, UR6, R33 ;  /* 0x0000000622227c23 */ /* 0x000fe20008010021 */
[----:B------:R-:W-:-:S05]  /*19a0*/  FFMA.FTZ R45, R45, UR6, R40 ;  /* 0x000000062d2d7c23 */ /* 0x000fca0008010028 */
[----:B------:R-:W3:Y:S01]  /*19b0*/  MUFU.RCP R39, R39 ;  /* 0x0000002700277308 */ /* 0x000ee20000001000 */
[----:B-1----:R-:W-:Y:S01]  /*19c0*/  FADD.FTZ R44, R11, UR4 ;  /* 0x000000040b2c7e21 */ /* 0x002fe20008010000 */
[----:B------:R-:W-:Y:S01]  /*19d0*/  HADD2.F32 R11, -RZ, R35.H0_H0 ;  /* 0x20000023ff0b7230 */ /* 0x000fe20000004100 */
[----:B------:R-:W1:Y:S05]  /*19e0*/  LDCU UR4, c[0x0][0xfac] ;  /* 0x0001f580ff0477ac */ /* 0x000e6a0008000800 */
[----:B------:R4:W-:Y:S01]  /*19f0*/  MUFU.RCP R35, R44 ;  /* 0x0000002c00237308 */ /* 0x0009e20000001000 */
[----:B0-----:R-:W-:-:S07]  /*1a00*/  FMUL.FTZ R40, R34, R32 ;  /* 0x0000002022287220 */ /* 0x001fce0000410000 */
[----:B------:R-:W0:Y:S01]  /*1a10*/  MUFU.RCP R38, R38 ;  /* 0x0000002600267308 */ /* 0x000e220000001000 */
[----:B----4-:R-:W-:-:S04]  /*1a20*/  FFMA.FTZ R44, R41, -UR6, R41 ;  /* 0x80000006292c7c23 */ /* 0x010fc80008010029 */
[----:B------:R-:W-:-:S03]  /*1a30*/  FFMA.FTZ R41, R11, UR6, R44 ;  /* 0x000000060b297c23 */ /* 0x000fc6000801002c */
[----:B------:R-:W4:Y:S01]  /*1a40*/  MUFU.RCP R37, R37 ;  /* 0x0000002500257308 */ /* 0x000f220000001000 */
[----:B------:R-:W-:-:S04]  /*1a50*/  FMUL.FTZ R42, R41, R32 ;  /* 0x00000020292a7220 */ /* 0x000fc80000410000 */
[----:B---3--:R-:W-:Y:S01]  /*1a60*/  FMUL.FTZ R42, R42, R39 ;  /* 0x000000272a2a7220 */ /* 0x008fe20000410000 */
[-C--:B------:R-:W-:Y:S01]  /*1a70*/  FMUL.FTZ R39, R43, R32.reuse ;  /* 0x000000202b277220 */ /* 0x080fe20000410000 */
[----:B------:R-:W-:Y:S01]  /*1a80*/  FMUL.FTZ R32, R45, R32 ;  /* 0x000000202d207220 */ /* 0x000fe20000410000 */
[----:B------:R4:W3:Y:S01]  /*1a90*/  F2F.F16.F32 R33, R43 ;  /* 0x0000002b00217304 */ /* 0x0008e20000200800 */
[----:B-1----:R-:W-:Y:S01]  /*1aa0*/  FFMA.FTZ R42, R31, UR4, R42 ;  /* 0x000000041f2a7c23 */ /* 0x002fe2000801002a */
[----:B0-----:R-:W-:Y:S01]  /*1ab0*/  FMUL.FTZ R38, R39, R38 ;  /* 0x0000002627267220 */ /* 0x001fe20000410000 */
[----:B------:R-:W-:-:S03]  /*1ac0*/  FMUL.FTZ R32, R32, R35 ;  /* 0x0000002320207220 */ /* 0x000fc60000410000 */
[----:B------:R-:W-:Y:S02]  /*1ad0*/  FFMA.FTZ R38, R28, UR4, R38 ;  /* 0x000000041c267c23 */ /* 0x000fe40008010026 */
[----:B------:R-:W0:Y:S01]  /*1ae0*/  F2F.F16.F32 R11, R41 ;  /* 0x00000029000b7304 */ /* 0x000e220000200800 */
[----:B----4-:R-:W-:-:S04]  /*1af0*/  FMUL.FTZ R43, R40, R37 ;  /* 0x00000025282b7220 */ /* 0x010fc80000410000 */
[----:B------:R-:W-:-:S03]  /*1b00*/  FFMA.FTZ R43, R30, UR4, R43 ;  /* 0x000000041e2b7c23 */ /* 0x000fc6000801002b */
[----:B------:R1:W4:Y:S08]  /*1b10*/  F2F.F16.F32 R41, R45 ;  /* 0x0000002d00297304 */ /* 0x0003300000200800 */
[----:B------:R3:W0:Y:S01]  /*1b20*/  F2F.F16.F32 R39, R8 ;  /* 0x0000000800277304 */ /* 0x0006220000200800 */
[----:B-1----:R-:W-:-:S07]  /*1b30*/  FFMA.FTZ R45, R29, UR4, R32 ;  /* 0x000000041d2d7c23 */ /* 0x002fce0008010020 */
[----:B------:R1:W0:Y:S08]  /*1b40*/  F2F.F16.F32 R37, R10 ;  /* 0x0000000a00257304 */ /* 0x0002300000200800 */
[----:B------:R0:W0:Y:S08]  /*1b50*/  F2F.F16.F32 R15, R34 ;  /* 0x00000022000f7304 */ /* 0x0000300000200800 */
[----:B------:R0:W0:Y:S01]  /*1b60*/  F2F.F16.F32 R35, R36 ;  /* 0x0000002400237304 */ /* 0x0000220000200800 */
[C---:B--2---:R-:W-:Y:S01]  /*1b70*/  FMUL.FTZ R42, R14.reuse, R42 ;  /* 0x0000002a0e2a7220 */ /* 0x044fe20000410000 */
[C---:B------:R-:W-:Y:S01]  /*1b80*/  FMUL.FTZ R38, R14.reuse, R38 ;  /* 0x000000260e267220 */ /* 0x040fe20000410000 */
[C---:B------:R-:W-:Y:S01]  /*1b90*/  FMUL.FTZ R43, R14.reuse, R43 ;  /* 0x0000002b0e2b7220 */ /* 0x040fe20000410000 */
[----:B------:R-:W-:-:S02]  /*1ba0*/  FMUL.FTZ R45, R14, R45 ;  /* 0x0000002d0e2d7220 */ /* 0x000fc40000410000 */
[----:B------:R-:W-:Y:S02]  /*1bb0*/  F2FP.F16.F32.PACK_AB R42, RZ, R42 ;  /* 0x0000002aff2a723e */ /* 0x000fe400000000ff */
[----:B------:R-:W-:Y:S02]  /*1bc0*/  F2FP.F16.F32.PACK_AB R38, RZ, R38 ;  /* 0x00000026ff26723e */ /* 0x000fe400000000ff */
[----:B---3--:R-:W-:Y:S01]  /*1bd0*/  F2FP.F16.F32.PACK_AB R8, RZ, R43 ;  /* 0x0000002bff08723e */ /* 0x008fe200000000ff */
[----:B------:R-:W-:Y:S01]  /*1be0*/  HADD2.F32 R42, -RZ, R42.H0_H0 ;  /* 0x2000002aff2a7230 */ /* 0x000fe20000004100 */
[----:B------:R-:W-:-:S04]  /*1bf0*/  F2FP.F16.F32.PACK_AB R45, RZ, R45 ;  /* 0x0000002dff2d723e */ /* 0x000fc800000000ff */
[----:B------:R-:W-:Y:S01]  /*1c00*/  FADD.FTZ R42, R31, -R42 ;  /* 0x8000002a1f2a7221 */ /* 0x000fe20000010000 */
[----:B------:R-:W-:-:S03]  /*1c10*/  HADD2.F32 R31, -RZ, R38.H0_H0 ;  /* 0x20000026ff1f7230 */ /* 0x000fc60000004100 */
[----:B------:R2:W3:Y:S02]  /*1c20*/  F2F.F16.F32 R43, R42 ;  /* 0x0000002a002b7304 */ /* 0x0004e40000200800 */
[----:B-1----:R-:W-:Y:S01]  /*1c30*/  FADD.FTZ R10, R28, -R31 ;  /* 0x8000001f1c0a7221 */ /* 0x002fe20000010000 */
[----:B------:R-:W-:Y:S02]  /*1c40*/  HADD2.F32 R31, -RZ, R8.H0_H0 ;  /* 0x20000008ff1f7230 */ /* 0x000fe40000004100 */
[----:B------:R-:W-:-:S03]  /*1c50*/  HADD2.F32 R8, -RZ, R45.H0_H0 ;  /* 0x2000002dff087230 */ /* 0x000fc60000004100 */
[----:B------:R-:W-:Y:S01]  /*1c60*/  FADD.FTZ R31, R30, -R31 ;  /* 0x8000001f1e1f7221 */ /* 0x000fe20000010000 */
[----:B------:R-:W1:Y:S01]  /*1c70*/  F2F.F16.F32 R10, R10 ;  /* 0x0000000a000a7304 */ /* 0x000e620000200800 */
[----:B------:R-:W-:Y:S01]  /*1c80*/  FADD.FTZ R8, R29, -R8 ;  /* 0x800000081d087221 */ /* 0x000fe20000010000 */
[----:B------:R-:W-:-:S06]  /*1c90*/  IMAD.WIDE R28, R0, 0x2, R18 ;  /* 0x00000002001c7825 */ /* 0x000fcc00078e0212 */
[----:B------:R2:W0:Y:S08]  /*1ca0*/  F2F.F16.F32 R45, R31 ;  /* 0x0000001f002d7304 */ /* 0x0004300000200800 */
[----:B------:R2:W0:Y:S01]  /*1cb0*/  F2F.F16.F32 R14, R8 ;  /* 0x00000008000e7304 */ /* 0x0004220000200800 */
[----:B-1-34-:R-:W-:Y:S05]  /*1cc0*/  @!P1 BRA `(.L_x_415) ;  /* 0x0000000000689947 */ /* 0x01afea0003800000 */
[----:B------:R-:W-:Y:S01]  /*1cd0*/  R2UR UR4, R16 ;  /* 0x00000000100472ca */ /* 0x000fe200000e0000 */
[----:B--2---:R-:W-:Y:S01]  /*1ce0*/  IMAD.WIDE.U32 R30, R10, 0x10000, RZ ;  /* 0x000100000a1e7825 */ /* 0x004fe200078e00ff */
[C---:B------:R-:W-:Y:S02]  /*1cf0*/  R2UR UR5, R17.reuse ;  /* 0x00000000110572ca */ /* 0x040fe400000e0000 */
[----:B------:R-:W-:Y:S01]  /*1d00*/  R2UR UR6, R16 ;  /* 0x00000000100672ca */ /* 0x000fe200000e0000 */
[----:B0-----:R-:W-:Y:S01]  /*1d10*/  IMAD.U32 R14, R14, 0x10000, RZ ;  /* 0x000100000e0e7824 */ /* 0x001fe200078e00ff */
[----:B------:R-:W-:Y:S01]  /*1d20*/  R2UR UR7, R17 ;  /* 0x00000000110772ca */ /* 0x000fe200000e0000 */
[----:B------:R-:W-:Y:S01]  /*1d30*/  IMAD.U32 R10, R35, 0x10000, RZ ;  /* 0x00010000230a7824 */ /* 0x000fe200078e00ff */
[----:B------:R-:W-:Y:S01]  /*1d40*/  R2UR UR8, R16 ;  /* 0x00000000100872ca */ /* 0x000fe200000e0000 */
[----:B------:R-:W-:Y:S01]  /*1d50*/  IMAD.WIDE.U32 R32, R33, 0x10000, RZ ;  /* 0x0001000021207825 */ /* 0x000fe200078e00ff */
[----:B------:R-:W-:-:S02]  /*1d60*/  R2UR UR9, R17 ;  /* 0x00000000110972ca */ /* 0x000fc400000e0000 */
[----:B------:R-:W-:Y:S01]  /*1d70*/  R2UR UR10, R16 ;  /* 0x00000000100a72ca */ /* 0x000fe200000e0000 */
[----:B------:R-:W-:Y:S01]  /*1d80*/  IMAD.U32 R41, R41, 0x10000, RZ ;  /* 0x0001000029297824 */ /* 0x000fe200078e00ff */
[----:B------:R-:W-:Y:S01]  /*1d90*/  R2UR UR11, R17 ;  /* 0x00000000110b72ca */ /* 0x000fe200000e0000 */
[----:B------:R-:W-:Y:S01]  /*1da0*/  IMAD.WIDE.U32 R34, R39, 0x10000, RZ ;  /* 0x0001000027227825 */ /* 0x000fe200078e00ff */
[----:B------:R-:W-:Y:S02]  /*1db0*/  LOP3.LUT R31, R31, R14, R45, 0xfe, !PT ;  /* 0x0000000e1f1f7212 */ /* 0x000fe400078efe2d */
[----:B------:R-:W-:Y:S02]  /*1dc0*/  LOP3.LUT R30, R30, R43, RZ, 0xfc, !PT ;  /* 0x0000002b1e1e7212 */ /* 0x000fe400078efcff */
[----:B------:R-:W-:Y:S02]  /*1dd0*/  LOP3.LUT R14, R32, R11, RZ, 0xfc, !PT ;  /* 0x0000000b200e7212 */ /* 0x000fe400078efcff */
[----:B------:R-:W-:Y:S01]  /*1de0*/  LOP3.LUT R15, R33, R41, R15, 0xfe, !PT ;  /* 0x00000029210f7212 */ /* 0x000fe200078efe0f */
        /* <DEDUP_REMOVED lines=8> */
.L_x_415:
[C---:B------:R-:W-:Y:S01]  /*1e70*/  ISETP.GE.AND P4, PT, R0.reuse, R3, PT ;  /* 0x000000030000720c */ /* 0x040fe20003f86270 */
[C---:B--2---:R-:W-:Y:S02]  /*1e80*/  VIADD R8, R0.reuse, 0x1 ;  /* 0x0000000100087836 */ /* 0x044fe40000000000 */
        /* <DEDUP_REMOVED lines=17> */
[----:B0-----:R-:W-:Y:S01]  /*1fa0*/  @!P4 STG.E.U16 desc[UR6][R12.64], R11 ;  /* 0x0000000b0c00c986 */ /* 0x001fe2000c101506 */
        /* <DEDUP_REMOVED lines=34> */
[----:B------:R-:W-:-:S03]  /*21d0*/  @!P3 R2UR UR27, R17 ;  /* 0x00000000111bb2ca */ /* 0x000fc600000e0000 */
[----:B------:R2:W-:Y:S04]  /*21e0*/  @!P3 STG.E.U16 desc[UR20][R28.64+0x6], R14 ;  /* 0x0000060e1c00b986 */ /* 0x0005e8000c101514 */
[----:B------:R2:W-:Y:S04]  /*21f0*/  @!P3 STG.E.U16 desc[UR22][R12.64+0x6], R41 ;  /* 0x000006290c00b986 */ /* 0x0005e8000c101516 */
[----:B------:R2:W-:Y:S04]  /*2200*/  @!P3 STG.E.U16 desc[UR24][R6.64+0x6], R35 ;  /* 0x000006230600b986 */ /* 0x0005e8000c101518 */
[----:B------:R2:W-:Y:S02]  /*2210*/  @!P3 STG.E.U16 desc[UR26][R42.64+0x6], R14 ;  /* 0x0000060e2a00b986 */ /* 0x0005e4000c10151a */
.L_x_416:
[----:B0-2---:R-:W0:Y:S02]  /*2220*/  LDC R7, c[0x0][0x360] ;  /* 0x0000d800ff077b82 */ /* 0x005e240000000800 */
[----:B0-----:R-:W-:-:S05]  /*2230*/  IMAD R0, R7, 0x4, R0 ;  /* 0x0000000407007824 */ /* 0x001fca00078e0200 */
[----:B------:R-:W-:-:S13]  /*2240*/  ISETP.GE.AND P0, PT, R0, R3, PT ;  /* 0x000000030000720c */ /* 0x000fda0003f06270 */
[----:B------:R-:W-:Y:S05]  /*2250*/  @!P0 BRA `(.L_x_417) ;  /* 0xffffffec00848947 */ /* 0x000fea000383ffff */
[----:B------:R-:W-:Y:S05]  /*2260*/  EXIT ;  /* 0x000000000000794d */ /* 0x000fea0003800000 */
.L_x_412:
[----:B------:R-:W0:Y:S02]  /*2270*/  LDC R7, c[0x0][0x360] ;  /* 0x0000d800ff077b82 */ /* 0x000e240000000800 */
.L_x_423:
[----:B012---:R-:W-:-:S04]  /*2280*/  IMAD.WIDE R12, R0, 0x2, R18 ;  /* 0x00000002000c7825 */ /* 0x007fc800078e0212 */
[----:B------:R-:W-:-:S04]  /*2290*/  IMAD.WIDE R28, R0, 0x2, R20 ;  /* 0x00000002001c7825 */ /* 0x000fc800078e0214 */
        /* <DEDUP_REMOVED lines=71> */
.L_x_418:
        /* <DEDUP_REMOVED lines=24> */
.L_x_419:
[----:B---3--:R-:W1:Y:S01]  /*2890*/  LDC.64 R28, c[0x0][0xfa0] ;  /* 0x0003e800ff1c7b82 */ /* 0x008e620000000a00 */
        /* <DEDUP_REMOVED lines=17> */
[----:B-1----:R-:W-:Y:S01]  /*29b0*/  FMUL.FTZ R29, R9, UR4 ;  /* 0x00000004091d7c20 */ /* 0x002fe20008410000 */
[----:B------:R-:W-:Y:S01]  /*29c0*/  FMUL.FTZ R33, R10, UR4 ;  /* 0x000000040a217c20 */ /* 0x000fe20008410000 */
[----:B------:R-:W-:-:S02]  /*29d0*/  HADD2.F32 R35, -RZ, R35.H0_H0 ;  /* 0x20000023ff237230 */ /* 0x000fc40000004100 */
[C---:B------:R-:W-:Y:S01]  /*29e0*/  FFMA.FTZ R12, R2.reuse, R12, R31 ;  /* 0x0000000c020c7223 */ /* 0x040fe2000001001f */
[C---:B------:R-:W-:Y:S01]  /*29f0*/  FFMA.FTZ R13, R2.reuse, R13, R29 ;  /* 0x0000000d020d7223 */ /* 0x040fe2000001001d */
[----:B------:R-:W-:Y:S02]  /*2a00*/  FFMA.FTZ R14, R2, R14, R33 ;  /* 0x0000000e020e7223 */ /* 0x000fe40000010021 */
[C---:B------:R-:W-:Y:S01]  /*2a10*/  FMUL.FTZ R31, R12.reuse, R12 ;  /* 0x0000000c0c1f7220 */ /* 0x040fe20000410000 */
[----:B--2---:R-:W-:-:S03]  /*2a20*/  FFMA.FTZ R12, R12, -UR6, R12 ;  /* 0x800000060c0c7c23 */ /* 0x004fc6000801000c */
[----:B------:R-:W-:-:S04]  /*2a30*/  FFMA.FTZ R32, R31, -UR7, R31 ;  /* 0x800000071f207c23 */ /* 0x000fc8000801001f */
[----:B------:R-:W-:Y:S01]  /*2a40*/  FFMA.FTZ R31, R37, UR7, R32 ;  /* 0x00000007251f7c23 */ /* 0x000fe20008010020 */
[C---:B------:R-:W-:Y:S01]  /*2a50*/  FMUL.FTZ R32, R13.reuse, R13 ;  /* 0x0000000d0d207220 */ /* 0x040fe20000410000 */
[----:B------:R-:W-:Y:S02]  /*2a60*/  FFMA.FTZ R13, R13, -UR6, R13 ;  /* 0x800000060d0d7c23 */ /* 0x000fe4000801000d */
[----:B------:R1:W-:Y:S01]  /*2a70*/  F2F.F16.F32 R29, R31 ;  /* 0x0000001f001d7304 */ /* 0x0003e20000200800 */
[----:B------:R-:W-:Y:S01]  /*2a80*/  FFMA.FTZ R33, R32, -UR7, R32 ;  /* 0x8000000720217c23 */ /* 0x000fe20008010020 */
[----:B0-----:R-:W-:Y:S01]  /*2a90*/  FMUL.FTZ R37, R31, R30 ;  /* 0x0000001e1f257220 */ /* 0x001fe20000410000 */
[----:B------:R-:W-:Y:S01]  /*2aa0*/  FMUL.FTZ R32, R14, R14 ;  /* 0x0000000e0e207220 */ /* 0x000fe20000410000 */
[----:B------:R-:W-:Y:S01]  /*2ab0*/  FFMA.FTZ R34, R34, UR6, R13 ;  /* 0x0000000622227c23 */ /* 0x000fe2000801000d */
[----:B------:R-:W-:Y:S01]  /*2ac0*/  FFMA.FTZ R39, R40, UR7, R33 ;  /* 0x0000000728277c23 */ /* 0x000fe20008010021 */
[----:B------:R-:W-:-:S02]  /*2ad0*/  HADD2.F32 R40, -RZ, R42.H0_H0 ;  /* 0x2000002aff287230 */ /* 0x000fc40000004100 */
[----:B------:R-:W-:Y:S01]  /*2ae0*/  FFMA.FTZ R38, R32, -UR7, R32 ;  /* 0x8000000720267c23 */ /* 0x000fe20008010020 */
[----:B------:R-:W0:Y:S01]  /*2af0*/  MUFU.SQRT R37, R37 ;  /* 0x0000002500257308 */ /* 0x000e220000002000 */
[----:B-1----:R-:W-:Y:S01]  /*2b00*/  FMUL.FTZ R31, R6, UR4 ;  /* 0x00000004061f7c20 */ /* 0x002fe20008410000 */
[----:B------:R-:W0:Y:S01]  /*2b10*/  LDCU UR4, c[0x0][0xf9c] ;  /* 0x0001f380ff0477ac */ /* 0x000e220008000800 */
[----:B------:R-:W-:Y:S02]  /*2b20*/  FFMA.FTZ R14, R14, -UR6, R14 ;  /* 0x800000060e0e7c23 */ /* 0x000fe4000801000e */
[----:B------:R-:W-:Y:S01]  /*2b30*/  FFMA.FTZ R32, R2, R15, R31 ;  /* 0x0000000f02207223 */ /* 0x000fe2000001001f */
[----:B------:R-:W-:Y:S01]  /*2b40*/  FFMA.FTZ R15, R41, UR7, R38 ;  /* 0x00000007290f7c23 */ /* 0x000fe20008010026 */
[----:B------:R-:W-:Y:S01]  /*2b50*/  FMUL.FTZ R38, R39, R30 ;  /* 0x0000001e27267220 */ /* 0x000fe20000410000 */
[----:B------:R-:W-:Y:S01]  /*2b60*/  F2F.F16.F32 R33, R39 ;  /* 0x0000002700217304 */ /* 0x000fe20000200800 */
[C---:B------:R-:W-:Y:S01]  /*2b70*/  FMUL.FTZ R31, R32.reuse, R32 ;  /* 0x00000020201f7220 */ /* 0x040fe20000410000 */
[----:B------:R-:W-:Y:S01]  /*2b80*/  FMUL.FTZ R42, R15, R30 ;  /* 0x0000001e0f2a7220 */ /* 0x000fe20000410000 */
[----:B------:R-:W-:Y:S01]  /*2b90*/  FFMA.FTZ R13, R32, -UR6, R32 ;  /* 0x80000006200d7c23 */ /* 0x000fe20008010020 */
[----:B------:R-:W-:Y:S01]  /*2ba0*/  FFMA.FTZ R14, R35, UR6, R14 ;  /* 0x00000006230e7c23 */ /* 0x000fe2000801000e */
[----:B------:R-:W-:-:S02]  /*2bb0*/  FFMA.FTZ R31, R31, -UR7, R31 ;  /* 0x800000071f1f7c23 */ /* 0x000fc4000801001f */
[----:B------:R-:W-:Y:S01]  /*2bc0*/  FFMA.FTZ R32, R36, UR6, R13 ;  /* 0x0000000624207c23 */ /* 0x000fe2000801000d */
[----:B------:R-:W1:Y:S01]  /*2bd0*/  MUFU.SQRT R38, R38 ;  /* 0x0000002600267308 */ /* 0x000e620000002000 */
[----:B------:R-:W-:Y:S01]  /*2be0*/  FFMA.FTZ R31, R40, UR7, R31 ;  /* 0x00000007281f7c23 */ /* 0x000fe2000801001f */
[----:B0-----:R-:W-:-:S03]  /*2bf0*/  FADD.FTZ R41, R37, UR4 ;  /* 0x0000000425297e21 */ /* 0x001fc60008010000 */
[----:B------:R-:W-:Y:S01]  /*2c00*/  FMUL.FTZ R40, R31, R30 ;  /* 0x0000001e1f287220 */ /* 0x000fe20000410000 */
[----:B------:R-:W-:Y:S02]  /*2c10*/  HADD2.F32 R37, -RZ, R11.H0_H0 ;  /* 0x2000000bff257230 */ /* 0x000fe40000004100 */
[----:B------:R-:W0:Y:S03]  /*2c20*/  MUFU.SQRT R42, R42 ;  /* 0x0000002a002a7308 */ /* 0x000e260000002000 */
[----:B------:R-:W-:-:S05]  /*2c30*/  FFMA.FTZ R12, R37, UR6, R12 ;  /* 0x00000006250c7c23 */ /* 0x000fca000801000c */
[----:B------:R-:W2:Y:S01]  /*2c40*/  MUFU.RCP R11, R5 ;  /* 0x00000005000b7308 */ /* 0x000ea20000001000 */
[----:B-1----:R-:W-:-:S07]  /*2c50*/  FADD.FTZ R39, R38, UR4 ;  /* 0x0000000426277e21 */ /* 0x002fce0008010000 */
[----:B------:R-:W1:Y:S01]  /*2c60*/  MUFU.SQRT R40, R40 ;  /* 0x0000002800287308 */ /* 0x000e620000002000 */
[----:B0-----:R-:W-:-:S07]  /*2c70*/  FADD.FTZ R30, R42, UR4 ;  /* 0x000000042a1e7e21 */ /* 0x001fce0008010000 */
[----:B------:R-:W0:Y:S01]  /*2c80*/  MUFU.RCP R41, R41 ;  /* 0x0000002900297308 */ /* 0x000e220000001000 */
[----:B--2---:R-:W-:-:S07]  /*2c90*/  FMUL.FTZ R13, R34, R11 ;  /* 0x0000000b220d7220 */ /* 0x004fce0000410000 */
[----:B------:R2:W-:Y:S01]  /*2ca0*/  F2F.F16.F32 R37, R12 ;  /* 0x0000000c00257304 */ /* 0x0005e20000200800 */
[----:B-1----:R-:W-:-:S07]  /*2cb0*/  FADD.FTZ R40, R40, UR4 ;  /* 0x0000000428287e21 */ /* 0x002fce0008010000 */
[----:B------:R-:W1:Y:S01]  /*2cc0*/  MUFU.RCP R38, R39 ;  /* 0x0000002700267308 */ /* 0x000e620000001000 */
[----:B--2---:R-:W-:-:S04]  /*2cd0*/  FMUL.FTZ R12, R12, R11 ;  /* 0x0000000b0c0c7220 */ /* 0x004fc80000410000 */
[----:B0-----:R-:W-:-:S03]  /*2ce0*/  FMUL.FTZ R41, R12, R41 ;  /* 0x000000290c297220 */ /* 0x001fc60000410000 */
[----:B------:R-:W-:Y:S08]  /*2cf0*/  MUFU.RCP R30, R30 ;  /* 0x0000001e001e7308 */ /* 0x000ff00000001000 */
[----:B------:R-:W0:Y:S01]  /*2d00*/  MUFU.RCP R12, R40 ;  /* 0x00000028000c7308 */ /* 0x000e220000001000 */
[----:B-1----:R-:W-:-:S07]  /*2d10*/  FMUL.FTZ R13, R13, R38 ;  /* 0x000000260d0d7220 */ /* 0x002fce0000410000 */
[----:B------:R1:W2:Y:S08]  /*2d20*/  F2F.F16.F32 R43, R34 ;  /* 0x00000022002b7304 */ /* 0x0002b00000200800 */
[----:B------:R4:W2:Y:S01]  /*2d30*/  F2F.F16.F32 R39, R14 ;  /* 0x0000000e00277304 */ /* 0x0008a20000200800 */
[----:B-1----:R-:W-:-:S04]  /*2d40*/  FMUL.FTZ R34, R32, R11 ;  /* 0x0000000b20227220 */ /* 0x002fc80000410000 */
[----:B0-----:R-:W-:-:S03]  /*2d50*/  FMUL.FTZ R12, R34, R12 ;  /* 0x0000000c220c7220 */ /* 0x001fc60000410000 */
[----:B------:R0:W1:Y:S01]  /*2d60*/  F2F.F16.F32 R45, R32 ;  /* 0x00000020002d7304 */ /* 0x0000620000200800 */
[----:B----4-:R-:W-:-:S04]  /*2d70*/  FMUL.FTZ R14, R14, R11 ;  /* 0x0000000b0e0e7220 */ /* 0x010fc80000410000 */
[----:B------:R-:W-:-:S03]  /*2d80*/  FMUL.FTZ R11, R14, R30 ;  /* 0x0000001e0e0b7220 */ /* 0x000fc60000410000 */
[----:B------:R0:W4:Y:S08]  /*2d90*/  F2F.F16.F32 R35, R15 ;  /* 0x0000000f00237304 */ /* 0x0001300000200800 */
[----:B------:R0:W0:Y:S01]  /*2da0*/  F2F.F16.F32 R32, R31 ;  /* 0x0000001f00207304 */ /* 0x0000220000200800 */
        /* <DEDUP_REMOVED lines=8> */
[----:B------:R-:W-:-:S03]  /*2e30*/  F2FP.F16.F32.PACK_AB R12, RZ, R12 ;  /* 0x0000000cff0c723e */ /* 0x000fc600000000ff */
[----:B------:R-:W-:Y:S02]  /*2e40*/  HADD2.F32 R11, -RZ, R11.H0_H0 ;  /* 0x2000000bff0b7230 */ /* 0x000fe40000004100 */
[----:B------:R-:W-:Y:S01]  /*2e50*/  FADD.FTZ R41, R8, -R41 ;  /* 0x8000002908297221 */ /* 0x000fe20000010000 */
[----:B------:R-:W-:Y:S02]  /*2e60*/  HADD2.F32 R8, -RZ, R13.H0_H0 ;  /* 0x2000000dff087230 */ /* 0x000fe40000004100 */
[----:B------:R-:W-:Y:S01]  /*2e70*/  FADD.FTZ R34, R10, -R11 ;  /* 0x8000000b0a227221 */ /* 0x000fe20000010000 */
[----:B------:R-:W-:-:S04]  /*2e80*/  IMAD.WIDE R10, R0, 0x2, R20 ;  /* 0x00000002000a7825 */ /* 0x000fc800078e0214 */
[----:B------:R-:W-:Y:S01]  /*2e90*/  FADD.FTZ R28, R9, -R8 ;  /* 0x80000008091c7221 */ /* 0x000fe20000010000 */
[----:B------:R-:W3:Y:S01]  /*2ea0*/  F2F.F16.F32 R41, R41 ;  /* 0x0000002900297304 */ /* 0x000ee20000200800 */
[----:B------:R-:W-:Y:S02]  /*2eb0*/  HADD2.F32 R9, -RZ, R12.H0_H0 ;  /* 0x2000000cff097230 */ /* 0x000fe40000004100 */
[----:B------:R-:W-:-:S04]  /*2ec0*/  IMAD.WIDE R12, R0, 0x2, R22 ;  /* 0x00000002000c7825 */ /* 0x000fc800078e0216 */
[----:B------:R-:W-:Y:S01]  /*2ed0*/  FADD.FTZ R6, R6, -R9 ;  /* 0x8000000906067221 */ /* 0x000fe20000010000 */
[----:B------:R-:W0:Y:S01]  /*2ee0*/  F2F.F16.F32 R28, R28 ;  /* 0x0000001c001c7304 */ /* 0x000e220000200800 */
[----:B------:R-:W-:-:S07]  /*2ef0*/  IMAD.WIDE R8, R0, 0x2, R18 ;  /* 0x0000000200087825 */ /* 0x000fce00078e0212 */
[----:B------:R-:W0:Y:S08]  /*2f00*/  F2F.F16.F32 R34, R34 ;  /* 0x0000002200227304 */ /* 0x000e300000200800 */
[----:B------:R-:W0:Y:S01]  /*2f10*/  F2F.F16.F32 R6, R6 ;  /* 0x0000000600067304 */ /* 0x000e220000200800 */
[----:B-1234-:R-:W-:Y:S05]  /*2f20*/  @P1 BRA `(.L_x_421) ;  /* 0x0000000000f41947 */ /* 0x01efea0003800000 */
[C---:B------:R-:W-:Y:S01]  /*2f30*/  ISETP.GE.AND P3, PT, R0.reuse, R3, PT ;  /* 0x000000030000720c */ /* 0x040fe20003f66270 */
[C---:B------:R-:W-:Y:S02]  /*2f40*/  VIADD R14, R0.reuse, 0x1 ;  /* 0x00000001000e7836 */ /* 0x040fe40000000000 */
[----:B------:R-:W-:-:S03]  /*2f50*/  VIADD R36, R0, 0x3 ;  /* 0x0000000300247836 */ /* 0x000fc60000000000 */
[----:B------:R-:W-:Y:S01]  /*2f60*/  ISETP.GE.AND P0, PT, R14, R3, PT ;  /* 0x000000030e00720c */ /* 0x000fe20003f06270 */
[----:B------:R-:W-:-:S05]  /*2f70*/  VIADD R14, R0, 0x2 ;  /* 0x00000002000e7836 */ /* 0x000fca0000000000 */
[----:B------:R-:W-:Y:S01]  /*2f80*/  ISETP.GE.AND P2, PT, R14, R3, PT ;  /* 0x000000030e00720c */ /* 0x000fe20003f46270 */
[--C-:B0-----:R-:W-:Y:S01]  /*2f90*/  @!P3 IMAD.WIDE R14, R0, 0x2, R26.reuse ;  /* 0x00000002000eb825 */ /* 0x101fe200078e021a */
        /* <DEDUP_REMOVED lines=29> */
[----:B0-----:R-:W-:Y:S01]  /*3170*/  @!P2 IMAD.WIDE R14, R0, 0x2, R26 ;  /* 0x00000002000ea825 */ /* 0x001fe200078e021a */
[----:B------:R-:W-:Y:S01]  /*3180*/  @!P2 R2UR UR23, R17 ;  /* 0x000000001117a2ca */ /* 0x000fe200000e0000 */
[----:B------:R1:W-:Y:S01]  /*3190*/  @!P0 STG.E.U16 desc[UR4][R30.64+0x2], R28 ;  /* 0x0000021c1e008986 */ /* 0x0003e2000c101504 */
[----:B------:R-:W-:-:S02]  /*31a0*/  @!P2 R2UR UR24, R16 ;  /* 0x000000001018a2ca */ /* 0x000fc400000e0000 */
[----:B------:R-:W-:Y:S01]  /*31b0*/  @!P2 R2UR UR25, R17 ;  /* 0x000000001119a2ca */ /* 0x000fe200000e0000 */
[----:B------:R1:W-:Y:S01]  /*31c0*/  @!P2 STG.E.U16 desc[UR18][R8.64+0x4], R34 ;  /* 0x000004220800a986 */ /* 0x0003e2000c101512 */
[----:B------:R-:W-:-:S03]  /*31d0*/  ISETP.GE.AND P0, PT, R36, R3, PT ;  /* 0x000000032400720c */ /* 0x000fc60003f06270 */
[----:B------:R1:W-:Y:S04]  /*31e0*/  @!P2 STG.E.U16 desc[UR20][R10.64+0x4], R39 ;  /* 0x000004270a00a986 */ /* 0x0003e8000c101514 */
[----:B------:R1:W-:Y:S04]  /*31f0*/  @!P2 STG.E.U16 desc[UR22][R12.64+0x4], R35 ;  /* 0x000004230c00a986 */ /* 0x0003e8000c101516 */
[----:B------:R1:W-:Y:S02]  /*3200*/  @!P2 STG.E.U16 desc[UR24][R14.64+0x4], R34 ;  /* 0x000004220e00a986 */ /* 0x0003e4000c101518 */
        /* <DEDUP_REMOVED lines=13> */
[----:B------:R0:W-:Y:S01]  /*32e0*/  STG.E.U16 desc[UR10][R14.64+0x6], R6 ;  /* 0x000006060e007986 */ /* 0x0001e2000c10150a */
[----:B------:R-:W-:Y:S05]  /*32f0*/  BRA `(.L_x_422) ;  /* 0x0000000000647947 */ /* 0x000fea0003800000 */
.L_x_421:
[----:B0-----:R-:W-:Y:S01]  /*3300*/  IMAD.WIDE.U32 R30, R28, 0x10000, RZ ;  /* 0x000100001c1e7825 */ /* 0x001fe200078e00ff */
[----:B------:R-:W-:Y:S02]  /*3310*/  R2UR UR4, R16 ;  /* 0x00000000100472ca */ /* 0x000fe400000e0000 */
[----:B------:R-:W-:Y:S01]  /*3320*/  R2UR UR5, R17 ;  /* 0x00000000110572ca */ /* 0x000fe200000e0000 */
[----:B------:R-:W-:Y:S01]  /*3330*/  IMAD.U32 R15, R6, 0x10000, RZ ;  /* 0x00010000060f7824 */ /* 0x000fe200078e00ff */
[----:B------:R-:W-:Y:S01]  /*3340*/  R2UR UR6, R16 ;  /* 0x00000000100672ca */ /* 0x000fe200000e0000 */
[----:B------:R-:W-:Y:S01]  /*3350*/  IMAD.U32 R45, R45, 0x10000, RZ ;  /* 0x000100002d2d7824 */ /* 0x000fe200078e00ff */
[----:B------:R-:W-:Y:S01]  /*3360*/  R2UR UR7, R17 ;  /* 0x00000000110772ca */ /* 0x000fe200000e0000 */
[----:B------:R-:W-:Y:S01]  /*3370*/  IMAD.U32 R6, R32, 0x10000, RZ ;  /* 0x0001000020067824 */ /* 0x000fe200078e00ff */
[----:B------:R-:W-:Y:S01]  /*3380*/  R2UR UR8, R16 ;  /* 0x00000000100872ca */ /* 0x000fe200000e0000 */
[----:B------:R-:W-:Y:S01]  /*3390*/  IMAD.WIDE.U32 R32, R33, 0x10000, RZ ;  /* 0x0001000021207825 */ /* 0x000fe200078e00ff */
[----:B------:R-:W-:-:S02]  /*33a0*/  R2UR UR9, R17 ;  /* 0x00000000110972ca */ /* 0x000fc400000e0000 */
[----:B------:R-:W-:Y:S01]  /*33b0*/  LOP3.LUT R31, R31, R15, R34, 0xfe, !PT ;  /* 0x0000000f1f1f7212 */ /* 0x000fe200078efe22 */
        /* <DEDUP_REMOVED lines=13> */
.L_x_422:
[----:B------:R-:W-:Y:S05]  /*3490*/  BSYNC.RECONVERGENT B0 ;  /* 0x0000000000007941 */ /* 0x000fea0003800200 */
.L_x_420:
[----:B------:R-:W-:-:S05]  /*34a0*/  IMAD R0, R7, 0x4, R0 ;  /* 0x0000000407007824 */ /* 0x000fca00078e0200 */
[----:B------:R-:W-:-:S13]  /*34b0*/  ISETP.GE.AND P0, PT, R0, R3, PT ;  /* 0x000000030000720c */ /* 0x000fda0003f06270 */
[----:B------:R-:W-:Y:S05]  /*34c0*/  @!P0 BRA `(.L_x_423) ;  /* 0xffffffec006c8947 */ /* 0x000fea000383ffff */
[----:B------:R-:W-:Y:S05]  /*34d0*/  EXIT ;  /* 0x000000000000794d */ /* 0x000fea0003800000 */
        .type           $_Z25multi_tensor_apply_kernelI18TensorListMetadataILi5EE25DistAdamCapturableFunctorIN3c104HalfEfS4_EJPfffPiifS6_10adamMode_tfEEvlPViT_T0_DpT1_$__internal_accurate_pow,@function
        .size           $_Z25multi_tensor_apply_kernelI18TensorListMetadataILi5EE25DistAdamCapturableFunctorIN3c104HalfEfS4_EJPfffPiifS6_10adamMode_tfEEvlPViT_T0_DpT1_$__internal_accurate_pow,(.L_x_1076 - $_Z25multi_tensor_apply_kernelI18TensorListMetadataILi5EE25DistAdamCapturableFunctorIN3c104HalfEfS4_EJPfffPiifS6_10adamMode_tfEEvlPViT_T0_DpT1_$__internal_accurate_pow)
$_Z25multi_tensor_apply_kernelI18TensorListMetadataILi5EE25DistAdamCapturableFunctorIN3c104HalfEfS4_EJPfffPiifS6_10adamMode_tfEEvlPViT_T0_DpT1_$__internal_accurate_pow:
        /* <DEDUP_REMOVED lines=171> */
.L_x_424:
[----:B------:R-:W-:Y:S02]  /*3f90*/  DFMA R8, R12, R6, R6 ;  /* 0x000000060c08722b */ /* 0x000fe40000000006 */
[----:B------:R-:W-:-:S08]  /*3fa0*/  DSETP.NEU.AND P2, PT, |R6|, +INF , PT ;  /* 0x7ff000000600742a */ /* 0x000fd00003f4d200 */
[----:B------:R-:W-:Y:S01]  /*3fb0*/  FSEL R11, R6, R8, !P2 ;  /* 0x00000008060b7208 */ /* 0x000fe20005000000 */
[----:B------:R-:W-:Y:S01]  /*3fc0*/  IMAD.MOV.U32 R6, RZ, RZ, R0 ;  /* 0x000000ffff067224 */ /* 0x000fe200078e0000 */
[----:B------:R-:W-:Y:S01]  /*3fd0*/  FSEL R10, R7, R9, !P2 ;  /* 0x00000009070a7208 */ /* 0x000fe20005000000 */
[----:B------:R-:W-:-:S04]  /*3fe0*/  IMAD.MOV.U32 R7, RZ, RZ, 0x0 ;  /* 0x00000000ff077424 */ /* 0x000fc800078e00ff */
[----:B------:R-:W-:Y:S05]  /*3ff0*/  RET.REL.NODEC R6 `(_Z25multi_tensor_apply_kernelI18TensorListMetadataILi5EE25DistAdamCapturableFunctorIN3c104HalfEfS4_EJPfffPiifS6_10adamMode_tfEEvlPViT_T0_DpT1_) ;  /* 0xffffffc006007950 */ /* 0x000fea0003c3ffff */
.L_x_425:
        /* <DEDUP_REMOVED lines=16> */
.L_x_1076:


//--------------------- .text._Z25multi_tensor_apply_kernelI18TensorListMetadataILi5EE25DistAdamCapturableFunctorIN3c104HalfEffEJPfffPiifS6_10adamMode_tfEEvlPViT_T0_DpT1_ --------------------------
	.section	.text._Z25multi_tensor_apply_kernelI18TensorListMetadataILi5EE25DistAdamCapturableFunctorIN3c104HalfEffEJPfffPiifS6_10adamMode_tfEEvlPViT_T0_DpT1_,"ax",@progbits
	.align	128
        .global         _Z25multi_tensor_apply_kernelI18TensorListMetadataILi5EE25DistAdamCapturableFunctorIN3c104HalfEffEJPfffPiifS6_10adamMode_tfEEvlPViT_T0_DpT1_
        .type           _Z25multi_tensor_apply_kernelI18TensorListMetadataILi5EE25DistAdamCapturableFunctorIN3c104HalfEffEJPfffPiifS6_10adamMode_tfEEvlPViT_T0_DpT1_,@function
        .size           _Z25multi_tensor_apply_kernelI18TensorListMetadataILi5EE25DistAdamCapturableFunctorIN3c104HalfEffEJPfffPiifS6_10adamMode_tfEEvlPViT_T0_DpT1_,(.L_x_1077 - _Z25multi_tensor_apply_kernelI18TensorListMetadataILi5EE25DistAdamCapturableFunctorIN3c104HalfEffEJPfffPiifS6_10adamMode_tfEEvlPViT_T0_DpT1_)
        .other          _Z25multi_tensor_apply_kernelI18TensorListMetadataILi5EE25DistAdamCapturableFunctorIN3c104HalfEffEJPfffPiifS6_10adamMode_tfEEvlPViT_T0_DpT1_,@"STO_CUDA_ENTRY STV_DEFAULT"
_Z25multi_tensor_apply_kernelI18TensorListMetadataILi5EE25DistAdamCapturableFunctorIN3c104HalfEffEJPfffPiifS6_10adamMode_tfEEvlPViT_T0_DpT1_:
.text._Z25multi_tensor_apply_kernelI18TensorListMetadataILi5EE25DistAdamCapturableFunctorIN3c104HalfEffEJPfffPiifS6_10adamMode_tfEEvlPViT_T0_DpT1_:
        /* <DEDUP_REMOVED lines=21> */
.L_x_426:
        /* <DEDUP_REMOVED lines=20> */
.L_x_427:
        /* <DEDUP_REMOVED lines=20> */
.L_x_428:
        /* <DEDUP_REMOVED lines=21> */
.L_x_429:
        /* <DEDUP_REMOVED lines=32> */
[----:B0-----:R-:W-:Y:S05]  /*0720*/  CALL.REL.NOINC `($_Z25multi_tensor_apply_kernelI18TensorListMetadataILi5EE25DistAdamCapturableFunctorIN3c104HalfEffEJPfffPiifS6_10adamMode_tfEEvlPViT_T0_DpT1_$__internal_accurate_pow) ;  /* 0x0000002c00787944 */ /* 0x001fea0003c00000 */
        /* <DEDUP_REMOVED lines=22> */
.L_x_431:
        /* <DEDUP_REMOVED lines=14> */
.L_x_432:
        /* <DEDUP_REMOVED lines=20> */
[----:B------:R-:W-:Y:S05]  /*0ab0*/  CALL.REL.NOINC `($_Z25multi_tensor_apply_kernelI18TensorListMetadataILi5EE25DistAdamCapturableFunctorIN3c104HalfEffEJPfffPiifS6_10adamMode_tfEEvlPViT_T0_DpT1_$__internal_accurate_pow) ;  /* 0x0000002800947944 */ /* 0x000fea0003c00000 */
        /* <DEDUP_REMOVED lines=21> */
.L_x_433:
        /* <DEDUP_REMOVED lines=14> */
.L_x_434:
        /* <DEDUP_REMOVED lines=10> */
.L_x_430:
        /* <DEDUP_REMOVED lines=47> */
.L_x_440:
[----:B0--3--:R-:W-:-:S04]  /*1080*/  IMAD.WIDE R32, R0, 0x2, R24 ;  /* 0x0000000200207825 */ /* 0x009fc800078e0218 */
        /* <DEDUP_REMOVED lines=25> */
.L_x_436:
        /* <DEDUP_REMOVED lines=73> */
.L_x_437:
[----:B------:R-:W1:Y:S01]  /*16b0*/  LDC.64 R28, c[0x0][0xfa0] ;  /* 0x0003e800ff1c7b82 */ /* 0x000e620000000a00 */
[----:B------:R-:W-:Y:S01]  /*16c0*/  R2UR UR4, R16 ;  /* 0x00000000100472ca */ /* 0x000fe200000e0000 */
[----:B------:R-:W2:Y:S01]  /*16d0*/  LDCU.64 UR6, c[0x0][0xf88] ;  /* 0x0001f100ff0677ac */ /* 0x000ea20008000a00 */
[----:B------:R-:W-:-:S13]  /*16e0*/  R2UR UR5, R17 ;  /* 0x00000000110572ca */ /* 0x000fda00000e0000 */
[----:B-1----:R1:W3:Y:S01]  /*16f0*/  LDG.E R28, desc[UR4][R28.64] ;  /* 0x000000041c1c7981 */ /* 0x0022e2000c1e1900 */
[C---:B-----5:R-:W-:Y:S01]  /*1700*/  FMUL.FTZ R34, R2.reuse, R12 ;  /* 0x0000000c02227220 */ /* 0x060fe20000410000 */
[----:B------:R-:W4:Y:S01]  /*1710*/  MUFU.RCP R36, R4 ;  /* 0x0000000400247308 */ /* 0x000f220000001000 */
[----:B------:R-:W-:Y:S01]  /*1720*/  FMUL.FTZ R32, R2, R13 ;  /* 0x0000000d02207220 */ /* 0x000fe20000410000 */
[----:B------:R-:W-:Y:S02]  /*1730*/  HADD2.F32 R43, -RZ, R43.H0_H0 ;  /* 0x2000002bff2b7230 */ /* 0x000fe40000004100 */
[----:B------:R-:W-:Y:S01]  /*1740*/  FMUL.FTZ R12, R34, R34 ;  /* 0x00000022220c7220 */ /* 0x000fe20000410000 */
[----:B------:R-:W-:Y:S01]  /*1750*/  FMUL.FTZ R14, R2, R14 ;  /* 0x0000000e020e7220 */ /* 0x000fe20000410000 */
[----:B------:R-:W-:Y:S01]  /*1760*/  FMUL.FTZ R13, R32, R32 ;  /* 0x00000020200d7220 */ /* 0x000fe20000410000 */
[----:B------:R-:W-:Y:S02]  /*1770*/  HADD2.F32 R33, -RZ, R33.H0_H0 ;  /* 0x20000021ff217230 */ /* 0x000fe40000004100 */
[----:B--2---:R-:W-:Y:S01]  /*1780*/  FFMA.FTZ R12, R12, -UR7, R12 ;  /* 0x800000070c0c7c23 */ /* 0x004fe2000801000c */
[----:B------:R-:W-:-:S02]  /*1790*/  HADD2.F32 R31, -RZ, R31.H0_H0 ;  /* 0x2000001fff1f7230 */ /* 0x000fc40000004100 */
[----:B------:R-:W-:Y:S01]  /*17a0*/  FFMA.FTZ R44, R13, -UR7, R13 ;  /* 0x800000070d2c7c23 */ /* 0x000fe2000801000d */
[----:B-1----:R-:W-:Y:S01]  /*17b0*/  FMUL.FTZ R29, R2, R15 ;  /* 0x0000000f021d7220 */ /* 0x002fe20000410000 */
[----:B------:R-:W-:Y:S01]  /*17c0*/  FFMA.FTZ R43, R43, UR7, R12 ;  /* 0x000000072b2b7c23 */ /* 0x000fe2000801000c */
[----:B------:R-:W-:Y:S01]  /*17d0*/  FMUL.FTZ R12, R14, R14 ;  /* 0x0000000e0e0c7220 */ /* 0x000fe20000410000 */
[----:B------:R-:W-:Y:S01]  /*17e0*/  FFMA.FTZ R33, R33, UR7, R44 ;  /* 0x0000000721217c23 */ /* 0x000fe2000801002c */
[----:B------:R-:W-:Y:S01]  /*17f0*/  FMUL.FTZ R13, R29, R29 ;  /* 0x0000001d1d0d7220 */ /* 0x000fe20000410000 */
[----:B------:R-:W1:Y:S01]  /*1800*/  LDCU UR4, c[0x0][0xf9c] ;  /* 0x0001f380ff0477ac */ /* 0x000e620008000800 */
[----:B------:R-:W-:Y:S01]  /*1810*/  FFMA.FTZ R12, R12, -UR7, R12 ;  /* 0x800000070c0c7c23 */ /* 0x000fe2000801000c */
[-C--:B----4-:R-:W-:Y:S01]  /*1820*/  FMUL.FTZ R15, R43, R36.reuse ;  /* 0x000000242b0f7220 */ /* 0x090fe20000410000 */
[----:B------:R-:W-:Y:S02]  /*1830*/  HADD2.F32 R30, -RZ, R30.H0_H0 ;  /* 0x2000001eff1e7230 */ /* 0x000fe40000004100 */
[----:B------:R-:W-:Y:S01]  /*1840*/  FFMA.FTZ R45, R13, -UR7, R13 ;  /* 0x800000070d2d7c23 */ /* 0x000fe2000801000d */
[----:B------:R-:W-:Y:S01]  /*1850*/  FFMA.FTZ R12, R31, UR7, R12 ;  /* 0x000000071f0c7c23 */ /* 0x000fe2000801000c */
[----:B------:R-:W-:Y:S01]  /*1860*/  FMUL.FTZ R31, R33, R36 ;  /* 0x00000024211f7220 */ /* 0x000fe20000410000 */
[----:B------:R2:W-:Y:S01]  /*1870*/  F2F.F16.F32 R37, R43 ;  /* 0x0000002b00257304 */ /* 0x0005e20000200800 */
[----:B------:R-:W-:Y:S01]  /*1880*/  FFMA.FTZ R45, R30, UR7, R45 ;  /* 0x000000071e2d7c23 */ /* 0x000fe2000801002d */
[----:B------:R-:W-:-:S02]  /*1890*/  HADD2.F32 R41, -RZ, R41.H0_H0 ;  /* 0x20000029ff297230 */ /* 0x000fc40000004100 */
[----:B------:R-:W-:Y:S01]  /*18a0*/  FFMA.FTZ R34, R34, -UR6, R34 ;  /* 0x8000000622227c23 */ /* 0x000fe20008010022 */
[----:B------:R-:W-:Y:S02]  /*18b0*/  HADD2.F32 R40, -RZ, R40.H0_H0 ;  /* 0x20000028ff287230 */ /* 0x000fe40000004100 */
[-C--:B------:R-:W-:Y:S01]  /*18c0*/  FMUL.FTZ R30, R45, R36.reuse ;  /* 0x000000242d1e7220 */ /* 0x080fe20000410000 */
[----:B------:R-:W-:Y:S02]  /*18d0*/  HADD2.F32 R42, -RZ, R42.H0_H0 ;  /* 0x2000002aff2a7230 */ /* 0x000fe40000004100 */
[----:B------:R-:W-:Y:S01]  /*18e0*/  FFMA.FTZ R34, R41, UR6, R34 ;  /* 0x0000000629227c23 */ /* 0x000fe20008010022 */
[----:B------:R-:W1:Y:S01]  /*18f0*/  MUFU.SQRT R15, R15 ;  /* 0x0000000f000f7308 */ /* 0x000e620000002000 */
[----:B--2---:R-:W-:Y:S01]  /*1900*/  FMUL.FTZ R43, R12, R36 ;  /* 0x000000240c2b7220 */ /* 0x004fe20000410000 */
[----:B------:R-:W-:Y:S01]  /*1910*/  FFMA.FTZ R41, R32, -UR6, R32 ;  /* 0x8000000620297c23 */ /* 0x000fe20008010020 */
[----:B------:R-:W-:Y:S01]  /*1920*/  FFMA.FTZ R29, R29, -UR6, R29 ;  /* 0x800000061d1d7c23 */ /* 0x000fe2000801001d */
[----:B------:R-:W-:-:S02]  /*1930*/  HADD2.F32 R27, -RZ, R27.H0_H0 ;  /* 0x2000001bff1b7230 */ /* 0x000fc40000004100 */
[----:B------:R-:W-:Y:S01]  /*1940*/  FFMA.FTZ R32, R42, UR6, R41 ;  /* 0x000000062a207c23 */ /* 0x000fe20008010029 */
[----:B------:R-:W-:Y:S01]  /*1950*/  HADD2.F32 R26, -RZ, R26.H0_H0 ;  /* 0x2000001aff1a7230 */ /* 0x000fe20000004100 */
[----:B------:R-:W2:Y:S01]  /*1960*/  MUFU.SQRT R31, R31 ;  /* 0x0000001f001f7308 */ /* 0x000ea20000002000 */
[----:B------:R-:W-:-:S07]  /*1970*/  HADD2.F32 R38, -RZ, R38.H0_H0 ;  /* 0x20000026ff267230 */ /* 0x000fce0000004100 */
[----:B------:R4:W0:Y:S01]  /*1980*/  MUFU.SQRT R13, R43 ;  /* 0x0000002b000d7308 */ /* 0x0008220000002000 */
[----:B-1----:R-:W-:-:S07]  /*1990*/  FADD.FTZ R35, R15, UR4 ;  /* 0x000000040f237e21 */ /* 0x002fce0008010000 */
[----:B------:R-:W1:Y:S01]  /*19a0*/  MUFU.SQRT R30, R30 ;  /* 0x0000001e001e7308 */ /* 0x000e620000002000 */
[----:B--2---:R-:W-:Y:S01]  /*19b0*/  FADD.FTZ R15, R31, UR4 ;  /* 0x000000041f0f7e21 */ /* 0x004fe20008010000 */
[----:B----4-:R-:W-:-:S04]  /*19c0*/  FFMA.FTZ R43, R14, -UR6, R14 ;  /* 0x800000060e2b7c23 */ /* 0x010fc8000801000e */
[----:B------:R-:W-:Y:S02]  /*19d0*/  FFMA.FTZ R14, R40, UR6, R43 ;  /* 0x00000006280e7c23 */ /* 0x000fe4000801002b */
[----:B------:R-:W2:Y:S01]  /*19e0*/  MUFU.RCP R31, R6 ;  /* 0x00000006001f7308 */ /* 0x000ea20000001000 */
[----:B0-----:R-:W-:-:S07]  /*19f0*/  FADD.FTZ R13, R13, UR4 ;  /* 0x000000040d0d7e21 */ /* 0x001fce0008010000 */
[----:B------:R-:W0:Y:S01]  /*1a00*/  MUFU.RCP R35, R35 ;  /* 0x0000002300237308 */ /* 0x000e220000001000 */
[----:B-1----:R-:W-:Y:S01]  /*1a10*/  FADD.FTZ R30, R30, UR4 ;  /* 0x000000041e1e7e21 */ /* 0x002fe20008010000 */
[----:B------:R-:W1:Y:S06]  /*1a20*/  LDCU UR4, c[0x0][0xfac] ;  /* 0x0001f580ff0477ac */ /* 0x000e6c0008000800 */
[----:B------:R-:W4:Y:S01]  /*1a30*/  MUFU.RCP R15, R15 ;  /* 0x0000000f000f7308 */ /* 0x000f220000001000 */
[----:B--2---:R-:W-:-:S07]  /*1a40*/  FMUL.FTZ R36, R34, R31 ;  /* 0x0000001f22247220 */ /* 0x004fce0000410000 */
[----:B------:R-:W2:Y:S01]  /*1a50*/  MUFU.RCP R13, R13 ;  /* 0x0000000d000d7308 */ /* 0x000ea20000001000 */
[----:B0-----:R-:W-:Y:S01]  /*1a60*/  FMUL.FTZ R43, R36, R35 ;  /* 0x00000023242b7220 */ /* 0x001fe20000410000 */
[----:B------:R-:W-:-:S03]  /*1a70*/  HADD2.F32 R36, -RZ, R39.H0_H0 ;  /* 0x20000027ff247230 */ /* 0x000fc60000004100 */
[----:B-1----:R-:W-:Y:S02]  /*1a80*/  FFMA.FTZ R43, R38, UR4, R43 ;  /* 0x00000004262b7c23 */ /* 0x002fe4000801002b */
[----:B------:R-:W-:Y:S01]  /*1a90*/  FFMA.FTZ R36, R36, UR6, R29 ;  /* 0x0000000624247c23 */ /* 0x000fe2000801001d */
[----:B------:R-:W0:Y:S08]  /*1aa0*/  MUFU.RCP R30, R30 ;  /* 0x0000001e001e7308 */ /* 0x000e300000001000 */
[----:B------:R1:W-:Y:S08]  /*1ab0*/  F2F.F16.F32 R41, R34 ;  /* 0x0000002200297304 */ /* 0x0003f00000200800 */
[----:B------:R2:W-:Y:S01]  /*1ac0*/  F2F.F16.F32 R35, R32 ;  /* 0x0000002000237304 */ /* 0x0005e20000200800 */
[----:B-1----:R-:W-:-:S04]  /*1ad0*/  FMUL.FTZ R34, R32, R31 ;  /* 0x0000001f20227220 */ /* 0x002fc80000410000 */
[----:B----4-:R-:W-:Y:S01]  /*1ae0*/  FMUL.FTZ R34, R34, R15 ;  /* 0x0000000f22227220 */ /* 0x010fe20000410000 */
[----:B------:R-:W-:Y:S02]  /*1af0*/  HADD2.F32 R15, -RZ, R7.H0_H0 ;  /* 0x20000007ff0f7230 */ /* 0x000fe40000004100 */
[----:B------:R1:W-:Y:S01]  /*1b00*/  F2F.F16.F32 R39, R14 ;  /* 0x0000000e00277304 */ /* 0x0003e20000200800 */
[-C--:B--2---:R-:W-:Y:S01]  /*1b10*/  FMUL.FTZ R32, R14, R31.reuse ;  /* 0x0000001f0e207220 */ /* 0x084fe20000410000 */
[----:B------:R-:W-:Y:S01]  /*1b20*/  FMUL.FTZ R31, R36, R31 ;  /* 0x0000001f241f7220 */ /* 0x000fe20000410000 */
[----:B------:R-:W-:Y:S02]  /*1b30*/  FFMA.FTZ R7, R15, UR4, R34 ;  /* 0x000000040f077c23 */ /* 0x000fe40008010022 */
[----:B------:R-:W-:Y:S01]  /*1b40*/  FMUL.FTZ R32, R32, R13 ;  /* 0x0000000d20207220 */ /* 0x000fe20000410000 */
[----:B0-----:R-:W-:Y:S02]  /*1b50*/  FMUL.FTZ R30, R31, R30 ;  /* 0x0000001e1f1e7220 */ /* 0x001fe40000410000 */
[----:B------:R-:W-:Y:S01]  /*1b60*/  F2F.F16.F32 R33, R33 ;  /* 0x0000002100217304 */ /* 0x000fe20000200800 */
[----:B------:R-:W-:Y:S01]  /*1b70*/  FFMA.FTZ R31, R27, UR4, R32 ;  /* 0x000000041b1f7c23 */ /* 0x000fe20008010020 */
[----:B------:R-:W-:-:S06]  /*1b80*/  FFMA.FTZ R30, R26, UR4, R30 ;  /* 0x000000041a1e7c23 */ /* 0x000fcc000801001e */
[----:B------:R-:W-:Y:S01]  /*1b90*/  F2F.F16.F32 R45, R45 ;  /* 0x0000002d002d7304 */ /* 0x000fe20000200800 */
[C---:B---3--:R-:W-:Y:S01]  /*1ba0*/  FMUL.FTZ R7, R28.reuse, R7 ;  /* 0x000000071c077220 */ /* 0x048fe20000410000 */
[C---:B------:R-:W-:Y:S01]  /*1bb0*/  FMUL.FTZ R31, R28.reuse, R31 ;  /* 0x0000001f1c1f7220 */ /* 0x040fe20000410000 */
[C---:B------:R-:W-:Y:S01]  /*1bc0*/  FMUL.FTZ R30, R28.reuse, R30 ;  /* 0x0000001e1c1e7220 */ /* 0x040fe20000410000 */
[----:B------:R-:W-:Y:S02]  /*1bd0*/  FMUL.FTZ R29, R28, R43 ;  /* 0x0000002b1c1d7220 */ /* 0x000fe40000410000 */
[----:B------:R-:W-:Y:S02]  /*1be0*/  F2FP.F16.F32.PACK_AB R13, RZ, R7 ;  /* 0x00000007ff0d723e */ /* 0x000fe400000000ff */
[----:B------:R-:W-:Y:S01]  /*1bf0*/  F2F.F16.F32 R43, R36 ;  /* 0x00000024002b7304 */ /* 0x000fe20000200800 */
[----:B------:R-:W-:Y:S02]  /*1c00*/  F2FP.F16.F32.PACK_AB R31, RZ, R31 ;  /* 0x0000001fff1f723e */ /* 0x000fe400000000ff */
[----:B------:R-:W-:Y:S01]  /*1c10*/  F2FP.F16.F32.PACK_AB R30, RZ, R30 ;  /* 0x0000001eff1e723e */ /* 0x000fe200000000ff */
[----:B-1----:R-:W-:Y:S01]  /*1c20*/  HADD2.F32 R14, -RZ, R13.H0_H0 ;  /* 0x2000000dff0e7230 */ /* 0x002fe20000004100 */
[----:B------:R-:W-:Y:S01]  /*1c30*/  F2FP.F16.F32.PACK_AB R29, RZ, R29 ;  /* 0x0000001dff1d723e */ /* 0x000fe200000000ff */
[----:B------:R-:W-:-:S02]  /*1c40*/  HADD2.F32 R28, -RZ, R31.H0_H0 ;  /* 0x2000001fff1c7230 */ /* 0x000fc40000004100 */
[----:B------:R-:W-:Y:S02]  /*1c50*/  HADD2.F32 R13, -RZ, R30.H0_H0 ;  /* 0x2000001eff0d7230 */ /* 0x000fe40000004100 */
[----:B------:R-:W-:Y:S01]  /*1c60*/  FADD.FTZ R14, R15, -R14 ;  /* 0x8000000e0f0e7221 */ /* 0x000fe20000010000 */
[----:B------:R-:W-:Y:S02]  /*1c70*/  HADD2.F32 R29, -RZ, R29.H0_H0 ;  /* 0x2000001dff1d7230 */ /* 0x000fe40000004100 */
[----:B------:R-:W-:Y:S01]  /*1c80*/  FADD.FTZ R32, R27, -R28 ;  /* 0x8000001c1b207221 */ /* 0x000fe20000010000 */
[----:B------:R-:W-:Y:S01]  /*1c90*/  F2F.F16.F32 R7, R12 ;  /* 0x0000000c00077304 */ /* 0x000fe20000200800 */
[----:B------:R-:W-:Y:S01]  /*1ca0*/  FADD.FTZ R34, R26, -R13 ;  /* 0x8000000d1a227221 */ /* 0x000fe20000010000 */
[----:B------:R-:W-:-:S04]  /*1cb0*/  IMAD.WIDE R26, R0, 0x2, R24 ;  /* 0x00000002001a7825 */ /* 0x000fc800078e0218 */
[----:B------:R-:W-:-:S04]  /*1cc0*/  FADD.FTZ R29, R38, -R29 ;  /* 0x8000001d261d7221 */ /* 0x000fc80000010000 */
[----:B------:R0:W1:Y:S08]  /*1cd0*/  F2F.F16.F32 R36, R29 ;  /* 0x0000001d00247304 */ /* 0x0000700000200800 */
        /* <DEDUP_REMOVED lines=8> */
[----:B------:R-:W-:Y:S06]  /*1d60*/  @!P1 BRA `(.L_x_438) ;  /* 0x0000000000689947 */ /* 0x000fec0003800000 */
[----:B------:R-:W-:Y:S01]  /*1d70*/  IMAD.U32 R34, R34, 0x10000, RZ ;  /* 0x0001000022227824 */ /* 0x000fe200078e00ff */
[----:B------:R-:W-:Y:S01]  /*1d80*/  R2UR UR4, R16 ;  /* 0x00000000100472ca */ /* 0x000fe200000e0000 */
[----:B------:R-:W-:Y:S01]  /*1d90*/  IMAD.WIDE.U32 R30, R38, 0x10000, RZ ;  /* 0x00010000261e7825 */ /* 0x000fe200078e00ff */
[----:B------:R-:W-:Y:S02]  /*1da0*/  R2UR UR5, R17 ;  /* 0x00000000110572ca */ /* 0x000fe400000e0000 */
[C---:B------:R-:W-:Y:S01]  /*1db0*/  R2UR UR6, R16.reuse ;  /* 0x00000000100672ca */ /* 0x040fe200000e0000 */
[----:B------:R-:W-:Y:S01]  /*1dc0*/  IMAD.U32 R43, R43, 0x10000, RZ ;  /* 0x000100002b2b7824 */ /* 0x000fe200078e00ff */
[----:B------:R-:W-:Y:S01]  /*1dd0*/  R2UR UR7, R17 ;  /* 0x00000000110772ca */ /* 0x000fe200000e0000 */
[----:B------:R-:W-:Y:S01]  /*1de0*/  IMAD.U32 R38, R45, 0x10000, RZ ;  /* 0x000100002d267824 */ /* 0x000fe200078e00ff */
[----:B------:R-:W-:Y:S01]  /*1df0*/  LOP3.LUT R31, R31, R34, R32, 0xfe, !PT ;  /* 0x000000221f1f7212 */ /* 0x000fe200078efe20 */
[----:B------:R-:W-:Y:S01]  /*1e00*/  IMAD.WIDE.U32 R34, R35, 0x10000, RZ ;  /* 0x0001000023227825 */ /* 0x000fe200078e00ff */
        /* <DEDUP_REMOVED lines=16> */
.L_x_438:
        /* <DEDUP_REMOVED lines=21> */
[----:B------:R1:W-:Y:S01]  /*2060*/  @!P4 STG.E.U16 desc[UR4][R20.64], R37 ;  /* 0x000000251400c986 */ /* 0x0003e2000c101504 */
[C---:B------:R-:W-:Y:S02]  /*2070*/  @!P0 R2UR UR4, R16.reuse ;  /* 0x00000000100482ca */ /* 0x040fe400000e0000 */
[C---:B------:R-:W-:Y:S01]  /*2080*/  @!P0 R2UR UR5, R17.reuse ;  /* 0x00000000110582ca */ /* 0x040fe200000e0000 */
[----:B------:R2:W-:Y:S01]  /*2090*/  @!P4 STG.E desc[UR8][R30.64], R12 ;  /* 0x0000000c1e00c986 */ /* 0x0005e2000c101908 */
[C---:B------:R-:W-:Y:S02]  /*20a0*/  @!P0 R2UR UR8, R16.reuse ;  /* 0x00000000100882ca */ /* 0x040fe400000e0000 */
[C---:B------:R-:W-:Y:S01]  /*20b0*/  @!P0 R2UR UR9, R17.reuse ;  /* 0x00000000110982ca */ /* 0x040fe200000e0000 */
[----:B------:R3:W-:Y:S01]  /*20c0*/  @!P0 STG.E.U16 desc[UR10][R26.64+0x2], R38 ;  /* 0x000002261a008986 */ /* 0x0007e2000c10150a */
[----:B------:R-:W-:Y:S01]  /*20d0*/  @!P2 R2UR UR10, R16 ;  /* 0x00000000100aa2ca */ /* 0x000fe200000e0000 */
[----:B0-----:R-:W-:Y:S01]  /*20e0*/  @!P3 IMAD.WIDE R40, R0, 0x4, R8 ;  /* 0x000000040028b825 */ /* 0x001fe200078e0208 */
[----:B------:R-:W-:-:S02]  /*20f0*/  @!P2 R2UR UR11, R17 ;  /* 0x00000000110ba2ca */ /* 0x000fc400000e0000 */
[C---:B------:R-:W-:Y:S01]  /*2100*/  @!P2 R2UR UR13, R17.reuse ;  /* 0x00000000110da2ca */ /* 0x040fe200000e0000 */
[--C-:B-1----:R-:W-:Y:S01]  /*2110*/  @!P2 IMAD.WIDE R36, R0, 0x4, R8.reuse ;  /* 0x000000040024a825 */ /* 0x102fe200078e0208 */
[----:B------:R-:W-:Y:S01]  /*2120*/  @!P2 R2UR UR14, R16 ;  /* 0x00000000100ea2ca */ /* 0x000fe200000e0000 */
[----:B------:R3:W-:Y:S01]  /*2130*/  @!P0 STG.E.U16 desc[UR4][R28.64+0x2], R35 ;  /* 0x000002231c008986 */ /* 0x0007e2000c101504 */
[C---:B------:R-:W-:Y:S01]  /*2140*/  @!P2 R2UR UR15, R17.reuse ;  /* 0x00000000110fa2ca */ /* 0x040fe200000e0000 */
[----:B--2---:R-:W-:Y:S01]  /*2150*/  @!P0 IMAD.WIDE R30, R0, 0x4, R8 ;  /* 0x00000004001e8825 */ /* 0x004fe200078e0208 */
[C---:B------:R-:W-:Y:S01]  /*2160*/  @!P2 R2UR UR16, R16.reuse ;  /* 0x000000001010a2ca */ /* 0x040fe200000e0000 */
[----:B------:R3:W-:Y:S01]  /*2170*/  @!P0 STG.E.U16 desc[UR6][R20.64+0x2], R33 ;  /* 0x0000022114008986 */ /* 0x0007e2000c101506 */
[C---:B------:R-:W-:Y:S02]  /*2180*/  @!P2 R2UR UR17, R17.reuse ;  /* 0x000000001111a2ca */ /* 0x040fe400000e0000 */
[----:B------:R-:W-:Y:S01]  /*2190*/  @!P3 R2UR UR18, R16 ;  /* 0x000000001012b2ca */ /* 0x000fe200000e0000 */
[----:B------:R3:W-:Y:S01]  /*21a0*/  @!P0 STG.E desc[UR8][R30.64+0x4], R13 ;  /* 0x0000040d1e008986 */ /* 0x0007e2000c101908 */
        /* <DEDUP_REMOVED lines=9> */
[----:B------:R-:W-:-:S03]  /*2240*/  @!P3 R2UR UR25, R17 ;  /* 0x000000001119b2ca */ /* 0x000fc600000e0000 */
[----:B------:R3:W-:Y:S04]  /*2250*/  @!P2 STG.E desc[UR16][R36.64+0x8], R14 ;  /* 0x0000080e2400a986 */ /* 0x0007e8000c101910 */
[----:B------:R3:W-:Y:S04]  /*2260*/  @!P3 STG.E.U16 desc[UR18][R26.64+0x6], R34 ;  /* 0x000006221a00b986 */ /* 0x0007e8000c101512 */
[----:B------:R3:W-:Y:S04]  /*2270*/  @!P3 STG.E.U16 desc[UR20][R28.64+0x6], R43 ;  /* 0x0000062b1c00b986 */ /* 0x0007e8000c101514 */
[----:B------:R3:W-:Y:S04]  /*2280*/  @!P3 STG.E.U16 desc[UR22][R20.64+0x6], R45 ;  /* 0x0000062d1400b986 */ /* 0x0007e8000c101516 */
[----:B------:R3:W-:Y:S02]  /*2290*/  @!P3 STG.E desc[UR24][R40.64+0xc], R15 ;  /* 0x00000c0f2800b986 */ /* 0x0007e4000c101918 */
.L_x_439:
[----:B------:R-:W-:-:S05]  /*22a0*/  IMAD R0, R3, 0x4, R0 ;  /* 0x0000000403007824 */ /* 0x000fca00078e0200 */
[----:B------:R-:W-:-:S13]  /*22b0*/  ISETP.GE.AND P0, PT, R0, R5, PT ;  /* 0x000000050000720c */ /* 0x000fda0003f06270 */
[----:B------:R-:W-:Y:S05]  /*22c0*/  @!P0 BRA `(.L_x_440) ;  /* 0xffffffec006c8947 */ /* 0x000fea000383ffff */
[----:B------:R-:W-:Y:S05]  /*22d0*/  EXIT ;  /* 0x000000000000794d */ /* 0x000fea0003800000 */
.L_x_435:
        /* <DEDUP_REMOVED lines=68> */
.L_x_441:
        /* <DEDUP_REMOVED lines=24> */
.L_x_442:
[----:B-1----:R-:W1:Y:S01]  /*28a0*/  LDC.64 R28, c[0x0][0xfa0] ;  /* 0x0003e800ff1c7b82 */ /* 0x002e620000000a00 */
[----:B------:R-:W-:Y:S01]  /*28b0*/  R2UR UR4, R16 ;  /* 0x00000000100472ca */ /* 0x000fe200000e0000 */
[----:B------:R-:W2:Y:S01]  /*28c0*/  LDCU.64 UR6, c[0x0][0xf88] ;  /* 0x0001f100ff0677ac */ /* 0x000ea20008000a00 */
[----:B------:R-:W-:-:S13]  /*28d0*/  R2UR UR5, R17 ;  /* 0x00000000110572ca */ /* 0x000fda00000e0000 */
[----:B-1----:R2:W3:Y:S01]  /*28e0*/  LDG.E R28, desc[UR4][R28.64] ;  /* 0x000000041c1c7981 */ /* 0x0024e2000c1e1900 */
[----:B------:R-:W1:Y:S01]  /*28f0*/  LDCU UR4, c[0x0][0xfac] ;  /* 0x0001f580ff0477ac */ /* 0x000e620008000800 */
[----:B-----5:R-:W-:Y:S01]  /*2900*/  HADD2.F32 R30, -RZ, R27.H0_H0 ;  /* 0x2000001bff1e7230 */ /* 0x020fe20000004100 */
[----:B------:R-:W4:Y:S01]  /*2910*/  MUFU.RCP R32, R4 ;  /* 0x0000000400207308 */ /* 0x000f220000001000 */
        /* <DEDUP_REMOVED lines=9> */
[----:B-1----:R-:W-:Y:S01]  /*29b0*/  FMUL.FTZ R31, R30, UR4 ;  /* 0x000000041e1f7c20 */ /* 0x002fe20008410000 */
[----:B------:R-:W-:Y:S01]  /*29c0*/  FMUL.FTZ R33, R27, UR4 ;  /* 0x000000041b217c20 */ /* 0x000fe20008410000 */
[----:B------:R-:W-:-:S02]  /*29d0*/  HADD2.F32 R42, -RZ, R42.H0_H0 ;  /* 0x2000002aff2a7230 */ /* 0x000fc40000004100 */
[C---:B------:R-:W-:Y:S01]  /*29e0*/  FFMA.FTZ R12, R2.reuse, R12, R31 ;  /* 0x0000000c020c7223 */ /* 0x040fe2000001001f */
[----:B------:R-:W-:Y:S01]  /*29f0*/  FFMA.FTZ R13, R2, R13, R33 ;  /* 0x0000000d020d7223 */ /* 0x000fe20000010021 */
[----:B------:R-:W-:Y:S02]  /*2a00*/  FMUL.FTZ R33, R36, UR4 ;  /* 0x0000000424217c20 */ /* 0x000fe40008410000 */
[----:B------:R-:W-:Y:S02]  /*2a10*/  FMUL.FTZ R31, R12, R12 ;  /* 0x0000000c0c1f7220 */ /* 0x000fe40000410000 */
[C---:B------:R-:W-:Y:S01]  /*2a20*/  FFMA.FTZ R21, R2.reuse, R14, R33 ;  /* 0x0000000e02157223 */ /* 0x040fe20000010021 */
[----:B------:R-:W-:Y:S01]  /*2a30*/  FMUL.FTZ R33, R37, UR4 ;  /* 0x0000000425217c20 */ /* 0x000fe20008410000 */
[----:B--2---:R-:W-:Y:S01]  /*2a40*/  FFMA.FTZ R29, R31, -UR7, R31 ;  /* 0x800000071f1d7c23 */ /* 0x004fe2000801001f */
[----:B------:R-:W-:Y:S01]  /*2a50*/  FMUL.FTZ R31, R13, R13 ;  /* 0x0000000d0d1f7220 */ /* 0x000fe20000410000 */
[----:B------:R-:W-:Y:S01]  /*2a60*/  FMUL.FTZ R14, R21, R21 ;  /* 0x00000015150e7220 */ /* 0x000fe20000410000 */
[----:B------:R-:W-:Y:S01]  /*2a70*/  FFMA.FTZ R15, R2, R15, R33 ;  /* 0x0000000f020f7223 */ /* 0x000fe20000010021 */
[----:B------:R-:W-:Y:S01]  /*2a80*/  FFMA.FTZ R29, R26, UR7, R29 ;  /* 0x000000071a1d7c23 */ /* 0x000fe2000801001d */
[----:B------:R-:W-:Y:S01]  /*2a90*/  FFMA.FTZ R26, R31, -UR7, R31 ;  /* 0x800000071f1a7c23 */ /* 0x000fe2000801001f */
[----:B------:R-:W-:Y:S01]  /*2aa0*/  FFMA.FTZ R31, R14, -UR7, R14 ;  /* 0x800000070e1f7c23 */ /* 0x000fe2000801000e */
[----:B------:R-:W1:Y:S01]  /*2ab0*/  LDCU UR4, c[0x0][0xf9c] ;  /* 0x0001f380ff0477ac */ /* 0x000e620008000800 */
[----:B------:R-:W-:Y:S01]  /*2ac0*/  F2F.F16.F32 R35, R29 ;  /* 0x0000001d00237304 */ /* 0x000fe20000200800 */
[----:B------:R-:W-:Y:S01]  /*2ad0*/  FFMA.FTZ R45, R45, UR7, R26 ;  /* 0x000000072d2d7c23 */ /* 0x000fe2000801001a */
[----:B------:R-:W-:-:S02]  /*2ae0*/  HADD2.F32 R26, -RZ, R20.H0_H0 ;  /* 0x20000014ff1a7230 */ /* 0x000fc40000004100 */
[-C--:B----4-:R-:W-:Y:S01]  /*2af0*/  FMUL.FTZ R20, R29, R32.reuse ;  /* 0x000000201d147220 */ /* 0x090fe20000410000 */
[----:B------:R-:W-:Y:S01]  /*2b00*/  FFMA.FTZ R13, R13, -UR6, R13 ;  /* 0x800000060d0d7c23 */ /* 0x000fe2000801000d */
[-C--:B------:R-:W-:Y:S01]  /*2b10*/  FMUL.FTZ R33, R45, R32.reuse ;  /* 0x000000202d217220 */ /* 0x080fe20000410000 */
[----:B------:R-:W-:Y:S01]  /*2b20*/  FFMA.FTZ R14, R26, UR7, R31 ;  /* 0x000000071a0e7c23 */ /* 0x000fe2000801001f */
[C---:B------:R-:W-:Y:S02]  /*2b30*/  FMUL.FTZ R26, R15.reuse, R15 ;  /* 0x0000000f0f1a7220 */ /* 0x040fe40000410000 */
[----:B------:R-:W1:Y:S01]  /*2b40*/  MUFU.SQRT R20, R20 ;  /* 0x0000001400147308 */ /* 0x000e620000002000 */
[----:B------:R-:W-:Y:S01]  /*2b50*/  FFMA.FTZ R13, R40, UR6, R13 ;  /* 0x00000006280d7c23 */ /* 0x000fe2000801000d */
[----:B------:R-:W-:Y:S01]  /*2b60*/  FMUL.FTZ R38, R14, R32 ;  /* 0x000000200e267220 */ /* 0x000fe20000410000 */
[----:B------:R-:W-:Y:S01]  /*2b70*/  FFMA.FTZ R26, R26, -UR7, R26 ;  /* 0x800000071a1a7c23 */ /* 0x000fe2000801001a */
[----:B------:R-:W-:-:S03]  /*2b80*/  FFMA.FTZ R15, R15, -UR6, R15 ;  /* 0x800000060f0f7c23 */ /* 0x000fc6000801000f */
[----:B------:R-:W-:Y:S01]  /*2b90*/  FFMA.FTZ R31, R7, UR7, R26 ;  /* 0x00000007071f7c23 */ /* 0x000fe2000801001a */
[----:B------:R-:W2:Y:S01]  /*2ba0*/  MUFU.SQRT R33, R33 ;  /* 0x0000002100217308 */ /* 0x000ea20000002000 */
[----:B------:R-:W-:Y:S02]  /*2bb0*/  FFMA.FTZ R15, R42, UR6, R15 ;  /* 0x000000062a0f7c23 */ /* 0x000fe4000801000f */
[----:B------:R-:W-:Y:S01]  /*2bc0*/  FMUL.FTZ R26, R31, R32 ;  /* 0x000000201f1a7220 */ /* 0x000fe20000410000 */
[----:B------:R-:W-:-:S04]  /*2bd0*/  FFMA.FTZ R32, R12, -UR6, R12 ;  /* 0x800000060c207c23 */ /* 0x000fc8000801000c */
[----:B------:R-:W4:Y:S01]  /*2be0*/  MUFU.SQRT R38, R38 ;  /* 0x0000002600267308 */ /* 0x000f220000002000 */
[----:B-1----:R-:W-:-:S07]  /*2bf0*/  FADD.FTZ R29, R20, UR4 ;  /* 0x00000004141d7e21 */ /* 0x002fce0008010000 */
[----:B------:R-:W1:Y:S01]  /*2c00*/  MUFU.SQRT R26, R26 ;  /* 0x0000001a001a7308 */ /* 0x000e620000002000 */
[----:B--2---:R-:W-:Y:S01]  /*2c10*/  FADD.FTZ R20, R33, UR4 ;  /* 0x0000000421147e21 */ /* 0x004fe20008010000 */
[----:B------:R-:W-:-:S05]  /*2c20*/  HADD2.F32 R33, -RZ, R34.H0_H0 ;  /* 0x20000022ff217230 */ /* 0x000fca0000004100 */
[----:B------:R-:W-:Y:S01]  /*2c30*/  FFMA.FTZ R33, R33, UR6, R32 ;  /* 0x0000000621217c23 */ /* 0x000fe20008010020 */
[----:B------:R-:W2:Y:S01]  /*2c40*/  MUFU.RCP R12, R6 ;  /* 0x00000006000c7308 */ /* 0x000ea20000001000 */
[----:B----4-:R-:W-:Y:S01]  /*2c50*/  FADD.FTZ R7, R38, UR4 ;  /* 0x0000000426077e21 */ /* 0x010fe20008010000 */
[----:B------:R-:W-:-:S04]  /*2c60*/  FFMA.FTZ R32, R21, -UR6, R21 ;  /* 0x8000000615207c23 */ /* 0x000fc80008010015 */
[----:B------:R-:W-:Y:S02]  /*2c70*/  FFMA.FTZ R21, R41, UR6, R32 ;  /* 0x0000000629157c23 */ /* 0x000fe40008010020 */
[----:B------:R-:W-:Y:S01]  /*2c80*/  MUFU.RCP R20, R20 ;  /* 0x0000001400147308 */ /* 0x000fe20000001000 */
[----:B-1----:R-:W-:-:S07]  /*2c90*/  FADD.FTZ R26, R26, UR4 ;  /* 0x000000041a1a7e21 */ /* 0x002fce0008010000 */
[----:B------:R-:W-:Y:S01]  /*2ca0*/  MUFU.RCP R7, R7 ;  /* 0x0000000700077308 */ /* 0x000fe20000001000 */
[----:B--2---:R-:W-:-:S07]  /*2cb0*/  FMUL.FTZ R32, R33, R12 ;  /* 0x0000000c21207220 */ /* 0x004fce0000410000 */
[----:B------:R-:W-:Y:S08]  /*2cc0*/  MUFU.RCP R26, R26 ;  /* 0x0000001a001a7308 */ /* 0x000ff00000001000 */
[----:B------:R-:W1:Y:S08]  /*2cd0*/  MUFU.RCP R29, R29 ;  /* 0x0000001d001d7308 */ /* 0x000e700000001000 */
[----:B------:R2:W-:Y:S08]  /*2ce0*/  F2F.F16.F32 R38, R13 ;  /* 0x0000000d00267304 */ /* 0x0005f00000200800 */
[----:B------:R4:W-:Y:S01]  /*2cf0*/  F2F.F16.F32 R39, R21 ;  /* 0x0000001500277304 */ /* 0x0009e20000200800 */
[----:B--2---:R-:W-:Y:S01]  /*2d00*/  FMUL.FTZ R13, R13, R12 ;  /* 0x0000000c0d0d7220 */ /* 0x004fe20000410000 */
[----:B-1----:R-:W-:-:S03]  /*2d10*/  FMUL.FTZ R29, R32, R29 ;  /* 0x0000001d201d7220 */ /* 0x002fc60000410000 */
[----:B------:R-:W-:Y:S01]  /*2d20*/  FMUL.FTZ R13, R13, R20 ;  /* 0x000000140d0d7220 */ /* 0x000fe20000410000 */
[-C--:B------:R-:W-:Y:S02]  /*2d30*/  FMUL.FTZ R20, R21, R12.reuse ;  /* 0x0000000c15147220 */ /* 0x080fe40000410000 */
[----:B------:R1:W-:Y:S01]  /*2d40*/  F2F.F16.F32 R41, R15 ;  /* 0x0000000f00297304 */ /* 0x0003e20000200800 */
[----:B----4-:R-:W-:-:S04]  /*2d50*/  FMUL.FTZ R21, R15, R12 ;  /* 0x0000000c0f157220 */ /* 0x010fc80000410000 */
[----:B------:R-:W-:-:S03]  /*2d60*/  FMUL.FTZ R21, R21, R26 ;  /* 0x0000001a15157220 */ /* 0x000fc60000410000 */
[----:B------:R-:W-:Y:S01]  /*2d70*/  F2F.F16.F32 R43, R33 ;  /* 0x00000021002b7304 */ /* 0x000fe20000200800 */
[----:B-1----:R-:W-:-:S07]  /*2d80*/  FMUL.FTZ R15, R20, R7 ;  /* 0x00000007140f7220 */ /* 0x002fce0000410000 */
        /* <DEDUP_REMOVED lines=12> */
[----:B------:R-:W-:-:S03]  /*2e50*/  HADD2.F32 R15, -RZ, R15.H0_H0 ;  /* 0x2000000fff0f7230 */ /* 0x000fc60000004100 */
[----:B------:R-:W-:Y:S01]  /*2e60*/  FADD.FTZ R44, R27, -R12 ;  /* 0x8000000c1b2c7221 */ /* 0x000fe20000010000 */
[----:B------:R-:W-:Y:S02]  /*2e70*/  HADD2.F32 R12, -RZ, R21.H0_H0 ;  /* 0x20000015ff0c7230 */ /* 0x000fe40000004100 */
[----:B------:R-:W-:Y:S01]  /*2e80*/  FADD.FTZ R40, R36, -R15 ;  /* 0x8000000f24287221 */ /* 0x000fe20000010000 */
[----:B------:R-:W-:Y:S02]  /*2e90*/  HADD2.F32 R29, -RZ, R29.H0_H0 ;  /* 0x2000001dff1d7230 */ /* 0x000fe40000004100 */
[----:B------:R-:W-:-:S04]  /*2ea0*/  IMAD.WIDE R20, R0, 0x2, R18 ;  /* 0x0000000200147825 */ /* 0x000fc800078e0212 */
[----:B------:R-:W-:Y:S01]  /*2eb0*/  FADD.FTZ R42, R37, -R12 ;  /* 0x8000000c252a7221 */ /* 0x000fe20000010000 */
[----:B------:R-:W1:Y:S01]  /*2ec0*/  F2F.F16.F32 R44, R44 ;  /* 0x0000002c002c7304 */ /* 0x000e620000200800 */
[----:B------:R-:W-:Y:S01]  /*2ed0*/  FADD.FTZ R29, R30, -R29 ;  /* 0x8000001d1e1d7221 */ /* 0x000fe20000010000 */
[----:B------:R-:W-:-:S06]  /*2ee0*/  IMAD.WIDE R26, R0, 0x2, R22 ;  /* 0x00000002001a7825 */ /* 0x000fcc00078e0216 */
[----:B------:R2:W3:Y:S01]  /*2ef0*/  F2F.F16.F32 R33, R29 ;  /* 0x0000001d00217304 */ /* 0x0004e20000200800 */
[----:B-1----:R-:W-:-:S07]  /*2f00*/  HADD2.F32 R13, -RZ, R44.H0_H0 ;  /* 0x2000002cff0d7230 */ /* 0x002fce0000004100 */
[----:B------:R-:W1:Y:S01]  /*2f10*/  F2F.F16.F32 R40, R40 ;  /* 0x0000002800287304 */ /* 0x000e620000200800 */
[----:B--2---:R-:W-:-:S04]  /*2f20*/  IMAD.WIDE R28, R0, 0x2, R24 ;  /* 0x00000002001c7825 */ /* 0x004fc800078e0218 */
[----:B---3--:R-:W-:-:S03]  /*2f30*/  HADD2.F32 R12, -RZ, R33.H0_H0 ;  /* 0x20000021ff0c7230 */ /* 0x008fc60000004100 */
[----:B------:R-:W2:Y:S01]  /*2f40*/  F2F.F16.F32 R42, R42 ;  /* 0x0000002a002a7304 */ /* 0x000ea20000200800 */
[----:B-1----:R-:W-:Y:S02]  /*2f50*/  HADD2.F32 R14, -RZ, R40.H0_H0 ;  /* 0x20000028ff0e7230 */ /* 0x002fe40000004100 */
[----:B--2---:R-:W-:Y:S01]  /*2f60*/  HADD2.F32 R15, -RZ, R42.H0_H0 ;  /* 0x2000002aff0f7230 */ /* 0x004fe20000004100 */
        /* <DEDUP_REMOVED lines=60> */
.L_x_444:
[----:B------:R-:W-:Y:S01]  /*3330*/  IMAD.U32 R37, R42, 0x10000, RZ ;  /* 0x000100002a257824 */ /* 0x000fe200078e00ff */
[----:B------:R-:W-:Y:S01]  /*3340*/  R2UR UR4, R16 ;  /* 0x00000000100472ca */ /* 0x000fe200000e0000 */
[----:B------:R-:W-:Y:S01]  /*3350*/  IMAD.WIDE.U32 R30, R44, 0x10000, RZ ;  /* 0x000100002c1e7825 */ /* 0x000fe200078e00ff */
[----:B------:R-:W-:Y:S02]  /*3360*/  R2UR UR5, R17 ;  /* 0x00000000110572ca */ /* 0x000fe400000e0000 */
[----:B------:R-:W-:Y:S01]  /*3370*/  R2UR UR6, R16 ;  /* 0x00000000100672ca */ /* 0x000fe200000e0000 */
[----:B------:R-:W-:Y:S01]  /*3380*/  IMAD.U32 R41, R41, 0x10000, RZ ;  /* 0x0001000029297824 */ /* 0x000fe200078e00ff */
[C---:B------:R-:W-:Y:S01]  /*3390*/  R2UR UR7, R17.reuse ;  /* 0x00000000110772ca */ /* 0x040fe200000e0000 */
[----:B------:R-:W-:Y:S01]  /*33a0*/  IMAD.U32 R34, R34, 0x10000, RZ ;  /* 0x0001000022227824 */ /* 0x000fe200078e00ff */
[----:B------:R-:W-:Y:S02]  /*33b0*/  R2UR UR8, R16 ;  /* 0x00000000100872ca */ /* 0x000fe400000e0000 */
[----:B------:R-:W-:-:S02]  /*33c0*/  R2UR UR9, R17 ;  /* 0x00000000110972ca */ /* 0x000fc400000e0000 */
[----:B------:R-:W-:Y:S01]  /*33d0*/  LOP3.LUT R31, R31, R37, R40, 0xfe, !PT ;  /* 0x000000251f1f7212 */ /* 0x000fe200078efe28 */
[----:B------:R-:W-:Y:S01]  /*33e0*/  IMAD.WIDE.U32 R36, R38, 0x10000, RZ ;  /* 0x0001000026247825 */ /* 0x000fe200078e00ff */
[----:B------:R-:W-:Y:S02]  /*33f0*/  R2UR UR10, R16 ;  /* 0x00000000100a72ca */ /* 0x000fe400000e0000 */
[----:B------:R-:W-:Y:S02]  /*3400*/  R2UR UR11, R17 ;  /* 0x00000000110b72ca */ /* 0x000fe400000e0000 */
[----:B------:R-:W-:Y:S01]  /*3410*/  LOP3.LUT R30, R30, R33, RZ, 0xfc, !PT ;  /* 0x000000211e1e7212 */ /* 0x000fe200078efcff */
[----:B------:R-:W-:Y:S01]  /*3420*/  IMAD.WIDE.U32 R32, R45, 0x10000, RZ ;  /* 0x000100002d207825 */ /* 0x000fe200078e00ff */
        /* <DEDUP_REMOVED lines=9> */
.L_x_445:
[----:B------:R-:W-:Y:S05]  /*34c0*/  BSYNC.RECONVERGENT B0 ;  /* 0x0000000000007941 */ /* 0x000fea0003800200 */
.L_x_443:
[----:B0-----:R-:W-:-:S05]  /*34d0*/  IMAD R0, R3, 0x4, R0 ;  /* 0x0000000403007824 */ /* 0x001fca00078e0200 */
[----:B------:R-:W-:-:S13]  /*34e0*/  ISETP.GE.AND P0, PT, R0, R5, PT ;  /* 0x000000050000720c */ /* 0x000fda0003f06270 */
[----:B------:R-:W-:Y:S05]  /*34f0*/  @!P0 BRA `(.L_x_435) ;  /* 0xffffffec00788947 */ /* 0x000fea000383ffff */
[----:B------:R-:W-:Y:S05]  /*3500*/  EXIT ;  /* 0x000000000000794d */ /* 0x000fea0003800000 */
        .type           $_Z25multi_tensor_apply_kernelI18TensorListMetadataILi5EE25DistAdamCapturableFunctorIN3c104HalfEffEJPfffPiifS6_10adamMode_tfEEvlPViT_T0_DpT1_$__internal_accurate_pow,@function
        .size           $_Z25multi_tensor_apply_kernelI18TensorListMetadataILi5EE25DistAdamCapturableFunctorIN3c104HalfEffEJPfffPiifS6_10adamMode_tfEEvlPViT_T0_DpT1_$__internal_accurate_pow,(.L_x_1077 - $_Z25multi_tensor_apply_kernelI18TensorListMetadataILi5EE25DistAdamCapturableFunctorIN3c104HalfEffEJPfffPiifS6_10adamMode_tfEEvlPViT_T0_DpT1_$__internal_accurate_pow)
$_Z25multi_tensor_apply_kernelI18TensorListMetadataILi5EE25DistAdamCapturableFunctorIN3c104HalfEffEJPfffPiifS6_10adamMode_tfEEvlPViT_T0_DpT1_$__internal_accurate_pow:
        /* <DEDUP_REMOVED lines=171> */
.L_x_446:
[----:B------:R-:W-:Y:S02]  /*3fc0*/  DFMA R8, R12, R4, R4 ;  /* 0x000000040c08722b */ /* 0x000fe40000000004 */
[----:B------:R-:W-:-:S08]  /*3fd0*/  DSETP.NEU.AND P2, PT, |R4|, +INF , PT ;  /* 0x7ff000000400742a */ /* 0x000fd00003f4d200 */
[----:B------:R-:W-:Y:S01]  /*3fe0*/  FSEL R11, R4, R8, !P2 ;  /* 0x00000008040b7208 */ /* 0x000fe20005000000 */
[----:B------:R-:W-:Y:S01]  /*3ff0*/  IMAD.MOV.U32 R4, RZ, RZ, R0 ;  /* 0x000000ffff047224 */ /* 0x000fe200078e0000 */
[----:B------:R-:W-:Y:S01]  /*4000*/  FSEL R10, R5, R9, !P2 ;  /* 0x00000009050a7208 */ /* 0x000fe20005000000 */
[----:B------:R-:W-:-:S04]  /*4010*/  IMAD.MOV.U32 R5, RZ, RZ, 0x0 ;  /* 0x00000000ff057424 */ /* 0x000fc800078e00ff */
[----:B------:R-:W-:Y:S05]  /*4020*/  RET.REL.NODEC R4 `(_Z25multi_tensor_apply_kernelI18TensorListMetadataILi5EE25DistAdamCapturableFunctorIN3c104HalfEffEJPfffPiifS6_10adamMode_tfEEvlPViT_T0_DpT1_) ;  /* 0xffffffbc04f47950 */ /* 0x000fea0003c3ffff */
.L_x_447:
        /* <DEDUP_REMOVED lines=13> */
.L_x_1077:


//--------------------- .text._Z25multi_tensor_apply_kernelI18TensorListMetadataILi5EE25DistAdamCapturableFunctorIfN3c108BFloat16ES4_EJPfffPiifS6_10adamMode_tfEEvlPViT_T0_DpT1_ --------------------------
	.section	.text._Z25multi_tensor_apply_kernelI18TensorListMetadataILi5EE25DistAdamCapturableFunctorIfN3c108BFloat16ES4_EJPfffPiifS6_10adamMode_tfEEvlPViT_T0_DpT1_,"ax",@progbits
	.align	128
        .global         _Z25multi_tensor_apply_kernelI18TensorListMetadataILi5EE25DistAdamCapturableFunctorIfN3c108BFloat16ES4_EJPfffPiifS6_10adamMode_tfEEvlPViT_T0_DpT1_
        .type           _Z25multi_tensor_apply_kernelI18TensorListMetadataILi5EE25DistAdamCapturableFunctorIfN3c108BFloat16ES4_EJPfffPiifS6_10adamMode_tfEEvlPViT_T0_DpT1_,@function
        .size           _Z25multi_tensor_apply_kernelI18TensorListMetadataILi5EE25DistAdamCapturableFunctorIfN3c108BFloat16ES4_EJPfffPiifS6_10adamMode_tfEEvlPViT_T0_DpT1_,(.L_x_1078 - _Z25multi_tensor_apply_kernelI18TensorListMetadataILi5EE25DistAdamCapturableFunctorIfN3c108BFloat16ES4_EJPfffPiifS6_10adamMode_tfEEvlPViT_T0_DpT1_)
        .other          _Z25multi_tensor_apply_kernelI18TensorListMetadataILi5EE25DistAdamCapturableFunctorIfN3c108BFloat16ES4_EJPfffPiifS6_10adamMode_tfEEvlPViT_T0_DpT1_,@"STO_CUDA_ENTRY STV_DEFAULT"
_Z25multi_tensor_apply_kernelI18TensorListMetadataILi5EE25DistAdamCapturableFunctorIfN3c108BFloat16ES4_EJPfffPiifS6_10adamMode_tfEEvlPViT_T0_DpT1_:
.text._Z25multi_tensor_apply_kernelI18TensorListMetadataILi5EE25DistAdamCapturableFunctorIfN3c108BFloat16ES4_EJPfffPiifS6_10adamMode_tfEEvlPViT_T0_DpT1_:
        /* <DEDUP_REMOVED lines=21> */
.L_x_448:
        /* <DEDUP_REMOVED lines=20> */
.L_x_449:
        /* <DEDUP_REMOVED lines=20> */
.L_x_450:
        /* <DEDUP_REMOVED lines=21> */
.L_x_451:
        /* <DEDUP_REMOVED lines=32> */
[----:B0-----:R-:W-:Y:S05]  /*0720*/  CALL.REL.NOINC `($_Z25multi_tensor_apply_kernelI18TensorListMetadataILi5EE25DistAdamCapturableFunctorIfN3c108BFloat16ES4_EJPfffPiifS6_10adamMode_tfEEvlPViT_T0_DpT1_$__internal_accurate_pow) ;  /* 0x0000002400cc7944 */ /* 0x001fea0003c00000 */
        /* <DEDUP_REMOVED lines=22> */
.L_x_453:
        /* <DEDUP_REMOVED lines=14> */
.L_x_454:
        /* <DEDUP_REMOVED lines=20> */
[----:B------:R-:W-:Y:S05]  /*0ab0*/  CALL.REL.NOINC `($_Z25multi_tensor_apply_kernelI18TensorListMetadataILi5EE25DistAdamCapturableFunctorIfN3c108BFloat16ES4_EJPfffPiifS6_10adamMode_tfEEvlPViT_T0_DpT1_$__internal_accurate_pow) ;  /* 0x0000002000e87944 */ /* 0x000fea0003c00000 */
        /* <DEDUP_REMOVED lines=21> */
.L_x_455:
        /* <DEDUP_REMOVED lines=14> */
.L_x_456:
        /* <DEDUP_REMOVED lines=10> */
.L_x_452:
        /* <DEDUP_REMOVED lines=34> */
[----:B------:R-:W0:Y:S02]  /*0fb0*/  LDCU UR4, c[0x0][0xfa8] ;  /* 0x0001f500ff0477ac */ /* 0x000e240008000800 */
[----:B------:R-:W-:Y:S02]  /*0fc0*/  PLOP3.LUT P0, PT, P0, P2, P1, 0xfe, 0x0 ;  /* 0x000000000000781c */ /* 0x000fe40000705f16 */
[----:B------:R-:W-:Y:S02]  /*0fd0*/  PLOP3.LUT P1, PT, PT, PT, PT, 0x8, 0x80 ;  /* 0x000000000080781c */ /* 0x000fe40003f2e170 */
[----:B-1----:R-:W-:-:S09]  /*0fe0*/  LEA R6, P3, R11, R8, 0x1 ;  /* 0x000000080b067211 */ /* 0x002fd200078608ff */
[----:B------:R-:W-:Y:S01]  /*0ff0*/  @!P0 IMAD.U32 R0, R11, 0x2, R8 ;  /* 0x000000020b008824 */ /* 0x000fe200078e0008 */
[----:B0-----:R-:W-:-:S04]  /*1000*/  UISETP.NE.AND UP0, UPT, UR4, URZ, UPT ;  /* 0x000000ff0400728c */ /* 0x001fc8000bf05270 */
[----:B------:R-:W-:Y:S02]  /*1010*/  @!P0 LOP3.LUT P2, RZ, R0, 0x7, RZ, 0xc0, !PT ;  /* 0x0000000700ff8812 */ /* 0x000fe4000784c0ff */
[----:B------:R-:W-:Y:S02]  /*1020*/  SHF.R.S32.HI R0, RZ, 0x1f, R11 ;  /* 0x0000001fff007819 */ /* 0x000fe4000001140b */
[----:B------:R-:W-:Y:S02]  /*1030*/  @!P0 PLOP3.LUT P1, PT, P2, PT, PT, 0x8, 0x80 ;  /* 0x000000000080881c */ /* 0x000fe4000172e170 */
[----:B------:R-:W-:Y:S01]  /*1040*/  LEA.HI.X R7, R11, R9, R0, 0x1, P3 ;  /* 0x000000090b077211 */ /* 0x000fe200018f0c00 */
[----:B------:R-:W-:Y:S01]  /*1050*/  IMAD.MOV.U32 R0, RZ, RZ, R10 ;  /* 0x000000ffff007224 */ /* 0x000fe200078e000a */
[----:B------:R-:W-:Y:S09]  /*1060*/  BRA.U !UP0, `(.L_x_457) ;  /* 0x0000000d08bc7547 */ /* 0x000ff2000b800000 */
.L_x_462:
[----:B------:R-:W-:-:S04]  /*1070*/  IMAD.WIDE R34, R0, 0x4, R28 ;  /* 0x0000000400227825 */ /* 0x000fc800078e021c */
[----:B------:R-:W-:-:S04]  /*1080*/  IMAD.WIDE R32, R0, 0x4, R26 ;  /* 0x0000000400207825 */ /* 0x000fc800078e021a */
[----:B------:R-:W-:Y:S01]  /*1090*/  IMAD.WIDE R30, R0, 0x4, R24 ;  /* 0x00000004001e7825 */ /* 0x000fe200078e0218 */
[----:B------:R-:W-:Y:S06]  /*10a0*/  @!P1 BRA `(.L_x_458) ;  /* 0x00000000004c9947 */ /* 0x000fec0003800000 */
        /* <DEDUP_REMOVED lines=9> */
[----:B------:R-:W2:Y:S04]  /*1140*/  LDG.E.64 R36, desc[UR10][R38.64] ;  /* 0x0000000a26247981 */ /* 0x000ea8000c1e1b00 */
[----:B------:R0:W5:Y:S04]  /*1150*/  LDG.E.128 R8, desc[UR4][R34.64] ;  /* 0x0000000422087981 */ /* 0x000168000c1e1d00 */
[----:B------:R0:W5:Y:S04]  /*1160*/  LDG.E.128 R12, desc[UR6][R32.64] ;  /* 0x00000006200c7981 */ /* 0x000168000c1e1d00 */
[----:B------:R0:W5:Y:S01]  /*1170*/  LDG.E.128 R20, desc[UR8][R30.64] ;  /* 0x000000081e147981 */ /* 0x000162000c1e1d00 */
[----:B--2---:R-:W-:-:S02]  /*1180*/  SHF.R.U32.HI R42, RZ, 0x10, R37 ;  /* 0x00000010ff2a7819 */ /* 0x004fc40000011625 */
[C---:B------:R-:W-:Y:S02]  /*1190*/  SHF.R.U64 R40, R36.reuse, 0x10, R37 ;  /* 0x0000001024287819 */ /* 0x040fe40000001225 */
[----:B------:R-:W-:Y:S02]  /*11a0*/  PRMT R41, R36, 0x7610, R41 ;  /* 0x0000761024297816 */ /* 0x000fe40000000029 */
[----:B------:R-:W-:Y:S02]  /*11b0*/  PRMT R36, R37, 0x7610, R36 ;  /* 0x0000761025247816 */ /* 0x000fe40000000024 */
[----:B------:R-:W-:Y:S01]  /*11c0*/  PRMT R37, R42, 0x7610, R37 ;  /* 0x000076102a257816 */ /* 0x000fe20000000025 */
[----:B0-----:R-:W-:Y:S06]  /*11d0*/  BRA `(.L_x_459) ;  /* 0x0000000000ec7947 */ /* 0x001fec0003800000 */
.L_x_458:
[C---:B------:R-:W-:Y:S01]  /*11e0*/  VIADD R8, R0.reuse, 0x1 ;  /* 0x0000000100087836 */ /* 0x040fe20000000000 */
[C---:B------:R-:W-:Y:S01]  /*11f0*/  ISETP.GE.AND P0, PT, R0.reuse, R3, PT ;  /* 0x000000030000720c */ /* 0x040fe20003f06270 */
[----:B------:R-:W-:-:S03]  /*1200*/  VIADD R10, R0, 0x2 ;  /* 0x00000002000a7836 */ /* 0x000fc60000000000 */
[-C--:B------:R-:W-:Y:S01]  /*1210*/  ISETP.GE.AND P2, PT, R8, R3.reuse, PT ;  /* 0x000000030800720c */ /* 0x080fe20003f46270 */
[----:B------:R-:W-:Y:S01]  /*1220*/  VIADD R8, R0, 0x3 ;  /* 0x0000000300087836 */ /* 0x000fe20000000000 */
[----:B------:R-:W-:-:S04]  /*1230*/  ISETP.GE.AND P3, PT, R10, R3, PT ;  /* 0x000000030a00720c */ /* 0x000fc80003f66270 */
[----:B------:R-:W-:-:S03]  /*1240*/  ISETP.GE.AND P4, PT, R8, R3, PT ;  /* 0x000000030800720c */ /* 0x000fc60003f86270 */
[----:B------:R-:W-:Y:S01]  /*1250*/  @!P0 R2UR UR6, R16 ;  /* 0x00000000100682ca */ /* 0x000fe200000e0000 */
[--C-:B------:R-:W-:Y:S01]  /*1260*/  @!P0 IMAD.WIDE R12, R0, 0x2, R18.reuse ;  /* 0x00000002000c8825 */ /* 0x100fe200078e0212 */
[C---:B------:R-:W-:Y:S02]  /*1270*/  @!P0 R2UR UR7, R17.reuse ;  /* 0x00000000110782ca */ /* 0x040fe400000e0000 */
[----:B------:R-:W-:Y:S01]  /*1280*/  @!P2 R2UR UR10, R16 ;  /* 0x00000000100aa2ca */ /* 0x000fe200000e0000 */
[--C-:B------:R-:W-:Y:S01]  /*1290*/  @!P2 IMAD.WIDE R14, R0, 0x2, R18.reuse ;  /* 0x00000002000ea825 */ /* 0x100fe200078e0212 */
[C---:B------:R-:W-:Y:S02]  /*12a0*/  @!P2 R2UR UR11, R17.reuse ;  /* 0x00000000110ba2ca */ /* 0x040fe400000e0000 */
[----:B------:R-:W-:Y:S01]  /*12b0*/  @!P3 R2UR UR14, R16 ;  /* 0x00000000100eb2ca */ /* 0x000fe200000e0000 */
[----:B------:R-:W-:Y:S01]  /*12c0*/  @!P3 IMAD.WIDE R20, R0, 0x2, R18 ;  /* 0x000000020014b825 */ /* 0x000fe200078e0212 */
[----:B------:R-:W-:-:S02]  /*12d0*/  @!P3 R2UR UR15, R17 ;  /* 0x00000000110fb2ca */ /* 0x000fc400000e0000 */
[C---:B------:R-:W-:Y:S02]  /*12e0*/  @!P4 R2UR UR18, R16.reuse ;  /* 0x000000001012c2ca */ /* 0x040fe400000e0000 */
[C---:B------:R-:W-:Y:S02]  /*12f0*/  @!P4 R2UR UR19, R17.reuse ;  /* 0x000000001113c2ca */ /* 0x040fe400000e0000 */
[----:B------:R-:W-:Y:S02]  /*1300*/  @!P0 R2UR UR4, R16 ;  /* 0x00000000100482ca */ /* 0x000fe400000e0000 */
[C---:B------:R-:W-:Y:S01]  /*1310*/  @!P0 R2UR UR5, R17.reuse ;  /* 0x00000000110582ca */ /* 0x040fe200000e0000 */
[----:B------:R-:W-:Y:S01]  /*1320*/  @!P4 IMAD.WIDE R22, R0, 0x2, R18 ;  /* 0x000000020016c825 */ /* 0x000fe200078e0212 */
[----:B------:R-:W-:Y:S01]  /*1330*/  @!P2 R2UR UR8, R16 ;  /* 0x000000001008a2ca */ /* 0x000fe200000e0000 */
[----:B------:R0:W5:Y:S01]  /*1340*/  @!P0 LDG.E.U16 R41, desc[UR6][R12.64] ;  /* 0x000000060c298981 */ /* 0x000162000c1e1500 */
[----:B------:R-:W-:-:S02]  /*1350*/  @!P2 R2UR UR9, R17 ;  /* 0x000000001109a2ca */ /* 0x000fc400000e0000 */
[C---:B------:R-:W-:Y:S02]  /*1360*/  @!P3 R2UR UR12, R16.reuse ;  /* 0x00000000100cb2ca */ /* 0x040fe400000e0000 */
[C---:B------:R-:W-:Y:S02]  /*1370*/  @!P3 R2UR UR13, R17.reuse ;  /* 0x00000000110db2ca */ /* 0x040fe400000e0000 */
[----:B------:R-:W-:Y:S02]  /*1380*/  @P2 PRMT R40, RZ, 0x7610, R40 ;  /* 0x00007610ff282816 */ /* 0x000fe40000000028 */
[----:B------:R-:W-:Y:S02]  /*1390*/  @!P4 R2UR UR16, R16 ;  /* 0x000000001010c2ca */ /* 0x000fe400000e0000 */
[----:B------:R-:W-:Y:S02]  /*13a0*/  @!P4 R2UR UR17, R17 ;  /* 0x000000001111c2ca */ /* 0x000fe400000e0000 */
[----:B------:R-:W-:Y:S01]  /*13b0*/  @P3 PRMT R36, RZ, 0x7610, R36 ;  /* 0x00007610ff243816 */ /* 0x000fe20000000024 */
[----:B------:R1:W5:Y:S01]  /*13c0*/  @!P2 LDG.E.U16 R40, desc[UR10][R14.64+0x2] ;  /* 0x0000020a0e28a981 */ /* 0x000362000c1e1500 */
[----:B------:R-:W-:Y:S01]  /*13d0*/  @P4 PRMT R37, RZ, 0x7610, R37 ;  /* 0x00007610ff254816 */ /* 0x000fe20000000025 */
[----:B------:R-:W-:-:S02]  /*13e0*/  @P2 IMAD.MOV.U32 R9, RZ, RZ, RZ ;  /* 0x000000ffff092224 */ /* 0x000fc400078e00ff */
[----:B------:R-:W-:Y:S01]  /*13f0*/  @P3 IMAD.MOV.U32 R10, RZ, RZ, RZ ;  /* 0x000000ffff0a3224 */ /* 0x000fe200078e00ff */
[----:B------:R2:W5:Y:S01]  /*1400*/  @!P3 LDG.E.U16 R36, desc[UR14][R20.64+0x4] ;  /* 0x0000040e1424b981 */ /* 0x000562000c1e1500 */
[----:B------:R-:W-:Y:S02]  /*1410*/  @P4 IMAD.MOV.U32 R11, RZ, RZ, RZ ;  /* 0x000000ffff0b4224 */ /* 0x000fe400078e00ff */
[----:B0-----:R-:W-:Y:S01]  /*1420*/  @P2 IMAD.MOV.U32 R13, RZ, RZ, RZ ;  /* 0x000000ffff0d2224 */ /* 0x001fe200078e00ff */
[----:B------:R0:W5:Y:S01]  /*1430*/  @!P4 LDG.E.U16 R37, desc[UR18][R22.64+0x6] ;  /* 0x000006121625c981 */ /* 0x000162000c1e1500 */
[----:B-1----:R-:W-:Y:S01]  /*1440*/  @P3 MOV R14, RZ ;  /* 0x000000ff000e3202 */ /* 0x002fe20000000f00 */
[----:B------:R-:W-:Y:S02]  /*1450*/  @P4 IMAD.MOV.U32 R15, RZ, RZ, RZ ;  /* 0x000000ffff0f4224 */ /* 0x000fe400078e00ff */
[----:B------:R1:W5:Y:S01]  /*1460*/  @!P0 LDG.E R8, desc[UR4][R34.64] ;  /* 0x0000000422088981 */ /* 0x000362000c1e1900 */
[----:B--2---:R-:W-:-:S03]  /*1470*/  @P2 IMAD.MOV.U32 R21, RZ, RZ, RZ ;  /* 0x000000ffff152224 */ /* 0x004fc600078e00ff */
[----:B------:R1:W5:Y:S01]  /*1480*/  @!P0 LDG.E R12, desc[UR4][R32.64] ;  /* 0x00000004200c8981 */ /* 0x000362000c1e1900 */
[----:B0-----:R-:W-:Y:S02]  /*1490*/  @P3 IMAD.MOV.U32 R22, RZ, RZ, RZ ;  /* 0x000000ffff163224 */ /* 0x001fe400078e00ff */
[----:B------:R-:W-:Y:S01]  /*14a0*/  @P4 IMAD.MOV.U32 R23, RZ, RZ, RZ ;  /* 0x000000ffff174224 */ /* 0x000fe200078e00ff */
[----:B------:R1:W5:Y:S04]  /*14b0*/  @!P0 LDG.E R20, desc[UR6][R30.64] ;  /* 0x000000061e148981 */ /* 0x000368000c1e1900 */
        /* <DEDUP_REMOVED lines=8> */
[----:B------:R1:W5:Y:S01]  /*1540*/  @!P4 LDG.E R23, desc[UR18][R30.64+0xc] ;  /* 0x00000c121e17c981 */ /* 0x000362000c1e1900 */
[----:B------:R-:W-:Y:S01]  /*1550*/  @P0 PRMT R41, RZ, 0x7610, R41 ;  /* 0x00007610ff290816 */ /* 0x000fe20000000029 */
[----:B------:R-:W-:-:S02]  /*1560*/  @P0 IMAD.MOV.U32 R8, RZ, RZ, RZ ;  /* 0x000000ffff080224 */ /* 0x000fc400078e00ff */
[----:B------:R-:W-:Y:S02]  /*1570*/  @P0 IMAD.MOV.U32 R12, RZ, RZ, RZ ;  /* 0x000000ffff0c0224 */ /* 0x000fe400078e00ff */
[----:B-1----:R-:W-:-:S07]  /*1580*/  @P0 IMAD.MOV.U32 R20, RZ, RZ, RZ ;  /* 0x000000ffff140224 */ /* 0x002fce00078e00ff */
.L_x_459:
[----:B------:R-:W0:Y:S01]  /*1590*/  LDC.64 R38, c[0x0][0xfa0] ;  /* 0x0003e800ff267b82 */ /* 0x000e220000000a00 */
[----:B------:R-:W-:Y:S01]  /*15a0*/  R2UR UR4, R16 ;  /* 0x00000000100472ca */ /* 0x000fe200000e0000 */
[----:B------:R-:W1:Y:S01]  /*15b0*/  LDCU.64 UR6, c[0x0][0xf88] ;  /* 0x0001f100ff0677ac */ /* 0x000e620008000a00 */
[----:B------:R-:W-:-:S13]  /*15c0*/  R2UR UR5, R17 ;  /* 0x00000000110572ca */ /* 0x000fda00000e0000 */
[----:B0-----:R0:W2:Y:S01]  /*15d0*/  LDG.E R35, desc[UR4][R38.64] ;  /* 0x0000000426237981 */ /* 0x0010a2000c1e1900 */
[----:B-----5:R-:W-:Y:S01]  /*15e0*/  IMAD.U32 R41, R41, 0x10000, RZ ;  /* 0x0001000029297824 */ /* 0x020fe200078e00ff */
[----:B------:R-:W3:Y:S01]  /*15f0*/  LDCU UR4, c[0x0][0xf9c] ;  /* 0x0001f380ff0477ac */ /* 0x000ee20008000800 */
[----:B------:R-:W-:Y:S02]  /*1600*/  IMAD.U32 R45, R40, 0x10000, RZ ;  /* 0x00010000282d7824 */ /* 0x000fe400078e00ff */
[C---:B------:R-:W-:Y:S01]  /*1610*/  FMUL.FTZ R41, R2.reuse, R41 ;  /* 0x0000002902297220 */ /* 0x040fe20000410000 */
[----:B------:R-:W-:Y:S02]  /*1620*/  IMAD.U32 R37, R37, 0x10000, RZ ;  /* 0x0001000025257824 */ /* 0x000fe400078e00ff */
[C---:B------:R-:W-:Y:S01]  /*1630*/  FMUL.FTZ R34, R2.reuse, R45 ;  /* 0x0000002d02227220 */ /* 0x040fe20000410000 */
[----:B------:R-:W4:Y:S01]  /*1640*/  LDCU UR5, c[0x0][0xfac] ;  /* 0x0001f580ff0577ac */ /* 0x000f220008000800 */
[C---:B-1----:R-:W-:Y:S01]  /*1650*/  FFMA.FTZ R43, R41.reuse, -UR6, R41 ;  /* 0x80000006292b7c23 */ /* 0x042fe20008010029 */
[----:B0-----:R-:W0:Y:S01]  /*1660*/  MUFU.RCP R38, R4 ;  /* 0x0000000400267308 */ /* 0x001e220000001000 */
[----:B------:R-:W-:Y:S01]  /*1670*/  FMUL.FTZ R41, R41, R41 ;  /* 0x0000002929297220 */ /* 0x000fe20000410000 */
[----:B------:R-:W-:Y:S01]  /*1680*/  FMUL.FTZ R37, R2, R37 ;  /* 0x0000002502257220 */ /* 0x000fe20000410000 */
[----:B------:R-:W-:Y:S01]  /*1690*/  FFMA.FTZ R12, R12, UR6, R43 ;  /* 0x000000060c0c7c23 */ /* 0x000fe2000801002b */
[----:B------:R-:W-:-:S02]  /*16a0*/  IMAD.U32 R43, R36, 0x10000, RZ ;  /* 0x00010000242b7824 */ /* 0x000fc400078e00ff */
[C---:B------:R-:W-:Y:S01]  /*16b0*/  FMUL.FTZ R36, R34.reuse, R34 ;  /* 0x0000002222247220 */ /* 0x040fe20000410000 */
[----:B------:R-:W-:Y:S01]  /*16c0*/  FFMA.FTZ R41, R41, -UR7, R41 ;  /* 0x8000000729297c23 */ /* 0x000fe20008010029 */
[----:B------:R-:W-:Y:S02]  /*16d0*/  FFMA.FTZ R34, R34, -UR6, R34 ;  /* 0x8000000622227c23 */ /* 0x000fe40008010022 */
[----:B------:R-:W-:Y:S01]  /*16e0*/  FFMA.FTZ R40, R36, -UR7, R36 ;  /* 0x8000000724287c23 */ /* 0x000fe20008010024 */
[----:B------:R-:W-:Y:S01]  /*16f0*/  FMUL.FTZ R36, R2, R43 ;  /* 0x0000002b02247220 */ /* 0x000fe20000410000 */
[----:B------:R-:W-:Y:S01]  /*1700*/  FFMA.FTZ R20, R20, UR7, R41 ;  /* 0x0000000714147c23 */ /* 0x000fe20008010029 */
[----:B------:R-:W-:Y:S01]  /*1710*/  FFMA.FTZ R13, R13, UR6, R34 ;  /* 0x000000060d0d7c23 */ /* 0x000fe20008010022 */
[----:B------:R-:W-:Y:S01]  /*1720*/  FFMA.FTZ R21, R21, UR7, R40 ;  /* 0x0000000715157c23 */ /* 0x000fe20008010028 */
[----:B------:R-:W-:Y:S01]  /*1730*/  FMUL.FTZ R40, R37, R37 ;  /* 0x0000002525287220 */ /* 0x000fe20000410000 */
[----:B------:R-:W-:Y:S01]  /*1740*/  FMUL.FTZ R39, R36, R36 ;  /* 0x0000002424277220 */ /* 0x000fe20000410000 */
[----:B------:R-:W1:Y:S01]  /*1750*/  MUFU.RCP R34, R5 ;  /* 0x0000000500227308 */ /* 0x000e620000001000 */
[----:B0-----:R-:W-:Y:S01]  /*1760*/  FMUL.FTZ R41, R20, R38 ;  /* 0x0000002614297220 */ /* 0x001fe20000410000 */
[----:B------:R-:W-:Y:S01]  /*1770*/  FFMA.FTZ R40, R40, -UR7, R40 ;  /* 0x8000000728287c23 */ /* 0x000fe20008010028 */
[----:B------:R-:W-:Y:S01]  /*1780*/  FFMA.FTZ R39, R39, -UR7, R39 ;  /* 0x8000000727277c23 */ /* 0x000fe20008010027 */
[----:B------:R-:W-:-:S02]  /*1790*/  FFMA.FTZ R43, R36, -UR6, R36 ;  /* 0x80000006242b7c23 */ /* 0x000fc40008010024 */
[----:B------:R-:W-:Y:S01]  /*17a0*/  FFMA.FTZ R23, R23, UR7, R40 ;  /* 0x0000000717177c23 */ /* 0x000fe20008010028 */
[----:B------:R-:W-:Y:S01]  /*17b0*/  FMUL.FTZ R40, R21, R38 ;  /* 0x0000002615287220 */ /* 0x000fe20000410000 */
[----:B------:R-:W3:Y:S01]  /*17c0*/  MUFU.SQRT R41, R41 ;  /* 0x0000002900297308 */ /* 0x000ee20000002000 */
[----:B------:R-:W-:Y:S01]  /*17d0*/  FFMA.FTZ R22, R22, UR7, R39 ;  /* 0x0000000716167c23 */ /* 0x000fe20008010027 */
[----:B------:R-:W-:-:S03]  /*17e0*/  FFMA.FTZ R14, R14, UR6, R43 ;  /* 0x000000060e0e7c23 */ /* 0x000fc6000801002b */
[-C--:B------:R-:W-:Y:S01]  /*17f0*/  FMUL.FTZ R39, R22, R38.reuse ;  /* 0x0000002616277220 */ /* 0x080fe20000410000 */
[----:B------:R-:W-:Y:S02]  /*1800*/  FMUL.FTZ R38, R23, R38 ;  /* 0x0000002617267220 */ /* 0x000fe40000410000 */
[----:B------:R-:W0:Y:S01]  /*1810*/  MUFU.SQRT R40, R40 ;  /* 0x0000002800287308 */ /* 0x000e220000002000 */
[----:B-1----:R-:W-:-:S07]  /*1820*/  FMUL.FTZ R42, R12, R34 ;  /* 0x000000220c2a7220 */ /* 0x002fce0000410000 */
[----:B------:R-:W1:Y:S01]  /*1830*/  MUFU.SQRT R39, R39 ;  /* 0x0000002700277308 */ /* 0x000e620000002000 */
[----:B---3--:R-:W-:-:S07]  /*1840*/  FADD.FTZ R41, R41, UR4 ;  /* 0x0000000429297e21 */ /* 0x008fce0008010000 */
[----:B------:R-:W3:Y:S01]  /*1850*/  MUFU.SQRT R38, R38 ;  /* 0x0000002600267308 */ /* 0x000ee20000002000 */
[----:B0-----:R-:W-:-:S07]  /*1860*/  FADD.FTZ R40, R40, UR4 ;  /* 0x0000000428287e21 */ /* 0x001fce0008010000 */
[----:B------:R-:W0:Y:S01]  /*1870*/  MUFU.RCP R41, R41 ;  /* 0x0000002900297308 */ /* 0x000e220000001000 */
[----:B-1----:R-:W-:-:S07]  /*1880*/  FADD.FTZ R36, R39, UR4 ;  /* 0x0000000427247e21 */ /* 0x002fce0008010000 */
[----:B------:R-:W1:Y:S01]  /*1890*/  MUFU.RCP R40, R40 ;  /* 0x0000002800287308 */ /* 0x000e620000001000 */
[----:B---3--:R-:W-:Y:S01]  /*18a0*/  FADD.FTZ R43, R38, UR4 ;  /* 0x00000004262b7e21 */ /* 0x008fe20008010000 */
[----:B------:R-:W-:-:S04]  /*18b0*/  FFMA.FTZ R38, R37, -UR6, R37 ;  /* 0x8000000625267c23 */ /* 0x000fc80008010025 */
[----:B------:R-:W-:Y:S02]  /*18c0*/  FFMA.FTZ R15, R15, UR6, R38 ;  /* 0x000000060f0f7c23 */ /* 0x000fe40008010026 */
[----:B------:R-:W3:Y:S01]  /*18d0*/  MUFU.RCP R36, R36 ;  /* 0x0000002400247308 */ /* 0x000ee20000001000 */
[----:B0-----:R-:W-:Y:S01]  /*18e0*/  FMUL.FTZ R39, R42, R41 ;  /* 0x000000292a277220 */ /* 0x001fe20000410000 */
[----:B------:R-:W-:-:S03]  /*18f0*/  FMUL.FTZ R41, R13, R34 ;  /* 0x000000220d297220 */ /* 0x000fc60000410000 */
[----:B----4-:R-:W-:-:S03]  /*1900*/  FFMA.FTZ R39, R8, UR5, R39 ;  /* 0x0000000508277c23 */ /* 0x010fc60008010027 */
[----:B------:R-:W0:Y:S01]  /*1910*/  MUFU.RCP R37, R43 ;  /* 0x0000002b00257308 */ /* 0x000e220000001000 */
[----:B-1----:R-:W-:Y:S01]  /*1920*/  FMUL.FTZ R40, R41, R40 ;  /* 0x0000002829287220 */ /* 0x002fe20000410000 */
[-C--:B------:R-:W-:Y:S01]  /*1930*/  FMUL.FTZ R41, R14, R34.reuse ;  /* 0x000000220e297220 */ /* 0x080fe20000410000 */
[----:B------:R-:W-:Y:S02]  /*1940*/  FMUL.FTZ R34, R15, R34 ;  /* 0x000000220f227220 */ /* 0x000fe40000410000 */
[----:B------:R-:W-:Y:S01]  /*1950*/  FFMA.FTZ R40, R9, UR5, R40 ;  /* 0x0000000509287c23 */ /* 0x000fe20008010028 */
[----:B---3--:R-:W-:-:S04]  /*1960*/  FMUL.FTZ R41, R41, R36 ;  /* 0x0000002429297220 */ /* 0x008fc80000410000 */
[----:B------:R-:W-:Y:S01]  /*1970*/  FFMA.FTZ R41, R10, UR5, R41 ;  /* 0x000000050a297c23 */ /* 0x000fe20008010029 */
[----:B0-----:R-:W-:-:S04]  /*1980*/  FMUL.FTZ R34, R34, R37 ;  /* 0x0000002522227220 */ /* 0x001fc80000410000 */
[----:B------:R-:W-:Y:S01]  /*1990*/  FFMA.FTZ R34, R11, UR5, R34 ;  /* 0x000000050b227c23 */ /* 0x000fe20008010022 */
[C---:B--2---:R-:W-:Y:S01]  /*19a0*/  FFMA.FTZ R8, -R35.reuse, R39, R8 ;  /* 0x0000002723087223 */ /* 0x044fe20000010108 */
[C---:B------:R-:W-:Y:S01]  /*19b0*/  FFMA.FTZ R9, -R35.reuse, R40, R9 ;  /* 0x0000002823097223 */ /* 0x040fe20000010109 */
[C---:B------:R-:W-:Y:S01]  /*19c0*/  FFMA.FTZ R10, -R35.reuse, R41, R10 ;  /* 0x00000029230a7223 */ /* 0x040fe2000001010a */
[----:B------:R-:W-:Y:S01]  /*19d0*/  FFMA.FTZ R11, -R35, R34, R11 ;  /* 0x00000022230b7223 */ /* 0x000fe2000001010b */
[----:B------:R0:W1:Y:S01]  /*19e0*/  F2F.BF16.F32 R39, R8 ;  /* 0x0000000800277304 */ /* 0x0000620000202000 */
[----:B------:R-:W-:-:S07]  /*19f0*/  IMAD.WIDE R34, R0, 0x4, R28 ;  /* 0x0000000400227825 */ /* 0x000fce00078e021c */
[----:B------:R0:W2:Y:S08]  /*1a00*/  F2F.BF16.F32 R38, R9 ;  /* 0x0000000900267304 */ /* 0x0000b00000202000 */
[----:B------:R0:W3:Y:S08]  /*1a10*/  F2F.BF16.F32 R41, R10 ;  /* 0x0000000a00297304 */ /* 0x0000f00000202000 */
[----:B------:R0:W4:Y:S01]  /*1a20*/  F2F.BF16.F32 R40, R11 ;  /* 0x0000000b00287304 */ /* 0x0001220000202000 */
[----:B-12---:R-:W-:Y:S05]  /*1a30*/  @!P1 BRA `(.L_x_460) ;  /* 0x0000000000489947 */ /* 0x006fea0003800000 */
[----:B------:R-:W-:Y:S01]  /*1a40*/  R2UR UR4, R16 ;  /* 0x00000000100472ca */ /* 0x000fe200000e0000 */
[----:B------:R-:W-:Y:S01]  /*1a50*/  IMAD.WIDE.U32 R36, R38, 0x10000, RZ ;  /* 0x0001000026247825 */ /* 0x000fe200078e00ff */
[C---:B------:R-:W-:Y:S02]  /*1a60*/  R2UR UR5, R17.reuse ;  /* 0x00000000110572ca */ /* 0x040fe400000e0000 */
[----:B------:R-:W-:Y:S01]  /*1a70*/  R2UR UR6, R16 ;  /* 0x00000000100672ca */ /* 0x000fe200000e0000 */
[----:B----4-:R-:W-:Y:S01]  /*1a80*/  IMAD.U32 R40, R40, 0x10000, RZ ;  /* 0x0001000028287824 */ /* 0x010fe200078e00ff */
[C---:B------:R-:W-:Y:S02]  /*1a90*/  R2UR UR7, R17.reuse ;  /* 0x00000000110772ca */ /* 0x040fe400000e0000 */
[----:B------:R-:W-:Y:S02]  /*1aa0*/  R2UR UR8, R16 ;  /* 0x00000000100872ca */ /* 0x000fe400000e0000 */
[----:B------:R-:W-:-:S02]  /*1ab0*/  R2UR UR9, R17 ;  /* 0x00000000110972ca */ /* 0x000fc400000e0000 */
[----:B------:R-:W-:Y:S02]  /*1ac0*/  R2UR UR10, R16 ;  /* 0x00000000100a72ca */ /* 0x000fe400000e0000 */
[----:B------:R-:W-:Y:S01]  /*1ad0*/  R2UR UR11, R17 ;  /* 0x00000000110b72ca */ /* 0x000fe200000e0000 */
[----:B------:R1:W-:Y:S01]  /*1ae0*/  STG.E.128 desc[UR4][R34.64], R8 ;  /* 0x0000000822007986 */ /* 0x0003e2000c101d04 */
[----:B------:R-:W-:Y:S01]  /*1af0*/  LOP3.LUT R36, R36, R39, RZ, 0xfc, !PT ;  /* 0x0000002724247212 */ /* 0x000fe200078efcff */
[----:B------:R-:W-:Y:S01]  /*1b00*/  IMAD.WIDE R38, R0, 0x2, R6 ;  /* 0x0000000200267825 */ /* 0x000fe200078e0206 */
[----:B---3--:R-:W-:Y:S01]  /*1b10*/  LOP3.LUT R37, R37, R40, R41, 0xfe, !PT ;  /* 0x0000002825257212 */ /* 0x008fe200078efe29 */
[----:B------:R1:W-:Y:S04]  /*1b20*/  STG.E.128 desc[UR6][R32.64], R12 ;  /* 0x0000000c20007986 */ /* 0x0003e8000c101d06 */
[----:B------:R1:W-:Y:S04]  /*1b30*/  STG.E.128 desc[UR8][R30.64], R20 ;  /* 0x000000141e007986 */ /* 0x0003e8000c101d08 */
[----:B------:R1:W-:Y:S01]  /*1b40*/  STG.E.64 desc[UR10][R38.64], R36 ;  /* 0x0000002426007986 */ /* 0x0003e2000c101b0a */
[----:B------:R-:W-:Y:S05]  /*1b50*/  BRA `(.L_x_461) ;  /* 0x0000000000ec7947 */ /* 0x000fea0003800000 */
.L_x_460:
[C---:B------:R-:W-:Y:S01]  /*1b60*/  VIADD R36, R0.reuse, 0x1 ;  /* 0x0000000100247836 */ /* 0x040fe20000000000 */
[----:B------:R-:W-:-:S04]  /*1b70*/  ISETP.GE.AND P4, PT, R0, R3, PT ;  /* 0x000000030000720c */ /* 0x000fc80003f86270 */
[----:B------:R-:W-:Y:S01]  /*1b80*/  ISETP.GE.AND P0, PT, R36, R3, PT ;  /* 0x000000032400720c */ /* 0x000fe20003f06270 */
[----:B------:R-:W-:-:S05]  /*1b90*/  VIADD R36, R0, 0x2 ;  /* 0x0000000200247836 */ /* 0x000fca0000000000 */
[----:B------:R-:W-:Y:S01]  /*1ba0*/  ISETP.GE.AND P2, PT, R36, R3, PT ;  /* 0x000000032400720c */ /* 0x000fe20003f46270 */
[----:B------:R-:W-:Y:S02]  /*1bb0*/  VIADD R36, R0, 0x3 ;  /* 0x0000000300247836 */ /* 0x000fe40000000000 */
        /* <DEDUP_REMOVED lines=8> */
[----:B------:R-:W-:Y:S01]  /*1c40*/  @!P4 STG.E desc[UR4][R34.64], R8 ;  /* 0x000000082200c986 */ /* 0x000fe2000c101904 */
[----:B------:R-:W-:Y:S02]  /*1c50*/  @!P0 R2UR UR12, R16 ;  /* 0x00000000100c82ca */ /* 0x000fe400000e0000 */
[C---:B------:R-:W-:Y:S01]  /*1c60*/  @!P0 R2UR UR13, R17.reuse ;  /* 0x00000000110d82ca */ /* 0x040fe200000e0000 */
[----:B------:R-:W-:Y:S01]  /*1c70*/  @!P4 STG.E desc[UR6][R32.64], R12 ;  /* 0x0000000c2000c986 */ /* 0x000fe2000c101906 */
[----:B------:R-:W-:Y:S01]  /*1c80*/  ISETP.GE.AND P3, PT, R36, R3, PT ;  /* 0x000000032400720c */ /* 0x000fe20003f66270 */
[----:B------:R-:W-:Y:S01]  /*1c90*/  @!P4 IMAD.WIDE R36, R0, 0x2, R6 ;  /* 0x000000020024c825 */ /* 0x000fe200078e0206 */
[----:B------:R-:W-:Y:S01]  /*1ca0*/  @!P0 R2UR UR4, R16 ;  /* 0x00000000100482ca */ /* 0x000fe200000e0000 */
[----:B------:R-:W-:Y:S01]  /*1cb0*/  @!P4 STG.E desc[UR8][R30.64], R20 ;  /* 0x000000141e00c986 */ /* 0x000fe2000c101908 */
[----:B------:R-:W-:-:S02]  /*1cc0*/  @!P0 R2UR UR5, R17 ;  /* 0x00000000110582ca */ /* 0x000fc400000e0000 */
[C---:B------:R-:W-:Y:S01]  /*1cd0*/  @!P0 R2UR UR6, R16.reuse ;  /* 0x00000000100682ca */ /* 0x040fe200000e0000 */
[----:B------:R1:W-:Y:S01]  /*1ce0*/  @!P4 STG.E.U16 desc[UR10][R36.64], R39 ;  /* 0x000000272400c986 */ /* 0x0003e2000c10150a */
[C---:B------:R-:W-:Y:S02]  /*1cf0*/  @!P0 R2UR UR7, R17.reuse ;  /* 0x00000000110782ca */ /* 0x040fe400000e0000 */
[----:B------:R-:W-:Y:S01]  /*1d00*/  @!P0 R2UR UR8, R16 ;  /* 0x00000000100882ca */ /* 0x000fe200000e0000 */
[----:B------:R0:W-:Y:S01]  /*1d10*/  @!P0 STG.E desc[UR12][R34.64+0x4], R9 ;  /* 0x0000040922008986 */ /* 0x0001e2000c10190c */
[C---:B------:R-:W-:Y:S01]  /*1d20*/  @!P0 R2UR UR9, R17.reuse ;  /* 0x00000000110982ca */ /* 0x040fe200000e0000 */
[--C-:B------:R-:W-:Y:S01]  /*1d30*/  @!P3 IMAD.WIDE R42, R0, 0x2, R6.reuse ;  /* 0x00000002002ab825 */ /* 0x100fe200078e0206 */
[C---:B------:R-:W-:Y:S02]  /*1d40*/  @!P2 R2UR UR10, R16.reuse ;  /* 0x00000000100aa2ca */ /* 0x040fe400000e0000 */
[C---:B------:R-:W-:Y:S01]  /*1d50*/  @!P2 R2UR UR11, R17.reuse ;  /* 0x00000000110ba2ca */ /* 0x040fe200000e0000 */
[----:B------:R2:W-:Y:S01]  /*1d60*/  @!P0 STG.E desc[UR4][R32.64+0x4], R13 ;  /* 0x0000040d20008986 */ /* 0x0005e2000c101904 */
[----:B------:R-:W-:Y:S01]  /*1d70*/  @!P2 R2UR UR12, R16 ;  /* 0x00000000100ca2ca */ /* 0x000fe200000e0000 */
[--C-:B-1----:R-:W-:Y:S01]  /*1d80*/  @!P0 IMAD.WIDE R36, R0, 0x2, R6.reuse ;  /* 0x0000000200248825 */ /* 0x102fe200078e0206 */
[C---:B------:R-:W-:Y:S01]  /*1d90*/  @!P2 R2UR UR13, R17.reuse ;  /* 0x00000000110da2ca */ /* 0x040fe200000e0000 */
[----:B------:R2:W-:Y:S01]  /*1da0*/  @!P0 STG.E desc[UR6][R30.64+0x4], R21 ;  /* 0x000004151e008986 */ /* 0x0005e2000c101906 */
[----:B------:R-:W-:Y:S01]  /*1db0*/  @!P2 R2UR UR14, R16 ;  /* 0x00000000100ea2ca */ /* 0x000fe200000e0000 */
[----:B0-----:R-:W-:Y:S01]  /*1dc0*/  @!P2 IMAD.WIDE R8, R0, 0x2, R6 ;  /* 0x000000020008a825 */ /* 0x001fe200078e0206 */
[----:B------:R-:W-:Y:S01]  /*1dd0*/  @!P2 R2UR UR15, R17 ;  /* 0x00000000110fa2ca */ /* 0x000fe200000e0000 */
[----:B------:R2:W-:Y:S01]  /*1de0*/  @!P0 STG.E.U16 desc[UR8][R36.64+0x2], R38 ;  /* 0x0000022624008986 */ /* 0x0005e2000c101508 */
[----:B------:R-:W-:-:S02]  /*1df0*/  @!P2 R2UR UR16, R16 ;  /* 0x000000001010a2ca */ /* 0x000fc400000e0000 */
[C---:B------:R-:W-:Y:S01]  /*1e00*/  @!P2 R2UR UR17, R17.reuse ;  /* 0x000000001111a2ca */ /* 0x040fe200000e0000 */
[----:B------:R2:W-:Y:S01]  /*1e10*/  @!P2 STG.E desc[UR10][R34.64+0x8], R10 ;  /* 0x0000080a2200a986 */ /* 0x0005e2000c10190a */
[C---:B------:R-:W-:Y:S02]  /*1e20*/  @!P3 R2UR UR18, R16.reuse ;  /* 0x000000001012b2ca */ /* 0x040fe400000e0000 */
[C---:B------:R-:W-:Y:S01]  /*1e30*/  @!P3 R2UR UR19, R17.reuse ;  /* 0x000000001113b2ca */ /* 0x040fe200000e0000 */
[----:B------:R2:W-:Y:S01]  /*1e40*/  @!P2 STG.E desc[UR12][R32.64+0x8], R14 ;  /* 0x0000080e2000a986 */ /* 0x0005e2000c10190c */
[C---:B------:R-:W-:Y:S02]  /*1e50*/  @!P3 R2UR UR20, R16.reuse ;  /* 0x000000001014b2ca */ /* 0x040fe400000e0000 */
[----:B------:R-:W-:Y:S01]  /*1e60*/  @!P3 R2UR UR21, R17 ;  /* 0x000000001115b2ca */ /* 0x000fe200000e0000 */
[----:B------:R2:W-:Y:S01]  /*1e70*/  @!P2 STG.E desc[UR14][R30.64+0x8], R22 ;  /* 0x000008161e00a986 */ /* 0x0005e2000c10190e */
[----:B------:R-:W-:-:S02]  /*1e80*/  @!P3 R2UR UR22, R16 ;  /* 0x000000001016b2ca */ /* 0x000fc400000e0000 */
[C---:B------:R-:W-:Y:S01]  /*1e90*/  @!P3 R2UR UR23, R17.reuse ;  /* 0x000000001117b2ca */ /* 0x040fe200000e0000 */
[----:B---3--:R2:W-:Y:S01]  /*1ea0*/  @!P2 STG.E.U16 desc[UR16][R8.64+0x4], R41 ;  /* 0x000004290800a986 */ /* 0x0085e2000c101510 */
[----:B------:R-:W-:Y:S02]  /*1eb0*/  @!P3 R2UR UR24, R16 ;  /* 0x000000001018b2ca */ /* 0x000fe400000e0000 */
[----:B------:R-:W-:Y:S01]  /*1ec0*/  @!P3 R2UR UR25, R17 ;  /* 0x000000001119b2ca */ /* 0x000fe200000e0000 */
[----:B------:R2:W-:Y:S04]  /*1ed0*/  @!P3 STG.E desc[UR18][R34.64+0xc], R11 ;  /* 0x00000c0b2200b986 */ /* 0x0005e8000c101912 */
[----:B------:R2:W-:Y:S04]  /*1ee0*/  @!P3 STG.E desc[UR20][R32.64+0xc], R15 ;  /* 0x00000c0f2000b986 */ /* 0x0005e8000c101914 */
[----:B------:R2:W-:Y:S04]  /*1ef0*/  @!P3 STG.E desc[UR22][R30.64+0xc], R23 ;  /* 0x00000c171e00b986 */ /* 0x0005e8000c101916 */
[----:B----4-:R2:W-:Y:S02]  /*1f00*/  @!P3 STG.E.U16 desc[UR24][R42.64+0x6], R40 ;  /* 0x000006282a00b986 */ /* 0x0105e4000c101518 */
.L_x_461:
[----:B012---:R-:W0:Y:S02]  /*1f10*/  LDC R9, c[0x0][0x360] ;  /* 0x0000d800ff097b82 */ /* 0x007e240000000800 */
[----:B0-----:R-:W-:-:S05]  /*1f20*/  IMAD R0, R9, 0x4, R0 ;  /* 0x0000000409007824 */ /* 0x001fca00078e0200 */
[----:B------:R-:W-:-:S13]  /*1f30*/  ISETP.GE.AND P0, PT, R0, R3, PT ;  /* 0x000000030000720c */ /* 0x000fda0003f06270 */
[----:B------:R-:W-:Y:S05]  /*1f40*/  @!P0 BRA `(.L_x_462) ;  /* 0xfffffff000488947 */ /* 0x000fea000383ffff */
[----:B------:R-:W-:Y:S05]  /*1f50*/  EXIT ;  /* 0x000000000000794d */ /* 0x000fea0003800000 */
.L_x_457:
[----:B------:R-:W0:Y:S02]  /*1f60*/  LDC R31, c[0x0][0x360] ;  /* 0x0000d800ff1f7b82 */ /* 0x000e240000000800 */
.L_x_468:
        /* <DEDUP_REMOVED lines=12> */
[--C-:B------:R-:W-:Y:S01]  /*2030*/  @!P0 IMAD.WIDE R40, R0, 0x2, R18.reuse ;  /* 0x0000000200288825 */ /* 0x100fe200078e0212 */
[C---:B------:R-:W-:Y:S02]  /*2040*/  @!P0 R2UR UR5, R17.reuse ;  /* 0x00000000110582ca */ /* 0x040fe400000e0000 */
[----:B------:R-:W-:Y:S01]  /*2050*/  @!P2 R2UR UR10, R16 ;  /* 0x00000000100aa2ca */ /* 0x000fe200000e0000 */
[----:B------:R-:W-:Y:S01]  /*2060*/  @P2 IMAD.MOV.U32 R13, RZ, RZ, RZ ;  /* 0x000000ffff0d2224 */ /* 0x000fe200078e00ff */
[C---:B------:R-:W-:Y:S01]  /*2070*/  @!P2 R2UR UR11, R17.reuse ;  /* 0x00000000110ba2ca */ /* 0x040fe200000e0000 */
[----:B------:R-:W-:Y:S01]  /*2080*/  @!P2 IMAD.WIDE R8, R0, 0x2, R18 ;  /* 0x000000020008a825 */ /* 0x000fe200078e0212 */
[----:B------:R-:W-:Y:S02]  /*2090*/  @!P3 R2UR UR14, R16 ;  /* 0x00000000100eb2ca */ /* 0x000fe400000e0000 */
[----:B------:R-:W-:-:S02]  /*20a0*/  @!P3 R2UR UR15, R17 ;  /* 0x00000000110fb2ca */ /* 0x000fc400000e0000 */
[C---:B------:R-:W-:Y:S02]  /*20b0*/  @!P2 R2UR UR8, R16.reuse ;  /* 0x000000001008a2ca */ /* 0x040fe400000e0000 */
[C---:B------:R-:W-:Y:S01]  /*20c0*/  @!P2 R2UR UR9, R17.reuse ;  /* 0x000000001109a2ca */ /* 0x040fe200000e0000 */
[----:B------:R-:W-:Y:S01]  /*20d0*/  @P0 IMAD.MOV.U32 R12, RZ, RZ, RZ ;  /* 0x000000ffff0c0224 */ /* 0x000fe200078e00ff */
[----:B------:R-:W-:Y:S01]  /*20e0*/  @!P4 R2UR UR18, R16 ;  /* 0x000000001012c2ca */ /* 0x000fe200000e0000 */
[--C-:B------:R-:W-:Y:S01]  /*20f0*/  @!P3 IMAD.WIDE R20, R0, 0x2, R18.reuse ;  /* 0x000000020014b825 */ /* 0x100fe200078e0212 */
[C---:B------:R-:W-:Y:S02]  /*2100*/  @!P4 R2UR UR19, R17.reuse ;  /* 0x000000001113c2ca */ /* 0x040fe400000e0000 */
[C---:B------:R-:W-:Y:S02]  /*2110*/  @!P3 R2UR UR12, R16.reuse ;  /* 0x00000000100cb2ca */ /* 0x040fe400000e0000 */
[C---:B------:R-:W-:Y:S01]  /*2120*/  @!P3 R2UR UR13, R17.reuse ;  /* 0x00000000110db2ca */ /* 0x040fe200000e0000 */
[----:B------:R-:W-:Y:S01]  /*2130*/  @P3 IMAD.MOV.U32 R14, RZ, RZ, RZ ;  /* 0x000000ffff0e3224 */ /* 0x000fe200078e00ff */
[----:B------:R-:W-:Y:S01]  /*2140*/  @!P4 R2UR UR16, R16 ;  /* 0x000000001010c2ca */ /* 0x000fe200000e0000 */
[----:B------:R-:W-:Y:S01]  /*2150*/  @P4 IMAD.MOV.U32 R15, RZ, RZ, RZ ;  /* 0x000000ffff0f4224 */ /* 0x000fe200078e00ff */
[C---:B------:R-:W-:Y:S01]  /*2160*/  @!P4 R2UR UR17, R17.reuse ;  /* 0x000000001111c2ca */ /* 0x040fe200000e0000 */
[----:B------:R-:W-:Y:S01]  /*2170*/  @!P4 IMAD.WIDE R22, R0, 0x2, R18 ;  /* 0x000000020016c825 */ /* 0x000fe200078e0212 */
[----:B------:R-:W-:Y:S01]  /*2180*/  @!P0 R2UR UR6, R16 ;  /* 0x00000000100682ca */ /* 0x000fe200000e0000 */
[----:B------:R-:W5:Y:S01]  /*2190*/  @!P0 LDG.E R12, desc[UR4][R10.64] ;  /* 0x000000040a0c8981 */ /* 0x000f62000c1e1900 */
[----:B------:R-:W-:-:S02]  /*21a0*/  @!P0 R2UR UR7, R17 ;  /* 0x00000000110782ca */ /* 0x000fc400000e0000 */
[----:B------:R-:W-:Y:S01]  /*21b0*/  @P2 PRMT R36, RZ, 0x7610, R36 ;  /* 0x00007610ff242816 */ /* 0x000fe20000000024 */
[----:B------:R-:W5:Y:S01]  /*21c0*/  @!P2 LDG.E R13, desc[UR8][R10.64+0x4] ;  /* 0x000004080a0da981 */ /* 0x000f62000c1e1900 */
[----:B------:R-:W-:Y:S02]  /*21d0*/  @P3 PRMT R38, RZ, 0x7610, R38 ;  /* 0x00007610ff263816 */ /* 0x000fe40000000026 */
[----:B------:R-:W-:Y:S01]  /*21e0*/  @P4 PRMT R30, RZ, 0x7610, R30 ;  /* 0x00007610ff1e4816 */ /* 0x000fe2000000001e */
[----:B------:R-:W5:Y:S01]  /*21f0*/  @!P3 LDG.E R14, desc[UR12][R10.64+0x8] ;  /* 0x0000080c0a0eb981 */ /* 0x000f62000c1e1900 */
[----:B------:R-:W-:-:S03]  /*2200*/  @P0 PRMT R37, RZ, 0x7610, R37 ;  /* 0x00007610ff250816 */ /* 0x000fc60000000025 */
[----:B------:R1:W5:Y:S04]  /*2210*/  @!P2 LDG.E.U16 R36, desc[UR10][R8.64+0x2] ;  /* 0x0000020a0824a981 */ /* 0x000368000c1e1500 */
[----:B------:R2:W5:Y:S04]  /*2220*/  @!P3 LDG.E.U16 R38, desc[UR14][R20.64+0x4] ;  /* 0x0000040e1426b981 */ /* 0x000568000c1e1500 */
[----:B------:R3:W5:Y:S01]  /*2230*/  @!P4 LDG.E.U16 R30, desc[UR18][R22.64+0x6] ;  /* 0x00000612161ec981 */ /* 0x000762000c1e1500 */
[----:B-1----:R-:W-:-:S03]  /*2240*/  @P0 IMAD.MOV.U32 R8, RZ, RZ, RZ ;  /* 0x000000ffff080224 */ /* 0x002fc600078e00ff */
[----:B------:R1:W5:Y:S01]  /*2250*/  @!P4 LDG.E R15, desc[UR16][R10.64+0xc] ;  /* 0x00000c100a0fc981 */ /* 0x000362000c1e1900 */
[----:B------:R-:W-:Y:S02]  /*2260*/  @P2 IMAD.MOV.U32 R9, RZ, RZ, RZ ;  /* 0x000000ffff092224 */ /* 0x000fe400078e00ff */
[----:B--2---:R-:W-:Y:S01]  /*2270*/  @P0 IMAD.MOV.U32 R20, RZ, RZ, RZ ;  /* 0x000000ffff140224 */ /* 0x004fe200078e00ff */
[----:B------:R2:W5:Y:S01]  /*2280*/  @!P0 LDG.E.U16 R37, desc[UR6][R40.64] ;  /* 0x0000000628258981 */ /* 0x000562000c1e1500 */
[----:B------:R-:W-:Y:S02]  /*2290*/  @P2 IMAD.MOV.U32 R21, RZ, RZ, RZ ;  /* 0x000000ffff152224 */ /* 0x000fe400078e00ff */
[----:B---3--:R-:W-:Y:S01]  /*22a0*/  @P3 IMAD.MOV.U32 R22, RZ, RZ, RZ ;  /* 0x000000ffff163224 */ /* 0x008fe200078e00ff */
[----:B------:R2:W5:Y:S01]  /*22b0*/  @!P0 LDG.E R8, desc[UR4][R32.64] ;  /* 0x0000000420088981 */ /* 0x000562000c1e1900 */
[----:B------:R-:W-:Y:S02]  /*22c0*/  @P4 IMAD.MOV.U32 R23, RZ, RZ, RZ ;  /* 0x000000ffff174224 */ /* 0x000fe400078e00ff */
[----:B-1----:R-:W-:Y:S01]  /*22d0*/  @P3 IMAD.MOV.U32 R10, RZ, RZ, RZ ;  /* 0x000000ffff0a3224 */ /* 0x002fe200078e00ff */
[----:B------:R2:W5:Y:S01]  /*22e0*/  @!P0 LDG.E R20, desc[UR6][R34.64] ;  /* 0x0000000622148981 */ /* 0x000562000c1e1900 */
[----:B------:R-:W-:-:S03]  /*22f0*/  @P4 IMAD.MOV.U32 R11, RZ, RZ, RZ ;  /* 0x000000ffff0b4224 */ /* 0x000fc600078e00ff */
[----:B------:R2:W5:Y:S04]  /*2300*/  @!P2 LDG.E R21, desc[UR8][R34.64+0x4] ;  /* 0x000004082215a981 */ /* 0x000568000c1e1900 */
[----:B------:R2:W5:Y:S04]  /*2310*/  @!P3 LDG.E R22, desc[UR12][R34.64+0x8] ;  /* 0x0000080c2216b981 */ /* 0x000568000c1e1900 */
[----:B------:R2:W5:Y:S04]  /*2320*/  @!P4 LDG.E R23, desc[UR16][R34.64+0xc] ;  /* 0x00000c102217c981 */ /* 0x000568000c1e1900 */
[----:B------:R2:W5:Y:S04]  /*2330*/  @!P2 LDG.E R9, desc[UR10][R32.64+0x4] ;  /* 0x0000040a2009a981 */ /* 0x000568000c1e1900 */
[----:B------:R2:W5:Y:S04]  /*2340*/  @!P3 LDG.E R10, desc[UR14][R32.64+0x8] ;  /* 0x0000080e200ab981 */ /* 0x000568000c1e1900 */
[----:B------:R2:W5:Y:S01]  /*2350*/  @!P4 LDG.E R11, desc[UR18][R32.64+0xc] ;  /* 0x00000c12200bc981 */ /* 0x000562000c1e1900 */
[----:B------:R-:W-:Y:S05]  /*2360*/  BRA `(.L_x_464) ;  /* 0x0000000000487947 */ /* 0x000fea0003800000 */
.L_x_463:
        /* <DEDUP_REMOVED lines=11> */
[----:B------:R-:W5:Y:S04]  /*2420*/  LDG.E.128 R12, desc[UR4][R12.64] ;  /* 0x000000040c0c7981 */ /* 0x000f68000c1e1d00 */
[----:B------:R1:W5:Y:S04]  /*2430*/  LDG.E.128 R20, desc[UR6][R34.64] ;  /* 0x0000000622147981 */ /* 0x000368000c1e1d00 */
[----:B------:R1:W5:Y:S01]  /*2440*/  LDG.E.128 R8, desc[UR8][R32.64] ;  /* 0x0000000820087981 */ /* 0x000362000c1e1d00 */
[----:B--2---:R-:W-:-:S02]  /*2450*/  SHF.R.U64 R36, R38, 0x10, R39 ;  /* 0x0000001026247819 */ /* 0x004fc40000001227 */
[----:B------:R-:W-:Y:S02]  /*2460*/  PRMT R37, R38, 0x7610, R37 ;  /* 0x0000761026257816 */ /* 0x000fe40000000025 */
[----:B------:R-:W-:Y:S02]  /*2470*/  SHF.R.U32.HI R30, RZ, 0x10, R39 ;  /* 0x00000010ff1e7819 */ /* 0x000fe40000011627 */
[----:B-1----:R-:W-:-:S07]  /*2480*/  PRMT R38, R39, 0x7610, R38 ;  /* 0x0000761027267816 */ /* 0x002fce0000000026 */
.L_x_464:
[----:B--2---:R-:W1:Y:S01]  /*2490*/  LDC.64 R32, c[0x0][0xfa0] ;  /* 0x0003e800ff207b82 */ /* 0x004e620000000a00 */
        /* <DEDUP_REMOVED lines=9> */
[----:B----4-:R-:W-:Y:S01]  /*2530*/  FMUL.FTZ R37, R12, UR4 ;  /* 0x000000040c257c20 */ /* 0x010fe20008410000 */
[----:B------:R-:W-:Y:S01]  /*2540*/  FMUL.FTZ R43, R13, UR4 ;  /* 0x000000040d2b7c20 */ /* 0x000fe20008410000 */
[----:B-1----:R-:W-:-:S02]  /*2550*/  FMUL.FTZ R32, R14, UR4 ;  /* 0x000000040e207c20 */ /* 0x002fc40008410000 */
[C---:B------:R-:W-:Y:S01]  /*2560*/  FFMA.FTZ R35, R2.reuse, R35, R37 ;  /* 0x0000002302237223 */ /* 0x040fe20000010025 */
[----:B------:R-:W-:Y:S01]  /*2570*/  FFMA.FTZ R36, R2, R41, R43 ;  /* 0x0000002902247223 */ /* 0x000fe2000001002b */
[----:B------:R-:W1:Y:S01]  /*2580*/  MUFU.RCP R37, R4 ;  /* 0x0000000400257308 */ /* 0x000e620000001000 */
[----:B------:R-:W-:Y:S02]  /*2590*/  IMAD.U32 R41, R30, 0x10000, RZ ;  /* 0x000100001e297824 */ /* 0x000fe400078e00ff */
[----:B------:R-:W-:Y:S01]  /*25a0*/  FMUL.FTZ R34, R35, R35 ;  /* 0x0000002323227220 */ /* 0x000fe20000410000 */
[----:B------:R-:W-:Y:S01]  /*25b0*/  FMUL.FTZ R43, R15, UR4 ;  /* 0x000000040f2b7c20 */ /* 0x000fe20008410000 */
[----:B------:R-:W4:Y:S02]  /*25c0*/  LDCU UR4, c[0x0][0xf9c] ;  /* 0x0001f380ff0477ac */ /* 0x000f240008000800 */
[----:B--2---:R-:W-:Y:S01]  /*25d0*/  FFMA.FTZ R39, R34, -UR7, R34 ;  /* 0x8000000722277c23 */ /* 0x004fe20008010022 */
[----:B------:R-:W-:Y:S01]  /*25e0*/  FFMA.FTZ R34, R2, R45, R32 ;  /* 0x0000002d02227223 */ /* 0x000fe20000010020 */
[----:B------:R-:W-:Y:S01]  /*25f0*/  FMUL.FTZ R32, R36, R36 ;  /* 0x0000002424207220 */ /* 0x000fe20000410000 */
[----:B------:R-:W-:Y:S01]  /*2600*/  FFMA.FTZ R30, R2, R41, R43 ;  /* 0x00000029021e7223 */ /* 0x000fe2000001002b */
[----:B------:R-:W-:Y:S01]  /*2610*/  FFMA.FTZ R8, R8, UR7, R39 ;  /* 0x0000000708087c23 */ /* 0x000fe20008010027 */
[----:B------:R-:W-:Y:S01]  /*2620*/  FMUL.FTZ R39, R34, R34 ;  /* 0x0000002222277220 */ /* 0x000fe20000410000 */
[----:B------:R-:W-:Y:S01]  /*2630*/  FFMA.FTZ R32, R32, -UR7, R32 ;  /* 0x8000000720207c23 */ /* 0x000fe20008010020 */
[----:B------:R-:W-:-:S02]  /*2640*/  FFMA.FTZ R41, R35, -UR6, R35 ;  /* 0x8000000623297c23 */ /* 0x000fc40008010023 */
[----:B------:R-:W-:Y:S01]  /*2650*/  FFMA.FTZ R39, R39, -UR7, R39 ;  /* 0x8000000727277c23 */ /* 0x000fe20008010027 */
[----:B------:R-:W-:Y:S01]  /*2660*/  FFMA.FTZ R9, R9, UR7, R32 ;  /* 0x0000000709097c23 */ /* 0x000fe20008010020 */
[-C--:B-1----:R-:W-:Y:S01]  /*2670*/  FMUL.FTZ R38, R8, R37.reuse ;  /* 0x0000002508267220 */ /* 0x082fe20000410000 */
[----:B------:R-:W-:Y:S01]  /*2680*/  FMUL.FTZ R32, R30, R30 ;  /* 0x0000001e1e207220 */ /* 0x000fe20000410000 */
[----:B------:R-:W-:Y:S01]  /*2690*/  FFMA.FTZ R10, R10, UR7, R39 ;  /* 0x000000070a0a7c23 */ /* 0x000fe20008010027 */
[-C--:B------:R-:W-:Y:S01]  /*26a0*/  FMUL.FTZ R40, R9, R37.reuse ;  /* 0x0000002509287220 */ /* 0x080fe20000410000 */
[----:B------:R-:W-:Y:S01]  /*26b0*/  FFMA.FTZ R20, R20, UR6, R41 ;  /* 0x0000000614147c23 */ /* 0x000fe20008010029 */
[----:B------:R-:W-:Y:S01]  /*26c0*/  FFMA.FTZ R32, R32, -UR7, R32 ;  /* 0x8000000720207c23 */ /* 0x000fe20008010020 */
[----:B------:R-:W4:Y:S01]  /*26d0*/  MUFU.SQRT R38, R38 ;  /* 0x0000002600267308 */ /* 0x000f220000002000 */
[----:B------:R-:W-:Y:S01]  /*26e0*/  FMUL.FTZ R39, R10, R37 ;  /* 0x000000250a277220 */ /* 0x000fe20000410000 */
[----:B------:R-:W-:Y:S01]  /*26f0*/  FFMA.FTZ R30, R30, -UR6, R30 ;  /* 0x800000061e1e7c23 */ /* 0x000fe2000801001e */
[----:B------:R-:W-:-:S03]  /*2700*/  FFMA.FTZ R11, R11, UR7, R32 ;  /* 0x000000070b0b7c23 */ /* 0x000fc60008010020 */
[----:B------:R-:W-:Y:S01]  /*2710*/  FFMA.FTZ R23, R23, UR6, R30 ;  /* 0x0000000617177c23 */ /* 0x000fe2000801001e */
[----:B------:R-:W-:Y:S01]  /*2720*/  FMUL.FTZ R37, R11, R37 ;  /* 0x000000250b257220 */ /* 0x000fe20000410000 */
[----:B------:R-:W1:Y:S08]  /*2730*/  MUFU.SQRT R40, R40 ;  /* 0x0000002800287308 */ /* 0x000e700000002000 */
[----:B------:R-:W2:Y:S01]  /*2740*/  MUFU.SQRT R37, R37 ;  /* 0x0000002500257308 */ /* 0x000ea20000002000 */
[----:B----4-:R-:W-:-:S07]  /*2750*/  FADD.FTZ R38, R38, UR4 ;  /* 0x0000000426267e21 */ /* 0x010fce0008010000 */
[----:B------:R-:W4:Y:S01]  /*2760*/  MUFU.SQRT R39, R39 ;  /* 0x0000002700277308 */ /* 0x000f220000002000 */
[----:B-1----:R-:W-:Y:S01]  /*2770*/  FADD.FTZ R42, R40, UR4 ;  /* 0x00000004282a7e21 */ /* 0x002fe20008010000 */
[----:B------:R-:W-:-:S04]  /*2780*/  FFMA.FTZ R40, R36, -UR6, R36 ;  /* 0x8000000624287c23 */ /* 0x000fc80008010024 */
[----:B------:R-:W-:Y:S02]  /*2790*/  FFMA.FTZ R21, R21, UR6, R40 ;  /* 0x0000000615157c23 */ /* 0x000fe40008010028 */
[----:B------:R-:W1:Y:S01]  /*27a0*/  MUFU.RCP R32, R5 ;  /* 0x0000000500207308 */ /* 0x000e620000001000 */
[----:B--2---:R-:W-:-:S07]  /*27b0*/  FADD.FTZ R37, R37, UR4 ;  /* 0x0000000425257e21 */ /* 0x004fce0008010000 */
[----:B------:R-:W2:Y:S01]  /*27c0*/  MUFU.RCP R38, R38 ;  /* 0x0000002600267308 */ /* 0x000ea20000001000 */
[----:B----4-:R-:W-:-:S07]  /*27d0*/  FADD.FTZ R41, R39, UR4 ;  /* 0x0000000427297e21 */ /* 0x010fce0008010000 */
[----:B------:R-:W4:Y:S01]  /*27e0*/  MUFU.RCP R35, R42 ;  /* 0x0000002a00237308 */ /* 0x000f220000001000 */
[-C--:B-1----:R-:W-:Y:S01]  /*27f0*/  FMUL.FTZ R39, R20, R32.reuse ;  /* 0x0000002014277220 */ /* 0x082fe20000410000 */
[----:B------:R-:W-:-:S06]  /*2800*/  FMUL.FTZ R40, R21, R32 ;  /* 0x0000002015287220 */ /* 0x000fcc0000410000 */
[----:B------:R-:W1:Y:S01]  /*2810*/  MUFU.RCP R36, R41 ;  /* 0x0000002900247308 */ /* 0x000e620000001000 */
[----:B--2---:R-:W-:Y:S01]  /*2820*/  FMUL.FTZ R38, R39, R38 ;  /* 0x0000002627267220 */ /* 0x004fe20000410000 */
[----:B------:R-:W-:-:S04]  /*2830*/  FFMA.FTZ R39, R34, -UR6, R34 ;  /* 0x8000000622277c23 */ /* 0x000fc80008010022 */
[----:B------:R-:W-:Y:S02]  /*2840*/  FFMA.FTZ R22, R22, UR6, R39 ;  /* 0x0000000616167c23 */ /* 0x000fe40008010027 */
[----:B------:R-:W2:Y:S01]  /*2850*/  MUFU.RCP R37, R37 ;  /* 0x0000002500257308 */ /* 0x000ea20000001000 */
[----:B----4-:R-:W-:Y:S01]  /*2860*/  FMUL.FTZ R40, R40, R35 ;  /* 0x0000002328287220 */ /* 0x010fe20000410000 */
[-C--:B------:R-:W-:Y:S01]  /*2870*/  FMUL.FTZ R35, R22, R32.reuse ;  /* 0x0000002016237220 */ /* 0x080fe20000410000 */
[----:B------:R-:W-:-:S03]  /*2880*/  FMUL.FTZ R32, R23, R32 ;  /* 0x0000002017207220 */ /* 0x000fc60000410000 */
[----:B-1----:R-:W-:Y:S01]  /*2890*/  FMUL.FTZ R35, R35, R36 ;  /* 0x0000002423237220 */ /* 0x002fe20000410000 */
[----:B--2---:R-:W-:Y:S01]  /*28a0*/  FMUL.FTZ R32, R32, R37 ;  /* 0x0000002520207220 */ /* 0x004fe20000410000 */
[----:B------:R-:W-:-:S04]  /*28b0*/  IMAD.WIDE R36, R0, 0x4, R28 ;  /* 0x0000000400247825 */ /* 0x000fc800078e021c */
[C---:B---3--:R-:W-:Y:S01]  /*28c0*/  FFMA.FTZ R12, -R33.reuse, R38, R12 ;  /* 0x00000026210c7223 */ /* 0x048fe2000001010c */
[C---:B------:R-:W-:Y:S01]  /*28d0*/  FFMA.FTZ R13, -R33.reuse, R40, R13 ;  /* 0x00000028210d7223 */ /* 0x040fe2000001010d */
[C---:B------:R-:W-:Y:S01]  /*28e0*/  FFMA.FTZ R14, -R33.reuse, R35, R14 ;  /* 0x00000023210e7223 */ /* 0x040fe2000001010e */
[----:B------:R-:W-:Y:S01]  /*28f0*/  FFMA.FTZ R15, -R33, R32, R15 ;  /* 0x00000020210f7223 */ /* 0x000fe2000001010f */
[----:B------:R1:W2:Y:S01]  /*2900*/  F2F.BF16.F32 R45, R12 ;  /* 0x0000000c002d7304 */ /* 0x0002a20000202000 */
[----:B------:R-:W-:-:S04]  /*2910*/  IMAD.WIDE R32, R0, 0x4, R24 ;  /* 0x0000000400207825 */ /* 0x000fc800078e0218 */
[----:B------:R-:W-:-:S03]  /*2920*/  IMAD.WIDE R34, R0, 0x4, R26 ;  /* 0x0000000400227825 */ /* 0x000fc600078e021a */
[----:B------:R1:W3:Y:S08]  /*2930*/  F2F.BF16.F32 R43, R13 ;  /* 0x0000000d002b7304 */ /* 0x0002f00000202000 */
[----:B------:R1:W4:Y:S08]  /*2940*/  F2F.BF16.F32 R30, R14 ;  /* 0x0000000e001e7304 */ /* 0x0003300000202000 */
[----:B------:R1:W0:Y:S01]  /*2950*/  F2F.BF16.F32 R42, R15 ;  /* 0x0000000f002a7304 */ /* 0x0002220000202000 */
[----:B--23--:R-:W-:Y:S05]  /*2960*/  @P1 BRA `(.L_x_466) ;  /* 0x0000000000ec1947 */ /* 0x00cfea0003800000 */
[C---:B------:R-:W-:Y:S01]  /*2970*/  ISETP.GE.AND P3, PT, R0.reuse, R3, PT ;  /* 0x000000030000720c */ /* 0x040fe20003f66270 */
[----:B------:R-:W-:-:S05]  /*2980*/  VIADD R38, R0, 0x1 ;  /* 0x0000000100267836 */ /* 0x000fca0000000000 */
[----:B------:R-:W-:Y:S02]  /*2990*/  ISETP.GE.AND P0, PT, R38, R3, PT ;  /* 0x000000032600720c */ /* 0x000fe40003f06270 */
[----:B------:R-:W-:-:S04]  /*29a0*/  IADD3 R38, PT, PT, R0, 0x2, RZ ;  /* 0x0000000200267810 */ /* 0x000fc80007ffe0ff */
        /* <DEDUP_REMOVED lines=11> */
[----:B------:R-:W-:Y:S01]  /*2a60*/  @!P3 STG.E desc[UR4][R36.64], R12 ;  /* 0x0000000c2400b986 */ /* 0x000fe2000c101904 */
[C---:B------:R-:W-:Y:S02]  /*2a70*/  @!P0 R2UR UR12, R16.reuse ;  /* 0x00000000100c82ca */ /* 0x040fe400000e0000 */
[----:B------:R-:W-:Y:S01]  /*2a80*/  @!P0 R2UR UR13, R17 ;  /* 0x00000000110d82ca */ /* 0x000fe200000e0000 */
[----:B------:R-:W-:Y:S01]  /*2a90*/  @!P3 STG.E desc[UR6][R34.64], R20 ;  /* 0x000000142200b986 */ /* 0x000fe2000c101906 */
[----:B------:R-:W-:-:S02]  /*2aa0*/  @!P0 R2UR UR6, R16 ;  /* 0x00000000100682ca */ /* 0x000fc400000e0000 */
[C---:B------:R-:W-:Y:S01]  /*2ab0*/  @!P0 R2UR UR7, R17.reuse ;  /* 0x00000000110782ca */ /* 0x040fe200000e0000 */
[----:B------:R2:W-:Y:S01]  /*2ac0*/  @!P3 STG.E desc[UR4][R32.64], R8 ;  /* 0x000000082000b986 */ /* 0x0005e2000c101904 */
[C---:B------:R-:W-:Y:S02]  /*2ad0*/  @!P0 R2UR UR14, R16.reuse ;  /* 0x00000000100e82ca */ /* 0x040fe400000e0000 */
[C---:B------:R-:W-:Y:S01]  /*2ae0*/  @!P0 R2UR UR15, R17.reuse ;  /* 0x00000000110f82ca */ /* 0x040fe200000e0000 */
[----:B------:R-:W-:Y:S01]  /*2af0*/  @!P3 STG.E.U16 desc[UR8][R38.64], R45 ;  /* 0x0000002d2600b986 */ /* 0x000fe2000c101508 */
[C---:B------:R-:W-:Y:S02]  /*2b00*/  @!P2 R2UR UR16, R16.reuse ;  /* 0x000000001010a2ca */ /* 0x040fe400000e0000 */
[----:B------:R-:W-:Y:S02]  /*2b10*/  @!P2 R2UR UR17, R17 ;  /* 0x000000001111a2ca */ /* 0x000fe400000e0000 */
[----:B------:R-:W-:-:S02]  /*2b20*/  @!P2 R2UR UR18, R16 ;  /* 0x000000001012a2ca */ /* 0x000fc400000e0000 */
[C---:B------:R-:W-:Y:S01]  /*2b30*/  @!P2 R2UR UR19, R17.reuse ;  /* 0x000000001113a2ca */ /* 0x040fe200000e0000 */
[----:B--2---:R-:W-:Y:S01]  /*2b40*/  VIADD R8, R0, 0x3 ;  /* 0x0000000300087836 */ /* 0x004fe20000000000 */
[----:B------:R1:W-:Y:S01]  /*2b50*/  @!P0 STG.E desc[UR6][R36.64+0x4], R13 ;  /* 0x0000040d24008986 */ /* 0x0003e2000c101906 */
[C---:B------:R-:W-:Y:S02]  /*2b60*/  @!P2 R2UR UR20, R16.reuse ;  /* 0x000000001014a2ca */ /* 0x040fe400000e0000 */
[C---:B------:R-:W-:Y:S01]  /*2b70*/  @!P2 R2UR UR21, R17.reuse ;  /* 0x000000001115a2ca */ /* 0x040fe200000e0000 */
[----:B------:R2:W-:Y:S01]  /*2b80*/  @!P0 STG.E desc[UR10][R34.64+0x4], R21 ;  /* 0x0000041522008986 */ /* 0x0005e2000c10190a */
[----:B------:R-:W-:Y:S02]  /*2b90*/  @!P2 R2UR UR22, R16 ;  /* 0x000000001016a2ca */ /* 0x000fe400000e0000 */
[----:B------:R-:W-:Y:S01]  /*2ba0*/  @!P2 R2UR UR23, R17 ;  /* 0x000000001117a2ca */ /* 0x000fe200000e0000 */
[----:B------:R2:W-:Y:S04]  /*2bb0*/  @!P0 STG.E desc[UR12][R32.64+0x4], R9 ;  /* 0x0000040920008986 */ /* 0x0005e8000c10190c */
[----:B------:R2:W-:Y:S01]  /*2bc0*/  @!P0 STG.E.U16 desc[UR14][R40.64+0x2], R43 ;  /* 0x0000022b28008986 */ /* 0x0005e2000c10150e */
[----:B------:R-:W-:Y:S01]  /*2bd0*/  ISETP.GE.AND P0, PT, R8, R3, PT ;  /* 0x000000030800720c */ /* 0x000fe20003f06270 */
[----:B-1----:R-:W-:-:S02]  /*2be0*/  @!P2 IMAD.WIDE R12, R0, 0x2, R6 ;  /* 0x00000002000ca825 */ /* 0x002fc400078e0206 */
[----:B------:R2:W-:Y:S04]  /*2bf0*/  @!P2 STG.E desc[UR16][R36.64+0x8], R14 ;  /* 0x0000080e2400a986 */ /* 0x0005e8000c101910 */
[----:B------:R2:W-:Y:S04]  /*2c00*/  @!P2 STG.E desc[UR18][R34.64+0x8], R22 ;  /* 0x000008162200a986 */ /* 0x0005e8000c101912 */
[----:B------:R2:W-:Y:S04]  /*2c10*/  @!P2 STG.E desc[UR20][R32.64+0x8], R10 ;  /* 0x0000080a2000a986 */ /* 0x0005e8000c101914 */
[----:B----4-:R2:W-:Y:S01]  /*2c20*/  @!P2 STG.E.U16 desc[UR22][R12.64+0x4], R30 ;  /* 0x0000041e0c00a986 */ /* 0x0105e2000c101516 */
        /* <DEDUP_REMOVED lines=10> */
[----:B------:R1:W-:Y:S04]  /*2cd0*/  STG.E desc[UR4][R36.64+0xc], R15 ;  /* 0x00000c0f24007986 */ /* 0x0003e8000c101904 */
[----:B------:R1:W-:Y:S04]  /*2ce0*/  STG.E desc[UR6][R34.64+0xc], R23 ;  /* 0x00000c1722007986 */ /* 0x0003e8000c101906 */
[----:B------:R1:W-:Y:S04]  /*2cf0*/  STG.E desc[UR8][R32.64+0xc], R11 ;  /* 0x00000c0b20007986 */ /* 0x0003e8000c101908 */
[----:B0-----:R1:W-:Y:S01]  /*2d00*/  STG.E.U16 desc[UR10][R8.64+0x6], R42 ;  /* 0x0000062a08007986 */ /* 0x0013e2000c10150a */
[----:B------:R-:W-:Y:S05]  /*2d10*/  BRA `(.L_x_467) ;  /* 0x00000000003c7947 */ /* 0x000fea0003800000 */
.L_x_466:
[C---:B------:R-:W-:Y:S01]  /*2d20*/  R2UR UR4, R16.reuse ;  /* 0x00000000100472ca */ /* 0x040fe200000e0000 */
[----:B------:R-:W-:Y:S01]  /*2d30*/  IMAD.WIDE.U32 R38, R43, 0x10000, RZ ;  /* 0x000100002b267825 */ /* 0x000fe200078e00ff */
[C---:B------:R-:W-:Y:S02]  /*2d40*/  R2UR UR5, R17.reuse ;  /* 0x00000000110572ca */ /* 0x040fe400000e0000 */
[----:B------:R-:W-:Y:S01]  /*2d50*/  R2UR UR6, R16 ;  /* 0x00000000100672ca */ /* 0x000fe200000e0000 */
[----:B0-----:R-:W-:Y:S01]  /*2d60*/  IMAD.U32 R41, R42, 0x10000, RZ ;  /* 0x000100002a297824 */ /* 0x001fe200078e00ff */
[C---:B------:R-:W-:Y:S02]  /*2d70*/  R2UR UR7, R17.reuse ;  /* 0x00000000110772ca */ /* 0x040fe400000e0000 */
[----:B------:R-:W-:Y:S02]  /*2d80*/  R2UR UR8, R16 ;  /* 0x00000000100872ca */ /* 0x000fe400000e0000 */
[----:B------:R-:W-:-:S02]  /*2d90*/  R2UR UR9, R17 ;  /* 0x00000000110972ca */ /* 0x000fc400000e0000 */
[----:B----4-:R-:W-:Y:S01]  /*2da0*/  LOP3.LUT R39, R39, R41, R30, 0xfe, !PT ;  /* 0x0000002927277212 */ /* 0x010fe200078efe1e */
[----:B------:R-:W-:Y:S01]  /*2db0*/  IMAD.WIDE R40, R0, 0x2, R6 ;  /* 0x0000000200287825 */ /* 0x000fe200078e0206 */
[----:B------:R-:W-:Y:S01]  /*2dc0*/  LOP3.LUT R38, R38, R45, RZ, 0xfc, !PT ;  /* 0x0000002d26267212 */ /* 0x000fe200078efcff */
[----:B------:R3:W-:Y:S04]  /*2dd0*/  STG.E.128 desc[UR4][R36.64], R12 ;  /* 0x0000000c24007986 */ /* 0x0007e8000c101d04 */
[----:B------:R3:W-:Y:S04]  /*2de0*/  STG.E.128 desc[UR4][R34.64], R20 ;  /* 0x0000001422007986 */ /* 0x0007e8000c101d04 */
[----:B------:R3:W-:Y:S04]  /*2df0*/  STG.E.128 desc[UR6][R32.64], R8 ;  /* 0x0000000820007986 */ /* 0x0007e8000c101d06 */
[----:B------:R3:W-:Y:S02]  /*2e00*/  STG.E.64 desc[UR8][R40.64], R38 ;  /* 0x0000002628007986 */ /* 0x0007e4000c101b08 */
.L_x_467:
[----:B------:R-:W-:Y:S05]  /*2e10*/  BSYNC.RECONVERGENT B0 ;  /* 0x0000000000007941 */ /* 0x000fea0003800200 */
.L_x_465:
[----:B0-----:R-:W-:-:S05]  /*2e20*/  IMAD R0, R31, 0x4, R0 ;  /* 0x000000041f007824 */ /* 0x001fca00078e0200 */
[----:B------:R-:W-:-:S13]  /*2e30*/  ISETP.GE.AND P0, PT, R0, R3, PT ;  /* 0x000000030000720c */ /* 0x000fda0003f06270 */
[----:B------:R-:W-:Y:S05]  /*2e40*/  @!P0 BRA `(.L_x_468) ;  /* 0xfffffff000488947 */ /* 0x000fea000383ffff */
[----:B------:R-:W-:Y:S05]  /*2e50*/  EXIT ;  /* 0x000000000000794d */ /* 0x000fea0003800000 */
        .type           $_Z25multi_tensor_apply_kernelI18TensorListMetadataILi5EE25DistAdamCapturableFunctorIfN3c108BFloat16ES4_EJPfffPiifS6_10adamMode_tfEEvlPViT_T0_DpT1_$__internal_accurate_pow,@function
        .size           $_Z25multi_tensor_apply_kernelI18TensorListMetadataILi5EE25DistAdamCapturableFunctorIfN3c108BFloat16ES4_EJPfffPiifS6_10adamMode_tfEEvlPViT_T0_DpT1_$__internal_accurate_pow,(.L_x_1078 - $_Z25multi_tensor_apply_kernelI18TensorListMetadataILi5EE25DistAdamCapturableFunctorIfN3c108BFloat16ES4_EJPfffPiifS6_10adamMode_tfEEvlPViT_T0_DpT1_$__internal_accurate_pow)
$_Z25multi_tensor_apply_kernelI18TensorListMetadataILi5EE25DistAdamCapturableFunctorIfN3c108BFloat16ES4_EJPfffPiifS6_10adamMode_tfEEvlPViT_T0_DpT1_$__internal_accurate_pow:
        /* <DEDUP_REMOVED lines=171> */
.L_x_469:
[----:B------:R-:W-:Y:S02]  /*3910*/  DFMA R8, R12, R6, R6 ;  /* 0x000000060c08722b */ /* 0x000fe40000000006 */
[----:B------:R-:W-:-:S08]  /*3920*/  DSETP.NEU.AND P2, PT, |R6|, +INF , PT ;  /* 0x7ff000000600742a */ /* 0x000fd00003f4d200 */
[----:B------:R-:W-:Y:S01]  /*3930*/  FSEL R11, R6, R8, !P2 ;  /* 0x00000008060b7208 */ /* 0x000fe20005000000 */
[----:B------:R-:W-:Y:S01]  /*3940*/  IMAD.MOV.U32 R6, RZ, RZ, R0 ;  /* 0x000000ffff067224 */ /* 0x000fe200078e0000 */
[----:B------:R-:W-:Y:S01]  /*3950*/  FSEL R10, R7, R9, !P2 ;  /* 0x00000009070a7208 */ /* 0x000fe20005000000 */
[----:B------:R-:W-:-:S04]  /*3960*/  IMAD.MOV.U32 R7, RZ, RZ, 0x0 ;  /* 0x00000000ff077424 */ /* 0x000fc800078e00ff */
[----:B------:R-:W-:Y:S05]  /*3970*/  RET.REL.NODEC R6 `(_Z25multi_tensor_apply_kernelI18TensorListMetadataILi5EE25DistAdamCapturableFunctorIfN3c108BFloat16ES4_EJPfffPiifS6_10adamMode_tfEEvlPViT_T0_DpT1_) ;  /* 0xffffffc406a07950 */ /* 0x000fea0003c3ffff */
.L_x_470:
        /* <DEDUP_REMOVED lines=16> */
.L_x_1078:


//--------------------- .text._Z25multi_tensor_apply_kernelI18TensorListMetadataILi5EE25DistAdamCapturableFunctorIfN3c108BFloat16ENS3_4HalfEEJPfffPiifS7_10adamMode_tfEEvlPViT_T0_DpT1_ --------------------------
	.section	.text._Z25multi_tensor_apply_kernelI18TensorListMetadataILi5EE25DistAdamCapturableFunctorIfN3c108BFloat16ENS3_4HalfEEJPfffPiifS7_10adamMode_tfEEvlPViT_T0_DpT1_,"ax",@progbits
	.align	128
        .global         _Z25multi_tensor_apply_kernelI18TensorListMetadataILi5EE25DistAdamCapturableFunctorIfN3c108BFloat16ENS3_4HalfEEJPfffPiifS7_10adamMode_tfEEvlPViT_T0_DpT1_
        .type           _Z25multi_tensor_apply_kernelI18TensorListMetadataILi5EE25DistAdamCapturableFunctorIfN3c108BFloat16ENS3_4HalfEEJPfffPiifS7_10adamMode_tfEEvlPViT_T0_DpT1_,@function
        .size           _Z25multi_tensor_apply_kernelI18TensorListMetadataILi5EE25DistAdamCapturableFunctorIfN3c108BFloat16ENS3_4HalfEEJPfffPiifS7_10adamMode_tfEEvlPViT_T0_DpT1_,(.L_x_1079 - _Z25multi_tensor_apply_kernelI18TensorListMetadataILi5EE25DistAdamCapturableFunctorIfN3c108BFloat16ENS3_4HalfEEJPfffPiifS7_10adamMode_tfEEvlPViT_T0_DpT1_)
        .other          _Z25multi_tensor_apply_kernelI18TensorListMetadataILi5EE25DistAdamCapturableFunctorIfN3c108BFloat16ENS3_4HalfEEJPfffPiifS7_10adamMode_tfEEvlPViT_T0_DpT1_,@"STO_CUDA_ENTRY STV_DEFAULT"
_Z25multi_tensor_apply_kernelI18TensorListMetadataILi5EE25DistAdamCapturableFunctorIfN3c108BFloat16ENS3_4HalfEEJPfffPiifS7_10adamMode_tfEEvlPViT_T0_DpT1_:
.text._Z25multi_tensor_apply_kernelI18TensorListMetadataILi5EE25DistAdamCapturableFunctorIfN3c108BFloat16ENS3_4HalfEEJPfffPiifS7_10adamMode_tfEEvlPViT_T0_DpT1_:
        /* <DEDUP_REMOVED lines=21> */
.L_x_471:
        /* <DEDUP_REMOVED lines=20> */
.L_x_472:
        /* <DEDUP_REMOVED lines=20> */
.L_x_473:
        /* <DEDUP_REMOVED lines=21> */
.L_x_474:
        /* <DEDUP_REMOVED lines=32> */
[----:B0-----:R-:W-:Y:S05]  /*0720*/  CALL.REL.NOINC `($_Z25multi_tensor_apply_kernelI18TensorListMetadataILi5EE25DistAdamCapturableFunctorIfN3c108BFloat16ENS3_4HalfEEJPfffPiifS7_10adamMode_tfEEvlPViT_T0_DpT1_$__internal_accurate_pow) ;  /* 0x0000002400cc7944 */ /* 0x001fea0003c00000 */
        /* <DEDUP_REMOVED lines=22> */
.L_x_476:
        /* <DEDUP_REMOVED lines=14> */
.L_x_477:
        /* <DEDUP_REMOVED lines=20> */
[----:B------:R-:W-:Y:S05]  /*0ab0*/  CALL.REL.NOINC `($_Z25multi_tensor_apply_kernelI18TensorListMetadataILi5EE25DistAdamCapturableFunctorIfN3c108BFloat16ENS3_4HalfEEJPfffPiifS7_10adamMode_tfEEvlPViT_T0_DpT1_$__internal_accurate_pow) ;  /* 0x0000002000e87944 */ /* 0x000fea0003c00000 */
        /* <DEDUP_REMOVED lines=21> */
.L_x_478:
        /* <DEDUP_REMOVED lines=14> */
.L_x_479:
        /* <DEDUP_REMOVED lines=10> */
.L_x_475:
        /* <DEDUP_REMOVED lines=46> */
.L_x_485:
        /* <DEDUP_REMOVED lines=23> */
.L_x_481:
        /* <DEDUP_REMOVED lines=59> */
.L_x_482:
        /* <DEDUP_REMOVED lines=69> */
[----:B------:R0:W1:Y:S01]  /*19e0*/  F2F.F16.F32 R39, R8 ;  /* 0x0000000800277304 */ /* 0x0000620000200800 */
[----:B------:R-:W-:-:S07]  /*19f0*/  IMAD.WIDE R34, R0, 0x4, R28 ;  /* 0x0000000400227825 */ /* 0x000fce00078e021c */
[----:B------:R0:W2:Y:S08]  /*1a00*/  F2F.F16.F32 R38, R9 ;  /* 0x0000000900267304 */ /* 0x0000b00000200800 */
[----:B------:R0:W3:Y:S08]  /*1a10*/  F2F.F16.F32 R41, R10 ;  /* 0x0000000a00297304 */ /* 0x0000f00000200800 */
[----:B------:R0:W4:Y:S01]  /*1a20*/  F2F.F16.F32 R40, R11 ;  /* 0x0000000b00287304 */ /* 0x0001220000200800 */
        /* <DEDUP_REMOVED lines=19> */
.L_x_483:
        /* <DEDUP_REMOVED lines=59> */
.L_x_484:
[----:B012---:R-:W0:Y:S02]  /*1f10*/  LDC R9, c[0x0][0x360] ;  /* 0x0000d800ff097b82 */ /* 0x007e240000000800 */
[----:B0-----:R-:W-:-:S05]  /*1f20*/  IMAD R0, R9, 0x4, R0 ;  /* 0x0000000409007824 */ /* 0x001fca00078e0200 */
[----:B------:R-:W-:-:S13]  /*1f30*/  ISETP.GE.AND P0, PT, R0, R3, PT ;  /* 0x000000030000720c */ /* 0x000fda0003f06270 */
[----:B------:R-:W-:Y:S05]  /*1f40*/  @!P0 BRA `(.L_x_485) ;  /* 0xfffffff000488947 */ /* 0x000fea000383ffff */
[----:B------:R-:W-:Y:S05]  /*1f50*/  EXIT ;  /* 0x000000000000794d */ /* 0x000fea0003800000 */
.L_x_480:
[----:B------:R-:W0:Y:S02]  /*1f60*/  LDC R31, c[0x0][0x360] ;  /* 0x0000d800ff1f7b82 */ /* 0x000e240000000800 */
.L_x_491:
        /* <DEDUP_REMOVED lines=64> */
.L_x_486:
        /* <DEDUP_REMOVED lines=18> */
.L_x_487:
        /* <DEDUP_REMOVED lines=71> */
[----:B------:R1:W2:Y:S01]  /*2900*/  F2F.F16.F32 R45, R12 ;  /* 0x0000000c002d7304 */ /* 0x0002a20000200800 */
[----:B------:R-:W-:-:S04]  /*2910*/  IMAD.WIDE R32, R0, 0x4, R24 ;  /* 0x0000000400207825 */ /* 0x000fc800078e0218 */
[----:B------:R-:W-:-:S03]  /*2920*/  IMAD.WIDE R34, R0, 0x4, R26 ;  /* 0x0000000400227825 */ /* 0x000fc600078e021a */
[----:B------:R1:W3:Y:S08]  /*2930*/  F2F.F16.F32 R43, R13 ;  /* 0x0000000d002b7304 */ /* 0x0002f00000200800 */
[----:B------:R1:W4:Y:S08]  /*2940*/  F2F.F16.F32 R30, R14 ;  /* 0x0000000e001e7304 */ /* 0x0003300000200800 */
[----:B------:R1:W0:Y:S01]  /*2950*/  F2F.F16.F32 R42, R15 ;  /* 0x0000000f002a7304 */ /* 0x0002220000200800 */
        /* <DEDUP_REMOVED lines=60> */
.L_x_489:
        /* <DEDUP_REMOVED lines=15> */
.L_x_490:
[----:B------:R-:W-:Y:S05]  /*2e10*/  BSYNC.RECONVERGENT B0 ;  /* 0x0000000000007941 */ /* 0x000fea0003800200 */
.L_x_488:
[----:B0-----:R-:W-:-:S05]  /*2e20*/  IMAD R0, R31, 0x4, R0 ;  /* 0x000000041f007824 */ /* 0x001fca00078e0200 */
[----:B------:R-:W-:-:S13]  /*2e30*/  ISETP.GE.AND P0, PT, R0, R3, PT ;  /* 0x000000030000720c */ /* 0x000fda0003f06270 */
[----:B------:R-:W-:Y:S05]  /*2e40*/  @!P0 BRA `(.L_x_491) ;  /* 0xfffffff000488947 */ /* 0x000fea000383ffff */
[----:B------:R-:W-:Y:S05]  /*2e50*/  EXIT ;  /* 0x000000000000794d */ /* 0x000fea0003800000 */
        .type           $_Z25multi_tensor_apply_kernelI18TensorListMetadataILi5EE25DistAdamCapturableFunctorIfN3c108BFloat16ENS3_4HalfEEJPfffPiifS7_10adamMode_tfEEvlPViT_T0_DpT1_$__internal_accurate_pow,@function
        .size           $_Z25multi_tensor_apply_kernelI18TensorListMetadataILi5EE25DistAdamCapturableFunctorIfN3c108BFloat16ENS3_4HalfEEJPfffPiifS7_10adamMode_tfEEvlPViT_T0_DpT1_$__internal_accurate_pow,(.L_x_1079 - $_Z25multi_tensor_apply_kernelI18TensorListMetadataILi5EE25DistAdamCapturableFunctorIfN3c108BFloat16ENS3_4HalfEEJPfffPiifS7_10adamMode_tfEEvlPViT_T0_DpT1_$__internal_accurate_pow)
$_Z25multi_tensor_apply_kernelI18TensorListMetadataILi5EE25DistAdamCapturableFunctorIfN3c108BFloat16ENS3_4HalfEEJPfffPiifS7_10adamMode_tfEEvlPViT_T0_DpT1_$__internal_accurate_pow:
        /* <DEDUP_REMOVED lines=171> */
.L_x_492:
[----:B------:R-:W-:Y:S02]  /*3910*/  DFMA R8, R12, R6, R6 ;  /* 0x000000060c08722b */ /* 0x000fe40000000006 */
[----:B------:R-:W-:-:S08]  /*3920*/  DSETP.NEU.AND P2, PT, |R6|, +INF , PT ;  /* 0x7ff000000600742a */ /* 0x000fd00003f4d200 */
[----:B------:R-:W-:Y:S01]  /*3930*/  FSEL R11, R6, R8, !P2 ;  /* 0x00000008060b7208 */ /* 0x000fe20005000000 */
[----:B------:R-:W-:Y:S01]  /*3940*/  IMAD.MOV.U32 R6, RZ, RZ, R0 ;  /* 0x000000ffff067224 */ /* 0x000fe200078e0000 */
[----:B------:R-:W-:Y:S01]  /*3950*/  FSEL R10, R7, R9, !P2 ;  /* 0x00000009070a7208 */ /* 0x000fe20005000000 */
[----:B------:R-:W-:-:S04]  /*3960*/  IMAD.MOV.U32 R7, RZ, RZ, 0x0 ;  /* 0x00000000ff077424 */ /* 0x000fc800078e00ff */
[----:B------:R-:W-:Y:S05]  /*3970*/  RET.REL.NODEC R6 `(_Z25multi_tensor_apply_kernelI18TensorListMetadataILi5EE25DistAdamCapturableFunctorIfN3c108BFloat16ENS3_4HalfEEJPfffPiifS7_10adamMode_tfEEvlPViT_T0_DpT1_) ;  /* 0xffffffc406a07950 */ /* 0x000fea0003c3ffff */
.L_x_493:
        /* <DEDUP_REMOVED lines=16> */
.L_x_1079:


//--------------------- .text._Z25multi_tensor_apply_kernelI18TensorListMetadataILi5EE25DistAdamCapturableFunctorIfN3c108BFloat16EfEJPfffPiifS6_10adamMode_tfEEvlPViT_T0_DpT1_ --------------------------
	.section	.text._Z25multi_tensor_apply_kernelI18TensorListMetadataILi5EE25DistAdamCapturableFunctorIfN3c108BFloat16EfEJPfffPiifS6_10adamMode_tfEEvlPViT_T0_DpT1_,"ax",@progbits
	.align	128
        .global         _Z25multi_tensor_apply_kernelI18TensorListMetadataILi5EE25DistAdamCapturableFunctorIfN3c108BFloat16EfEJPfffPiifS6_10adamMode_tfEEvlPViT_T0_DpT1_
        .type           _Z25multi_tensor_apply_kernelI18TensorListMetadataILi5EE25DistAdamCapturableFunctorIfN3c108BFloat16EfEJPfffPiifS6_10adamMode_tfEEvlPViT_T0_DpT1_,@function
        .size           _Z25multi_tensor_apply_kernelI18TensorListMetadataILi5EE25DistAdamCapturableFunctorIfN3c108BFloat16EfEJPfffPiifS6_10adamMode_tfEEvlPViT_T0_DpT1_,(.L_x_1080 - _Z25multi_tensor_apply_kernelI18TensorListMetadataILi5EE25DistAdamCapturableFunctorIfN3c108BFloat16EfEJPfffPiifS6_10adamMode_tfEEvlPViT_T0_DpT1_)
        .other          _Z25multi_tensor_apply_kernelI18TensorListMetadataILi5EE25DistAdamCapturableFunctorIfN3c108BFloat16EfEJPfffPiifS6_10adamMode_tfEEvlPViT_T0_DpT1_,@"STO_CUDA_ENTRY STV_DEFAULT"
_Z25multi_tensor_apply_kernelI18TensorListMetadataILi5EE25DistAdamCapturableFunctorIfN3c108BFloat16EfEJPfffPiifS6_10adamMode_tfEEvlPViT_T0_DpT1_:
.text._Z25multi_tensor_apply_kernelI18TensorListMetadataILi5EE25DistAdamCapturableFunctorIfN3c108BFloat16EfEJPfffPiifS6_10adamMode_tfEEvlPViT_T0_DpT1_:
        /* <DEDUP_REMOVED lines=21> */
.L_x_494:
        /* <DEDUP_REMOVED lines=20> */
.L_x_495:
        /* <DEDUP_REMOVED lines=20> */
.L_x_496:
        /* <DEDUP_REMOVED lines=21> */
.L_x_497:
        /* <DEDUP_REMOVED lines=32> */
[----:B0-----:R-:W-:Y:S05]  /*0720*/  CALL.REL.NOINC `($_Z25multi_tensor_apply_kernelI18TensorListMetadataILi5EE25DistAdamCapturableFunctorIfN3c108BFloat16EfEJPfffPiifS6_10adamMode_tfEEvlPViT_T0_DpT1_$__internal_accurate_pow) ;  /* 0x0000002400d47944 */ /* 0x001fea0003c00000 */
        /* <DEDUP_REMOVED lines=22> */
.L_x_499:
        /* <DEDUP_REMOVED lines=14> */
.L_x_500:
        /* <DEDUP_REMOVED lines=20> */
[----:B------:R-:W-:Y:S05]  /*0ab0*/  CALL.REL.NOINC `($_Z25multi_tensor_apply_kernelI18TensorListMetadataILi5EE25DistAdamCapturableFunctorIfN3c108BFloat16EfEJPfffPiifS6_10adamMode_tfEEvlPViT_T0_DpT1_$__internal_accurate_pow) ;  /* 0x0000002000f07944 */ /* 0x000fea0003c00000 */
        /* <DEDUP_REMOVED lines=21> */
.L_x_501:
        /* <DEDUP_REMOVED lines=14> */
.L_x_502:
        /* <DEDUP_REMOVED lines=10> */
.L_x_498:
        /* <DEDUP_REMOVED lines=46> */
.L_x_507:
        /* <DEDUP_REMOVED lines=20> */
[----:B------:R-:W-:Y:S01]  /*11b0*/  PRMT R38, R42, 0x7610, R38 ;  /* 0x000076102a267816 */ /* 0x000fe20000000026 */
[----:B0-----:R-:W-:Y:S06]  /*11c0*/  BRA `(.L_x_505) ;  /* 0x0000000400087947 */ /* 0x001fec0003800000 */
.L_x_504:
        /* <DEDUP_REMOVED lines=8> */
[----:B------:R-:W-:Y:S01]  /*1250*/  IMAD.WIDE R22, R0, 0x4, R28 ;  /* 0x0000000400167825 */ /* 0x000fe200078e021c */
[C---:B------:R-:W-:Y:S02]  /*1260*/  @!P0 R2UR UR5, R17.reuse ;  /* 0x00000000110582ca */ /* 0x040fe400000e0000 */
[C---:B------:R-:W-:Y:S01]  /*1270*/  @!P2 R2UR UR6, R16.reuse ;  /* 0x000000001006a2ca */ /* 0x040fe200000e0000 */
[----:B------:R-:W-:Y:S01]  /*1280*/  @P2 IMAD.MOV.U32 R13, RZ, RZ, RZ ;  /* 0x000000ffff0d2224 */ /* 0x000fe200078e00ff */
[C---:B------:R-:W-:Y:S01]  /*1290*/  @!P2 R2UR UR7, R17.reuse ;  /* 0x000000001107a2ca */ /* 0x040fe200000e0000 */
        /* <DEDUP_REMOVED lines=8> */
[----:B------:R0:W5:Y:S01]  /*1320*/  @!P0 LDG.E.U16 R37, desc[UR4][R8.64] ;  /* 0x0000000408258981 */ /* 0x000162000c1e1500 */
[C---:B------:R-:W-:Y:S02]  /*1330*/  @!P2 R2UR UR9, R17.reuse ;  /* 0x000000001109a2ca */ /* 0x040fe400000e0000 */
[----:B------:R-:W-:Y:S01]  /*1340*/  @!P3 R2UR UR12, R16 ;  /* 0x00000000100cb2ca */ /* 0x000fe200000e0000 */
[----:B------:R-:W5:Y:S01]  /*1350*/  @!P2 LDG.E R13, desc[UR6][R34.64+0x4] ;  /* 0x00000406220da981 */ /* 0x000f62000c1e1900 */
[----:B------:R-:W-:-:S02]  /*1360*/  @!P3 R2UR UR13, R17 ;  /* 0x00000000110db2ca */ /* 0x000fc400000e0000 */
[C---:B------:R-:W-:Y:S01]  /*1370*/  @!P4 R2UR UR16, R16.reuse ;  /* 0x000000001010c2ca */ /* 0x040fe200000e0000 */
[----:B------:R-:W5:Y:S01]  /*1380*/  @!P3 LDG.E R14, desc[UR10][R34.64+0x8] ;  /* 0x0000080a220eb981 */ /* 0x000f62000c1e1900 */
[C---:B------:R-:W-:Y:S02]  /*1390*/  @!P4 R2UR UR17, R17.reuse ;  /* 0x000000001111c2ca */ /* 0x040fe400000e0000 */
[----:B------:R-:W-:Y:S01]  /*13a0*/  @!P0 R2UR UR6, R16 ;  /* 0x00000000100682ca */ /* 0x000fe200000e0000 */
[----:B------:R1:W5:Y:S01]  /*13b0*/  @!P4 LDG.E R15, desc[UR14][R22.64+0xc] ;  /* 0x00000c0e160fc981 */ /* 0x000362000c1e1900 */
[----:B------:R-:W-:Y:S01]  /*13c0*/  @!P0 R2UR UR7, R17 ;  /* 0x00000000110782ca */ /* 0x000fe200000e0000 */
[C---:B------:R-:W-:Y:S01]  /*13d0*/  @!P2 IMAD.WIDE R10, R0.reuse, 0x2, R18 ;  /* 0x00000002000aa825 */ /* 0x040fe200078e0212 */
[----:B------:R-:W-:Y:S01]  /*13e0*/  @P2 PRMT R36, RZ, 0x7610, R36 ;  /* 0x00007610ff242816 */ /* 0x000fe20000000024 */
[----:B------:R-:W5:Y:S01]  /*13f0*/  @!P0 LDG.E R12, desc[UR4][R34.64] ;  /* 0x00000004220c8981 */ /* 0x000f62000c1e1900 */
[----:B------:R-:W-:Y:S01]  /*1400*/  @P3 PRMT R39, RZ, 0x7610, R39 ;  /* 0x00007610ff273816 */ /* 0x000fe20000000027 */
[----:B------:R-:W-:Y:S01]  /*1410*/  @!P3 IMAD.WIDE R20, R0, 0x2, R18 ;  /* 0x000000020014b825 */ /* 0x000fe200078e0212 */
[----:B------:R-:W-:-:S02]  /*1420*/  @P4 PRMT R38, RZ, 0x7610, R38 ;  /* 0x00007610ff264816 */ /* 0x000fc40000000026 */
[----:B------:R-:W-:Y:S01]  /*1430*/  @!P2 R2UR UR10, R16 ;  /* 0x00000000100aa2ca */ /* 0x000fe200000e0000 */
[----:B0-----:R-:W-:Y:S01]  /*1440*/  @!P4 IMAD.WIDE R8, R0, 0x2, R18 ;  /* 0x000000020008c825 */ /* 0x001fe200078e0212 */
[C---:B------:R-:W-:Y:S01]  /*1450*/  @!P2 R2UR UR11, R17.reuse ;  /* 0x00000000110ba2ca */ /* 0x040fe200000e0000 */
[----:B------:R0:W5:Y:S01]  /*1460*/  @!P2 LDG.E.U16 R36, desc[UR8][R10.64+0x2] ;  /* 0x000002080a24a981 */ /* 0x000162000c1e1500 */
[C---:B------:R-:W-:Y:S02]  /*1470*/  @!P3 R2UR UR14, R16.reuse ;  /* 0x00000000100eb2ca */ /* 0x040fe400000e0000 */
[C---:B------:R-:W-:Y:S01]  /*1480*/  @!P3 R2UR UR15, R17.reuse ;  /* 0x00000000110fb2ca */ /* 0x040fe200000e0000 */
[----:B------:R2:W5:Y:S01]  /*1490*/  @!P3 LDG.E.U16 R39, desc[UR12][R20.64+0x4] ;  /* 0x0000040c1427b981 */ /* 0x000562000c1e1500 */
[----:B------:R-:W-:Y:S02]  /*14a0*/  @!P4 R2UR UR18, R16 ;  /* 0x000000001012c2ca */ /* 0x000fe400000e0000 */
[----:B------:R-:W-:Y:S01]  /*14b0*/  @!P4 R2UR UR19, R17 ;  /* 0x000000001113c2ca */ /* 0x000fe200000e0000 */
[----:B------:R3:W5:Y:S01]  /*14c0*/  @!P4 LDG.E.U16 R38, desc[UR16][R8.64+0x6] ;  /* 0x000006100826c981 */ /* 0x000762000c1e1500 */
[----:B-1----:R-:W-:-:S02]  /*14d0*/  @P3 IMAD.MOV.U32 R22, RZ, RZ, RZ ;  /* 0x000000ffff163224 */ /* 0x002fc400078e00ff */
[----:B0-----:R-:W-:Y:S02]  /*14e0*/  @P3 IMAD.MOV.U32 R10, RZ, RZ, RZ ;  /* 0x000000ffff0a3224 */ /* 0x001fe400078e00ff */
[----:B------:R-:W-:Y:S01]  /*14f0*/  @P4 IMAD.MOV.U32 R23, RZ, RZ, RZ ;  /* 0x000000ffff174224 */ /* 0x000fe200078e00ff */
[----:B------:R0:W5:Y:S01]  /*1500*/  @!P0 LDG.E R20, desc[UR4][R32.64] ;  /* 0x0000000420148981 */ /* 0x000162000c1e1900 */
[----:B--2---:R-:W-:Y:S02]  /*1510*/  @P2 IMAD.MOV.U32 R21, RZ, RZ, RZ ;  /* 0x000000ffff152224 */ /* 0x004fe400078e00ff */
[----:B------:R-:W-:Y:S01]  /*1520*/  @P4 IMAD.MOV.U32 R11, RZ, RZ, RZ ;  /* 0x000000ffff0b4224 */ /* 0x000fe200078e00ff */
[----:B------:R0:W5:Y:S01]  /*1530*/  @!P0 LDG.E R8, desc[UR6][R30.64] ;  /* 0x000000061e088981 */ /* 0x000162000c1e1900 */
[----:B---3--:R-:W-:-:S03]  /*1540*/  @P2 IMAD.MOV.U32 R9, RZ, RZ, RZ ;  /* 0x000000ffff092224 */ /* 0x008fc600078e00ff */
        /* <DEDUP_REMOVED lines=9> */
[----:B0-----:R-:W-:-:S07]  /*15e0*/  @P0 IMAD.MOV.U32 R8, RZ, RZ, RZ ;  /* 0x000000ffff080224 */ /* 0x001fce00078e00ff */
.L_x_505:
[----:B------:R-:W0:Y:S01]  /*15f0*/  LDC.64 R34, c[0x0][0xfa0] ;  /* 0x0003e800ff227b82 */ /* 0x000e220000000a00 */
[----:B------:R-:W-:Y:S01]  /*1600*/  R2UR UR4, R16 ;  /* 0x00000000100472ca */ /* 0x000fe200000e0000 */
[----:B------:R-:W1:Y:S01]  /*1610*/  LDCU.64 UR6, c[0x0][0xf88] ;  /* 0x0001f100ff0677ac */ /* 0x000e620008000a00 */
[----:B------:R-:W-:-:S13]  /*1620*/  R2UR UR5, R17 ;  /* 0x00000000110572ca */ /* 0x000fda00000e0000 */
[----:B0-----:R0:W2:Y:S01]  /*1630*/  LDG.E R35, desc[UR4][R34.64] ;  /* 0x0000000422237981 */ /* 0x0010a2000c1e1900 */
[----:B-----5:R-:W-:Y:S01]  /*1640*/  IMAD.U32 R37, R37, 0x10000, RZ ;  /* 0x0001000025257824 */ /* 0x020fe200078e00ff */
[----:B------:R-:W3:Y:S01]  /*1650*/  LDCU UR4, c[0x0][0xf9c] ;  /* 0x0001f380ff0477ac */ /* 0x000ee20008000800 */
[----:B------:R-:W-:Y:S01]  /*1660*/  IMAD.U32 R43, R36, 0x10000, RZ ;  /* 0x00010000242b7824 */ /* 0x000fe200078e00ff */
[----:B------:R-:W-:Y:S01]  /*1670*/  @P1 R2UR UR8, R16 ;  /* 0x00000000100812ca */ /* 0x000fe200000e0000 */
[----:B------:R-:W-:Y:S01]  /*1680*/  FMUL.FTZ R37, R2, R37 ;  /* 0x0000002502257220 */ /* 0x000fe20000410000 */
[----:B------:R-:W-:Y:S02]  /*1690*/  IMAD.U32 R45, R38, 0x10000, RZ ;  /* 0x00010000262d7824 */ /* 0x000fe400078e00ff */
[C---:B------:R-:W-:Y:S01]  /*16a0*/  FMUL.FTZ R36, R2.reuse, R43 ;  /* 0x0000002b02247220 */ /* 0x040fe20000410000 */
[----:B------:R-:W-:Y:S01]  /*16b0*/  @P1 R2UR UR9, R17 ;  /* 0x00000000110912ca */ /* 0x000fe200000e0000 */
[C---:B------:R-:W-:Y:S01]  /*16c0*/  FMUL.FTZ R40, R37.reuse, R37 ;  /* 0x0000002525287220 */ /* 0x040fe20000410000 */
[----:B------:R-:W-:Y:S01]  /*16d0*/  FMUL.FTZ R38, R2, R45 ;  /* 0x0000002d02267220 */ /* 0x000fe20000410000 */
[----:B-1----:R-:W-:Y:S01]  /*16e0*/  FFMA.FTZ R37, R37, -UR6, R37 ;  /* 0x8000000625257c23 */ /* 0x002fe20008010025 */
[----:B------:R-:W-:Y:S01]  /*16f0*/  @P1 R2UR UR10, R16 ;  /* 0x00000000100a12ca */ /* 0x000fe200000e0000 */
[----:B------:R-:W-:Y:S01]  /*1700*/  FFMA.FTZ R41, R40, -UR7, R40 ;  /* 0x8000000728297c23 */ /* 0x000fe20008010028 */
[C---:B------:R-:W-:Y:S01]  /*1710*/  FMUL.FTZ R40, R36.reuse, R36 ;  /* 0x0000002424287220 */ /* 0x040fe20000410000 */
[----:B------:R-:W-:Y:S01]  /*1720*/  FFMA.FTZ R36, R36, -UR6, R36 ;  /* 0x8000000624247c23 */ /* 0x000fe20008010024 */
[----:B------:R-:W-:Y:S01]  /*1730*/  FFMA.FTZ R20, R20, UR6, R37 ;  /* 0x0000000614147c23 */ /* 0x000fe20008010025 */
[----:B------:R-:W-:Y:S01]  /*1740*/  FFMA.FTZ R8, R8, UR7, R41 ;  /* 0x0000000708087c23 */ /* 0x000fe20008010029 */
[----:B------:R-:W-:-:S02]  /*1750*/  IMAD.U32 R41, R39, 0x10000, RZ ;  /* 0x0001000027297824 */ /* 0x000fc400078e00ff */
[----:B------:R-:W-:Y:S01]  /*1760*/  FFMA.FTZ R40, R40, -UR7, R40 ;  /* 0x8000000728287c23 */ /* 0x000fe20008010028 */
[----:B------:R-:W1:Y:S01]  /*1770*/  MUFU.RCP R39, R4 ;  /* 0x0000000400277308 */ /* 0x000e620000001000 */
[----:B------:R-:W-:Y:S01]  /*1780*/  FFMA.FTZ R21, R21, UR6, R36 ;  /* 0x0000000615157c23 */ /* 0x000fe20008010024 */
[----:B0-----:R-:W-:Y:S01]  /*1790*/  FMUL.FTZ R34, R2, R41 ;  /* 0x0000002902227220 */ /* 0x001fe20000410000 */
[----:B------:R-:W-:Y:S01]  /*17a0*/  FFMA.FTZ R9, R9, UR7, R40 ;  /* 0x0000000709097c23 */ /* 0x000fe20008010028 */
[C---:B------:R-:W-:Y:S02]  /*17b0*/  @P1 R2UR UR11, R17.reuse ;  /* 0x00000000110b12ca */ /* 0x040fe400000e0000 */
[C---:B------:R-:W-:Y:S01]  /*17c0*/  FMUL.FTZ R40, R34.reuse, R34 ;  /* 0x0000002222287220 */ /* 0x040fe20000410000 */
[----:B------:R-:W-:Y:S01]  /*17d0*/  FFMA.FTZ R37, R34, -UR6, R34 ;  /* 0x8000000622257c23 */ /* 0x000fe20008010022 */
[----:B------:R-:W0:Y:S01]  /*17e0*/  MUFU.RCP R36, R5 ;  /* 0x0000000500247308 */ /* 0x000e220000001000 */
[----:B------:R-:W-:Y:S01]  /*17f0*/  @P1 R2UR UR12, R16 ;  /* 0x00000000100c12ca */ /* 0x000fe200000e0000 */
[----:B------:R-:W-:Y:S01]  /*1800*/  FFMA.FTZ R41, R40, -UR7, R40 ;  /* 0x8000000728297c23 */ /* 0x000fe20008010028 */
[----:B------:R-:W-:Y:S01]  /*1810*/  FMUL.FTZ R40, R38, R38 ;  /* 0x0000002626287220 */ /* 0x000fe20000410000 */
[----:B------:R-:W-:Y:S01]  /*1820*/  FFMA.FTZ R22, R22, UR6, R37 ;  /* 0x0000000616167c23 */ /* 0x000fe20008010025 */
[----:B------:R-:W-:Y:S01]  /*1830*/  FFMA.FTZ R38, R38, -UR6, R38 ;  /* 0x8000000626267c23 */ /* 0x000fe20008010026 */
[----:B------:R-:W-:Y:S01]  /*1840*/  FFMA.FTZ R10, R10, UR7, R41 ;  /* 0x000000070a0a7c23 */ /* 0x000fe20008010029 */
[----:B------:R-:W-:Y:S01]  /*1850*/  FFMA.FTZ R42, R40, -UR7, R40 ;  /* 0x80000007282a7c23 */ /* 0x000fe20008010028 */
[----:B------:R-:W-:Y:S01]  /*1860*/  @P1 R2UR UR13, R17 ;  /* 0x00000000110d12ca */ /* 0x000fe200000e0000 */
[-C--:B-1----:R-:W-:Y:S01]  /*1870*/  FMUL.FTZ R44, R9, R39.reuse ;  /* 0x00000027092c7220 */ /* 0x082fe20000410000 */
[-C--:B------:R-:W-:Y:S01]  /*1880*/  FMUL.FTZ R43, R8, R39.reuse ;  /* 0x00000027082b7220 */ /* 0x080fe20000410000 */
[----:B------:R-:W-:Y:S01]  /*1890*/  FFMA.FTZ R11, R11, UR7, R42 ;  /* 0x000000070b0b7c23 */ /* 0x000fe2000801002a */
[-C--:B------:R-:W-:Y:S01]  /*18a0*/  FMUL.FTZ R42, R10, R39.reuse ;  /* 0x000000270a2a7220 */ /* 0x080fe20000410000 */
[----:B------:R-:W3:Y:S01]  /*18b0*/  MUFU.SQRT R40, R44 ;  /* 0x0000002c00287308 */ /* 0x000ee20000002000 */
[----:B------:R-:W-:Y:S01]  /*18c0*/  FFMA.FTZ R23, R23, UR6, R38 ;  /* 0x0000000617177c23 */ /* 0x000fe20008010026 */
[----:B------:R-:W-:Y:S01]  /*18d0*/  FMUL.FTZ R41, R11, R39 ;  /* 0x000000270b297220 */ /* 0x000fe20000410000 */
[----:B------:R-:W-:Y:S01]  /*18e0*/  @P1 R2UR UR6, R16 ;  /* 0x00000000100612ca */ /* 0x000fe200000e0000 */
[----:B0-----:R-:W-:Y:S01]  /*18f0*/  FMUL.FTZ R38, R20, R36 ;  /* 0x0000002414267220 */ /* 0x001fe20000410000 */
[----:B------:R-:W-:-:S03]  /*1900*/  @P1 R2UR UR7, R17 ;  /* 0x00000000110712ca */ /* 0x000fc600000e0000 */
[----:B------:R-:W0:Y:S08]  /*1910*/  MUFU.SQRT R43, R43 ;  /* 0x0000002b002b7308 */ /* 0x000e300000002000 */
[----:B------:R-:W1:Y:S01]  /*1920*/  MUFU.SQRT R41, R41 ;  /* 0x0000002900297308 */ /* 0x000e620000002000 */
[----:B---3--:R-:W-:-:S07]  /*1930*/  FADD.FTZ R40, R40, UR4 ;  /* 0x0000000428287e21 */ /* 0x008fce0008010000 */
[----:B------:R-:W3:Y:S01]  /*1940*/  MUFU.SQRT R42, R42 ;  /* 0x0000002a002a7308 */ /* 0x000ee20000002000 */
[----:B0-----:R-:W-:-:S07]  /*1950*/  FADD.FTZ R39, R43, UR4 ;  /* 0x000000042b277e21 */ /* 0x001fce0008010000 */
[----:B------:R-:W0:Y:S01]  /*1960*/  MUFU.RCP R40, R40 ;  /* 0x0000002800287308 */ /* 0x000e220000001000 */
[----:B-1----:R-:W-:Y:S01]  /*1970*/  FADD.FTZ R37, R41, UR4 ;  /* 0x0000000429257e21 */ /* 0x002fe20008010000 */
[----:B------:R-:W-:-:S06]  /*1980*/  FMUL.FTZ R41, R21, R36 ;  /* 0x0000002415297220 */ /* 0x000fcc0000410000 */
[----:B------:R-:W1:Y:S01]  /*1990*/  MUFU.RCP R39, R39 ;  /* 0x0000002700277308 */ /* 0x000e620000001000 */
[----:B---3--:R-:W-:Y:S01]  /*19a0*/  FADD.FTZ R42, R42, UR4 ;  /* 0x000000042a2a7e21 */ /* 0x008fe20008010000 */
[----:B------:R-:W3:Y:S06]  /*19b0*/  LDCU UR4, c[0x0][0xfac] ;  /* 0x0001f580ff0477ac */ /* 0x000eec0008000800 */
[----:B------:R-:W4:Y:S01]  /*19c0*/  MUFU.RCP R34, R42 ;  /* 0x0000002a00227308 */ /* 0x000f220000001000 */
[----:B0-----:R-:W-:Y:S01]  /*19d0*/  FMUL.FTZ R40, R41, R40 ;  /* 0x0000002829287220 */ /* 0x001fe20000410000 */
[-C--:B------:R-:W-:Y:S01]  /*19e0*/  FMUL.FTZ R41, R22, R36.reuse ;  /* 0x0000002416297220 */ /* 0x080fe20000410000 */
[----:B------:R-:W-:-:S05]  /*19f0*/  FMUL.FTZ R36, R23, R36 ;  /* 0x0000002417247220 */ /* 0x000fca0000410000 */
[----:B------:R-:W0:Y:S01]  /*1a00*/  MUFU.RCP R37, R37 ;  /* 0x0000002500257308 */ /* 0x000e220000001000 */
[----:B-1----:R-:W-:Y:S01]  /*1a10*/  FMUL.FTZ R39, R38, R39 ;  /* 0x0000002726277220 */ /* 0x002fe20000410000 */
[----:B---3--:R-:W-:-:S03]  /*1a20*/  FFMA.FTZ R40, R13, UR4, R40 ;  /* 0x000000040d287c23 */ /* 0x008fc60008010028 */
[----:B------:R-:W-:Y:S01]  /*1a30*/  FFMA.FTZ R39, R12, UR4, R39 ;  /* 0x000000040c277c23 */ /* 0x000fe20008010027 */
[----:B----4-:R-:W-:-:S04]  /*1a40*/  FMUL.FTZ R41, R41, R34 ;  /* 0x0000002229297220 */ /* 0x010fc80000410000 */
[----:B------:R-:W-:Y:S01]  /*1a50*/  FFMA.FTZ R41, R14, UR4, R41 ;  /* 0x000000040e297c23 */ /* 0x000fe20008010029 */
[----:B0-----:R-:W-:-:S04]  /*1a60*/  FMUL.FTZ R36, R36, R37 ;  /* 0x0000002524247220 */ /* 0x001fc80000410000 */
[----:B------:R-:W-:Y:S01]  /*1a70*/  FFMA.FTZ R36, R15, UR4, R36 ;  /* 0x000000040f247c23 */ /* 0x000fe20008010024 */
[C---:B--2---:R-:W-:Y:S01]  /*1a80*/  FFMA.FTZ R12, -R35.reuse, R39, R12 ;  /* 0x00000027230c7223 */ /* 0x044fe2000001010c */
[C---:B------:R-:W-:Y:S01]  /*1a90*/  FFMA.FTZ R13, -R35.reuse, R40, R13 ;  /* 0x00000028230d7223 */ /* 0x040fe2000001010d */
[C---:B------:R-:W-:Y:S01]  /*1aa0*/  FFMA.FTZ R14, -R35.reuse, R41, R14 ;  /* 0x00000029230e7223 */ /* 0x040fe2000001010e */
[----:B------:R-:W-:Y:S01]  /*1ab0*/  FFMA.FTZ R15, -R35, R36, R15 ;  /* 0x00000024230f7223 */ /* 0x000fe2000001010f */
[----:B------:R-:W-:-:S04]  /*1ac0*/  IMAD.WIDE R34, R0, 0x4, R28 ;  /* 0x0000000400227825 */ /* 0x000fc800078e021c */
[----:B------:R-:W-:Y:S01]  /*1ad0*/  @P1 IMAD.WIDE R36, R0, 0x4, R6 ;  /* 0x0000000400241825 */ /* 0x000fe200078e0206 */
[----:B------:R0:W-:Y:S04]  /*1ae0*/  @P1 STG.E.128 desc[UR6][R34.64], R12 ;  /* 0x0000000c22001986 */ /* 0x0001e8000c101d06 */
[----:B------:R0:W-:Y:S04]  /*1af0*/  @P1 STG.E.128 desc[UR8][R32.64], R20 ;  /* 0x0000001420001986 */ /* 0x0001e8000c101d08 */
[----:B------:R0:W-:Y:S04]  /*1b00*/  @P1 STG.E.128 desc[UR10][R30.64], R8 ;  /* 0x000000081e001986 */ /* 0x0001e8000c101d0a */
[----:B------:R0:W-:Y:S01]  /*1b10*/  @P1 STG.E.128 desc[UR12][R36.64], R12 ;  /* 0x0000000c24001986 */ /* 0x0001e2000c101d0c */
[----:B------:R-:W-:Y:S05]  /*1b20*/  @P1 BRA `(.L_x_506) ;  /* 0x0000000000ec1947 */ /* 0x000fea0003800000 */
[C---:B------:R-:W-:Y:S01]  /*1b30*/  ISETP.GE.AND P4, PT, R0.reuse, R3, PT ;  /* 0x000000030000720c */ /* 0x040fe20003f86270 */
[C---:B0-----:R-:W-:Y:S02]  /*1b40*/  VIADD R36, R0.reuse, 0x1 ;  /* 0x0000000100247836 */ /* 0x041fe40000000000 */
[----:B------:R-:W-:-:S03]  /*1b50*/  VIADD R38, R0, 0x2 ;  /* 0x0000000200267836 */ /* 0x000fc60000000000 */
[-C--:B------:R-:W-:Y:S02]  /*1b60*/  ISETP.GE.AND P0, PT, R36, R3.reuse, PT ;  /* 0x000000032400720c */ /* 0x080fe40003f06270 */
[----:B------:R-:W-:Y:S01]  /*1b70*/  ISETP.GE.AND P2, PT, R38, R3, PT ;  /* 0x000000032600720c */ /* 0x000fe20003f46270 */
[----:B------:R-:W-:-:S04]  /*1b80*/  VIADD R38, R0, 0x3 ;  /* 0x0000000300267836 */ /* 0x000fc80000000000 */
[----:B------:R-:W-:Y:S01]  /*1b90*/  @!P4 R2UR UR4, R16 ;  /* 0x000000001004c2ca */ /* 0x000fe200000e0000 */
[----:B------:R-:W-:Y:S01]  /*1ba0*/  @!P4 IMAD.WIDE R36, R0, 0x4, R6 ;  /* 0x000000040024c825 */ /* 0x000fe200078e0206 */
[C---:B------:R-:W-:Y:S02]  /*1bb0*/  @!P4 R2UR UR5, R17.reuse ;  /* 0x000000001105c2ca */ /* 0x040fe400000e0000 */
[C---:B------:R-:W-:Y:S02]  /*1bc0*/  @!P4 R2UR UR6, R16.reuse ;  /* 0x000000001006c2ca */ /* 0x040fe400000e0000 */
[C---:B------:R-:W-:Y:S02]  /*1bd0*/  @!P4 R2UR UR7, R17.reuse ;  /* 0x000000001107c2ca */ /* 0x040fe400000e0000 */
[----:B------:R-:W-:Y:S02]  /*1be0*/  @!P4 R2UR UR8, R16 ;  /* 0x000000001008c2ca */ /* 0x000fe400000e0000 */
[----:B------:R-:W-:-:S02]  /*1bf0*/  @!P4 R2UR UR9, R17 ;  /* 0x000000001109c2ca */ /* 0x000fc400000e0000 */
[----:B------:R-:W-:Y:S02]  /*1c00*/  @!P4 R2UR UR10, R16 ;  /* 0x00000000100ac2ca */ /* 0x000fe400000e0000 */
[C---:B------:R-:W-:Y:S01]  /*1c10*/  @!P4 R2UR UR11, R17.reuse ;  /* 0x00000000110bc2ca */ /* 0x040fe200000e0000 */
[----:B------:R-:W-:Y:S01]  /*1c20*/  @!P4 STG.E desc[UR4][R34.64], R12 ;  /* 0x0000000c2200c986 */ /* 0x000fe2000c101904 */
[----:B------:R-:W-:Y:S01]  /*1c30*/  ISETP.GE.AND P3, PT, R38, R3, PT ;  /* 0x000000032600720c */ /* 0x000fe20003f66270 */
[----:B------:R-:W-:Y:S01]  /*1c40*/  @!P2 IMAD.WIDE R38, R0, 0x4, R6 ;  /* 0x000000040026a825 */ /* 0x000fe200078e0206 */
[C---:B------:R-:W-:Y:S01]  /*1c50*/  @!P0 R2UR UR4, R16.reuse ;  /* 0x00000000100482ca */ /* 0x040fe200000e0000 */
[----:B------:R-:W-:Y:S01]  /*1c60*/  @!P4 STG.E desc[UR6][R32.64], R20 ;  /* 0x000000142000c986 */ /* 0x000fe2000c101906 */
[C---:B------:R-:W-:Y:S02]  /*1c70*/  @!P0 R2UR UR5, R17.reuse ;  /* 0x00000000110582ca */ /* 0x040fe400000e0000 */
[----:B------:R-:W-:Y:S01]  /*1c80*/  @!P0 R2UR UR6, R16 ;  /* 0x00000000100682ca */ /* 0x000fe200000e0000 */
[----:B------:R-:W-:Y:S01]  /*1c90*/  @!P4 STG.E desc[UR8][R30.64], R8 ;  /* 0x000000081e00c986 */ /* 0x000fe2000c101908 */
[----:B------:R-:W-:-:S02]  /*1ca0*/  @!P0 R2UR UR7, R17 ;  /* 0x00000000110782ca */ /* 0x000fc400000e0000 */
[----:B------:R-:W-:Y:S01]  /*1cb0*/  @!P0 R2UR UR8, R16 ;  /* 0x00000000100882ca */ /* 0x000fe200000e0000 */
[----:B------:R0:W-:Y:S01]  /*1cc0*/  @!P4 STG.E desc[UR10][R36.64], R12 ;  /* 0x0000000c2400c986 */ /* 0x0001e2000c10190a */
[C---:B------:R-:W-:Y:S01]  /*1cd0*/  @!P0 R2UR UR9, R17.reuse ;  /* 0x00000000110982ca */ /* 0x040fe200000e0000 */
[--C-:B------:R-:W-:Y:S01]  /*1ce0*/  @!P3 IMAD.WIDE R40, R0, 0x4, R6.reuse ;  /* 0x000000040028b825 */ /* 0x100fe200078e0206 */
[C---:B------:R-:W-:Y:S02]  /*1cf0*/  @!P0 R2UR UR10, R16.reuse ;  /* 0x00000000100a82ca */ /* 0x040fe400000e0000 */
[C---:B------:R-:W-:Y:S01]  /*1d00*/  @!P0 R2UR UR11, R17.reuse ;  /* 0x00000000110b82ca */ /* 0x040fe200000e0000 */
[----:B------:R1:W-:Y:S01]  /*1d10*/  @!P0 STG.E desc[UR4][R34.64+0x4], R13 ;  /* 0x0000040d22008986 */ /* 0x0003e2000c101904 */
[C---:B------:R-:W-:Y:S02]  /*1d20*/  @!P2 R2UR UR12, R16.reuse ;  /* 0x00000000100ca2ca */ /* 0x040fe400000e0000 */
[C---:B------:R-:W-:Y:S01]  /*1d30*/  @!P2 R2UR UR13, R17.reuse ;  /* 0x00000000110da2ca */ /* 0x040fe200000e0000 */
[----:B------:R1:W-:Y:S01]  /*1d40*/  @!P0 STG.E desc[UR6][R32.64+0x4], R21 ;  /* 0x0000041520008986 */ /* 0x0003e2000c101906 */
[----:B------:R-:W-:Y:S01]  /*1d50*/  @!P2 R2UR UR14, R16 ;  /* 0x00000000100ea2ca */ /* 0x000fe200000e0000 */
[----:B0-----:R-:W-:Y:S01]  /*1d60*/  @!P0 IMAD.WIDE R36, R0, 0x4, R6 ;  /* 0x0000000400248825 */ /* 0x001fe200078e0206 */
[----:B------:R-:W-:Y:S01]  /*1d70*/  @!P2 R2UR UR15, R17 ;  /* 0x00000000110fa2ca */ /* 0x000fe200000e0000 */
[----:B------:R1:W-:Y:S01]  /*1d80*/  @!P0 STG.E desc[UR8][R30.64+0x4], R9 ;  /* 0x000004091e008986 */ /* 0x0003e2000c101908 */
        /* <DEDUP_REMOVED lines=15> */
[----:B------:R-:W-:Y:S02]  /*1e80*/  @!P3 R2UR UR26, R16 ;  /* 0x00000000101ab2ca */ /* 0x000fe400000e0000 */
[----:B------:R-:W-:Y:S01]  /*1e90*/  @!P3 R2UR UR27, R17 ;  /* 0x00000000111bb2ca */ /* 0x000fe200000e0000 */
[----:B------:R1:W-:Y:S04]  /*1ea0*/  @!P3 STG.E desc[UR20][R34.64+0xc], R15 ;  /* 0x00000c0f2200b986 */ /* 0x0003e8000c101914 */
[----:B------:R1:W-:Y:S04]  /*1eb0*/  @!P3 STG.E desc[UR22][R32.64+0xc], R23 ;  /* 0x00000c172000b986 */ /* 0x0003e8000c101916 */
[----:B------:R1:W-:Y:S04]  /*1ec0*/  @!P3 STG.E desc[UR24][R30.64+0xc], R11 ;  /* 0x00000c0b1e00b986 */ /* 0x0003e8000c101918 */
[----:B------:R1:W-:Y:S02]  /*1ed0*/  @!P3 STG.E desc[UR26][R40.64+0xc], R15 ;  /* 0x00000c0f2800b986 */ /* 0x0003e4000c10191a */
.L_x_506:
[----:B01----:R-:W0:Y:S02]  /*1ee0*/  LDC R9, c[0x0][0x360] ;  /* 0x0000d800ff097b82 */ /* 0x003e240000000800 */
[----:B0-----:R-:W-:-:S05]  /*1ef0*/  IMAD R0, R9, 0x4, R0 ;  /* 0x0000000409007824 */ /* 0x001fca00078e0200 */
[----:B------:R-:W-:-:S13]  /*1f00*/  ISETP.GE.AND P0, PT, R0, R3, PT ;  /* 0x000000030000720c */ /* 0x000fda0003f06270 */
[----:B------:R-:W-:Y:S05]  /*1f10*/  @!P0 BRA `(.L_x_507) ;  /* 0xfffffff000548947 */ /* 0x000fea000383ffff */
[----:B------:R-:W-:Y:S05]  /*1f20*/  EXIT ;  /* 0x000000000000794d */ /* 0x000fea0003800000 */
.L_x_503:
[----:B------:R-:W0:Y:S02]  /*1f30*/  LDC R31, c[0x0][0x360] ;  /* 0x0000d800ff1f7b82 */ /* 0x000e240000000800 */
.L_x_513:
        /* <DEDUP_REMOVED lines=12> */
[----:B------:R-:W-:Y:S01]  /*2000*/  @!P0 IMAD.WIDE R8, R0, 0x2, R18 ;  /* 0x0000000200088825 */ /* 0x000fe200078e0212 */
[C---:B------:R-:W-:Y:S02]  /*2010*/  @!P0 R2UR UR5, R17.reuse ;  /* 0x00000000110582ca */ /* 0x040fe400000e0000 */
[C---:B------:R-:W-:Y:S02]  /*2020*/  @!P2 R2UR UR6, R16.reuse ;  /* 0x000000001006a2ca */ /* 0x040fe400000e0000 */
[----:B------:R-:W-:Y:S02]  /*2030*/  @!P4 R2UR UR14, R16 ;  /* 0x00000000100ec2ca */ /* 0x000fe400000e0000 */
[C---:B------:R-:W-:Y:S02]  /*2040*/  @!P4 R2UR UR15, R17.reuse ;  /* 0x00000000110fc2ca */ /* 0x040fe400000e0000 */
[----:B------:R-:W-:-:S02]  /*2050*/  @!P2 R2UR UR7, R17 ;  /* 0x000000001107a2ca */ /* 0x000fc400000e0000 */
[C---:B------:R-:W-:Y:S02]  /*2060*/  @!P3 R2UR UR10, R16.reuse ;  /* 0x00000000100ab2ca */ /* 0x040fe400000e0000 */
[C---:B------:R-:W-:Y:S01]  /*2070*/  @!P3 R2UR UR11, R17.reuse ;  /* 0x00000000110bb2ca */ /* 0x040fe200000e0000 */
[----:B------:R-:W-:Y:S01]  /*2080*/  @P2 IMAD.MOV.U32 R13, RZ, RZ, RZ ;  /* 0x000000ffff0d2224 */ /* 0x000fe200078e00ff */
[----:B------:R-:W-:Y:S01]  /*2090*/  @!P2 R2UR UR8, R16 ;  /* 0x000000001008a2ca */ /* 0x000fe200000e0000 */
[----:B------:R-:W-:Y:S01]  /*20a0*/  @P3 IMAD.MOV.U32 R14, RZ, RZ, RZ ;  /* 0x000000ffff0e3224 */ /* 0x000fe200078e00ff */
[C---:B------:R-:W-:Y:S01]  /*20b0*/  @!P2 R2UR UR9, R17.reuse ;  /* 0x000000001109a2ca */ /* 0x040fe200000e0000 */
[----:B------:R-:W-:Y:S01]  /*20c0*/  @!P4 IMAD.WIDE R10, R0, 0x2, R18 ;  /* 0x00000002000ac825 */ /* 0x000fe200078e0212 */
[----:B------:R-:W-:Y:S02]  /*20d0*/  @!P3 R2UR UR12, R16 ;  /* 0x00000000100cb2ca */ /* 0x000fe400000e0000 */
[----:B------:R-:W-:Y:S01]  /*20e0*/  @!P3 R2UR UR13, R17 ;  /* 0x00000000110db2ca */ /* 0x000fe200000e0000 */
[----:B------:R-:W5:Y:S01]  /*20f0*/  @!P2 LDG.E R13, desc[UR6][R22.64+0x4] ;  /* 0x00000406160da981 */ /* 0x000f62000c1e1900 */
[----:B------:R-:W-:-:S02]  /*2100*/  @P4 PRMT R30, RZ, 0x7610, R30 ;  /* 0x00007610ff1e4816 */ /* 0x000fc4000000001e */
[----:B------:R-:W-:Y:S01]  /*2110*/  @P0 PRMT R39, RZ, 0x7610, R39 ;  /* 0x00007610ff270816 */ /* 0x000fe20000000027 */
[----:B------:R-:W5:Y:S01]  /*2120*/  @!P3 LDG.E R14, desc[UR10][R22.64+0x8] ;  /* 0x0000080a160eb981 */ /* 0x000f62000c1e1900 */
[----:B------:R-:W-:Y:S01]  /*2130*/  @P2 PRMT R40, RZ, 0x7610, R40 ;  /* 0x00007610ff282816 */ /* 0x000fe20000000028 */
[----:B------:R-:W-:Y:S01]  /*2140*/  @P0 IMAD.MOV.U32 R12, RZ, RZ, RZ ;  /* 0x000000ffff0c0224 */ /* 0x000fe200078e00ff */
[----:B------:R-:W-:Y:S01]  /*2150*/  @P3 PRMT R38, RZ, 0x7610, R38 ;  /* 0x00007610ff263816 */ /* 0x000fe20000000026 */
[----:B------:R-:W5:Y:S01]  /*2160*/  @!P4 LDG.E.U16 R30, desc[UR14][R10.64+0x6] ;  /* 0x0000060e0a1ec981 */ /* 0x000f62000c1e1500 */
[----:B------:R-:W-:Y:S01]  /*2170*/  @!P4 R2UR UR18, R16 ;  /* 0x000000001012c2ca */ /* 0x000fe200000e0000 */
[----:B------:R-:W-:Y:S01]  /*2180*/  @!P2 IMAD.WIDE R20, R0, 0x2, R18 ;  /* 0x000000020014a825 */ /* 0x000fe200078e0212 */
[----:B------:R-:W-:Y:S01]  /*2190*/  @!P4 R2UR UR19, R17 ;  /* 0x000000001113c2ca */ /* 0x000fe200000e0000 */
[----:B------:R1:W5:Y:S01]  /*21a0*/  @!P0 LDG.E.U16 R39, desc[UR4][R8.64] ;  /* 0x0000000408278981 */ /* 0x000362000c1e1500 */
[----:B------:R-:W-:-:S02]  /*21b0*/  @!P0 R2UR UR6, R16 ;  /* 0x00000000100682ca */ /* 0x000fc400000e0000 */
[C---:B------:R-:W-:Y:S01]  /*21c0*/  @!P0 R2UR UR7, R17.reuse ;  /* 0x00000000110782ca */ /* 0x040fe200000e0000 */
[----:B------:R2:W5:Y:S01]  /*21d0*/  @!P2 LDG.E.U16 R40, desc[UR8][R20.64+0x2] ;  /* 0x000002081428a981 */ /* 0x000562000c1e1500 */
[C---:B------:R-:W-:Y:S02]  /*21e0*/  @!P2 R2UR UR10, R16.reuse ;  /* 0x00000000100aa2ca */ /* 0x040fe400000e0000 */
[C---:B------:R-:W-:Y:S01]  /*21f0*/  @!P2 R2UR UR11, R17.reuse ;  /* 0x00000000110ba2ca */ /* 0x040fe200000e0000 */
[----:B------:R3:W5:Y:S01]  /*2200*/  @!P0 LDG.E R12, desc[UR4][R22.64] ;  /* 0x00000004160c8981 */ /* 0x000762000c1e1900 */
[----:B------:R-:W-:Y:S01]  /*2210*/  @!P3 R2UR UR14, R16 ;  /* 0x00000000100eb2ca */ /* 0x000fe200000e0000 */
[----:B-1----:R-:W-:Y:S01]  /*2220*/  @!P3 IMAD.WIDE R8, R0, 0x2, R18 ;  /* 0x000000020008b825 */ /* 0x002fe200078e0212 */
[----:B------:R-:W-:Y:S02]  /*2230*/  @!P3 R2UR UR15, R17 ;  /* 0x00000000110fb2ca */ /* 0x000fe400000e0000 */
[----:B------:R-:W-:-:S02]  /*2240*/  @!P4 R2UR UR16, R16 ;  /* 0x000000001010c2ca */ /* 0x000fc400000e0000 */
[C---:B------:R-:W-:Y:S01]  /*2250*/  @!P4 R2UR UR17, R17.reuse ;  /* 0x000000001111c2ca */ /* 0x040fe200000e0000 */
[----:B------:R1:W5:Y:S01]  /*2260*/  @!P3 LDG.E.U16 R38, desc[UR12][R8.64+0x4] ;  /* 0x0000040c0826b981 */ /* 0x000362000c1e1500 */
[----:B------:R-:W-:Y:S02]  /*2270*/  @!P4 R2UR UR20, R16 ;  /* 0x000000001014c2ca */ /* 0x000fe400000e0000 */
[----:B------:R-:W-:Y:S01]  /*2280*/  @!P4 R2UR UR21, R17 ;  /* 0x000000001115c2ca */ /* 0x000fe200000e0000 */
[----:B--2---:R-:W-:Y:S02]  /*2290*/  @P0 IMAD.MOV.U32 R20, RZ, RZ, RZ ;  /* 0x000000ffff140224 */ /* 0x004fe400078e00ff */
[----:B------:R-:W-:Y:S02]  /*22a0*/  @P2 IMAD.MOV.U32 R21, RZ, RZ, RZ ;  /* 0x000000ffff152224 */ /* 0x000fe400078e00ff */
[----:B---3--:R-:W-:Y:S02]  /*22b0*/  @P3 IMAD.MOV.U32 R22, RZ, RZ, RZ ;  /* 0x000000ffff163224 */ /* 0x008fe400078e00ff */
[----:B------:R-:W-:Y:S01]  /*22c0*/  @P4 IMAD.MOV.U32 R23, RZ, RZ, RZ ;  /* 0x000000ffff174224 */ /* 0x000fe200078e00ff */
[----:B------:R2:W5:Y:S01]  /*22d0*/  @!P0 LDG.E R20, desc[UR4][R36.64] ;  /* 0x0000000424148981 */ /* 0x000562000c1e1900 */
[----:B-1----:R-:W-:-:S02]  /*22e0*/  @P0 IMAD.MOV.U32 R8, RZ, RZ, RZ ;  /* 0x000000ffff080224 */ /* 0x002fc400078e00ff */
[----:B------:R-:W-:Y:S01]  /*22f0*/  @P2 IMAD.MOV.U32 R9, RZ, RZ, RZ ;  /* 0x000000ffff092224 */ /* 0x000fe200078e00ff */
[----:B------:R2:W5:Y:S01]  /*2300*/  @!P2 LDG.E R21, desc[UR8][R36.64+0x4] ;  /* 0x000004082415a981 */ /* 0x000562000c1e1900 */
[----:B------:R-:W-:Y:S02]  /*2310*/  @P3 IMAD.MOV.U32 R10, RZ, RZ, RZ ;  /* 0x000000ffff0a3224 */ /* 0x000fe400078e00ff */
[----:B------:R-:W-:Y:S01]  /*2320*/  @P4 IMAD.MOV.U32 R11, RZ, RZ, RZ ;  /* 0x000000ffff0b4224 */ /* 0x000fe200078e00ff */
[----:B------:R2:W5:Y:S01]  /*2330*/  @!P3 LDG.E R22, desc[UR12][R36.64+0x8] ;  /* 0x0000080c2416b981 */ /* 0x000562000c1e1900 */
[----:B------:R-:W-:Y:S02]  /*2340*/  @P4 IMAD.MOV.U32 R15, RZ, RZ, RZ ;  /* 0x000000ffff0f4224 */ /* 0x000fe400078e00ff */
[----:B------:R-:W-:Y:S01]  /*2350*/  IMAD.WIDE R34, R0, 0x4, R28 ;  /* 0x0000000400227825 */ /* 0x000fe200078e021c */
[----:B------:R2:W5:Y:S04]  /*2360*/  @!P4 LDG.E R23, desc[UR18][R36.64+0xc] ;  /* 0x00000c122417c981 */ /* 0x000568000c1e1900 */
[----:B------:R2:W5:Y:S04]  /*2370*/  @!P0 LDG.E R8, desc[UR6][R32.64] ;  /* 0x0000000620088981 */ /* 0x000568000c1e1900 */
[----:B------:R2:W5:Y:S04]  /*2380*/  @!P2 LDG.E R9, desc[UR10][R32.64+0x4] ;  /* 0x0000040a2009a981 */ /* 0x000568000c1e1900 */
[----:B------:R2:W5:Y:S04]  /*2390*/  @!P3 LDG.E R10, desc[UR14][R32.64+0x8] ;  /* 0x0000080e200ab981 */ /* 0x000568000c1e1900 */
[----:B------:R2:W5:Y:S04]  /*23a0*/  @!P4 LDG.E R11, desc[UR20][R32.64+0xc] ;  /* 0x00000c14200bc981 */ /* 0x000568000c1e1900 */
[----:B------:R2:W5:Y:S01]  /*23b0*/  @!P4 LDG.E R15, desc[UR16][R34.64+0xc] ;  /* 0x00000c10220fc981 */ /* 0x000562000c1e1900 */
[----:B------:R-:W-:Y:S05]  /*23c0*/  BRA `(.L_x_509) ;  /* 0x0000000000487947 */ /* 0x000fea0003800000 */
.L_x_508:
        /* <DEDUP_REMOVED lines=15> */
[----:B------:R-:W-:Y:S02]  /*24c0*/  SHF.R.U32.HI R30, RZ, 0x10, R35 ;  /* 0x00000010ff1e7819 */ /* 0x000fe40000011623 */
[----:B------:R-:W-:Y:S02]  /*24d0*/  PRMT R39, R34, 0x7610, R39 ;  /* 0x0000761022277816 */ /* 0x000fe40000000027 */
[----:B-1----:R-:W-:-:S07]  /*24e0*/  PRMT R38, R35, 0x7610, R38 ;  /* 0x0000761023267816 */ /* 0x002fce0000000026 */
.L_x_509:
[----:B--2---:R-:W1:Y:S01]  /*24f0*/  LDC.64 R32, c[0x0][0xfa0] ;  /* 0x0003e800ff207b82 */ /* 0x004e620000000a00 */
        /* <DEDUP_REMOVED lines=9> */
[----:B----4-:R-:W-:Y:S01]  /*2590*/  FMUL.FTZ R41, R13, UR4 ;  /* 0x000000040d297c20 */ /* 0x010fe20008410000 */
[----:B------:R-:W-:-:S03]  /*25a0*/  FMUL.FTZ R37, R12, UR4 ;  /* 0x000000040c257c20 */ /* 0x000fc60008410000 */
[----:B------:R-:W-:Y:S01]  /*25b0*/  FFMA.FTZ R34, R2, R39, R41 ;  /* 0x0000002702227223 */ /* 0x000fe20000010029 */
[----:B------:R-:W-:Y:S02]  /*25c0*/  IMAD.U32 R39, R38, 0x10000, RZ ;  /* 0x0001000026277824 */ /* 0x000fe400078e00ff */
[----:B------:R-:W-:Y:S01]  /*25d0*/  FMUL.FTZ R41, R14, UR4 ;  /* 0x000000040e297c20 */ /* 0x000fe20008410000 */
[----:B------:R-:W-:Y:S01]  /*25e0*/  FFMA.FTZ R35, R2, R35, R37 ;  /* 0x0000002302237223 */ /* 0x000fe20000010025 */
[C---:B------:R-:W-:Y:S01]  /*25f0*/  FMUL.FTZ R38, R34.reuse, R34 ;  /* 0x0000002222267220 */ /* 0x040fe20000410000 */
[----:B--2---:R-:W-:Y:S01]  /*2600*/  FFMA.FTZ R34, R34, -UR6, R34 ;  /* 0x8000000622227c23 */ /* 0x004fe20008010022 */
[----:B-1----:R-:W-:Y:S01]  /*2610*/  FFMA.FTZ R32, R2, R39, R41 ;  /* 0x0000002702207223 */ /* 0x002fe20000010029 */
[----:B------:R-:W-:Y:S02]  /*2620*/  IMAD.U32 R39, R30, 0x10000, RZ ;  /* 0x000100001e277824 */ /* 0x000fe400078e00ff */
[----:B------:R-:W-:Y:S01]  /*2630*/  FMUL.FTZ R41, R15, UR4 ;  /* 0x000000040f297c20 */ /* 0x000fe20008410000 */
[----:B------:R-:W-:Y:S01]  /*2640*/  FFMA.FTZ R38, R38, -UR7, R38 ;  /* 0x8000000726267c23 */ /* 0x000fe20008010026 */
[----:B------:R-:W-:Y:S01]  /*2650*/  FMUL.FTZ R37, R35, R35 ;  /* 0x0000002323257220 */ /* 0x000fe20000410000 */
[----:B------:R-:W1:Y:S01]  /*2660*/  LDCU UR4, c[0x0][0xf9c] ;  /* 0x0001f380ff0477ac */ /* 0x000e620008000800 */
[----:B------:R-:W-:Y:S01]  /*2670*/  FFMA.FTZ R30, R2, R39, R41 ;  /* 0x00000027021e7223 */ /* 0x000fe20000010029 */
[----:B------:R-:W-:Y:S01]  /*2680*/  FFMA.FTZ R9, R9, UR7, R38 ;  /* 0x0000000709097c23 */ /* 0x000fe20008010026 */
[----:B------:R-:W-:Y:S01]  /*2690*/  FMUL.FTZ R38, R32, R32 ;  /* 0x0000002020267220 */ /* 0x000fe20000410000 */
[----:B------:R-:W-:Y:S01]  /*26a0*/  FFMA.FTZ R37, R37, -UR7, R37 ;  /* 0x8000000725257c23 */ /* 0x000fe20008010025 */
[C---:B------:R-:W-:Y:S01]  /*26b0*/  FMUL.FTZ R40, R30.reuse, R30 ;  /* 0x0000001e1e287220 */ /* 0x040fe20000410000 */
[----:B------:R-:W-:Y:S01]  /*26c0*/  FFMA.FTZ R30, R30, -UR6, R30 ;  /* 0x800000061e1e7c23 */ /* 0x000fe2000801001e */
[----:B------:R-:W-:Y:S01]  /*26d0*/  FFMA.FTZ R39, R38, -UR7, R38 ;  /* 0x8000000726277c23 */ /* 0x000fe20008010026 */
[----:B------:R-:W-:Y:S01]  /*26e0*/  FFMA.FTZ R8, R8, UR7, R37 ;  /* 0x0000000708087c23 */ /* 0x000fe20008010025 */
[----:B------:R-:W-:Y:S01]  /*26f0*/  FFMA.FTZ R40, R40, -UR7, R40 ;  /* 0x8000000728287c23 */ /* 0x000fe20008010028 */
[-C--:B0-----:R-:W-:Y:S01]  /*2700*/  FMUL.FTZ R38, R9, R36.reuse ;  /* 0x0000002409267220 */ /* 0x081fe20000410000 */
[----:B------:R-:W-:Y:S01]  /*2710*/  FFMA.FTZ R10, R10, UR7, R39 ;  /* 0x000000070a0a7c23 */ /* 0x000fe20008010027 */
[-C--:B------:R-:W-:Y:S01]  /*2720*/  FMUL.FTZ R37, R8, R36.reuse ;  /* 0x0000002408257220 */ /* 0x080fe20000410000 */
[----:B------:R-:W-:Y:S01]  /*2730*/  FFMA.FTZ R11, R11, UR7, R40 ;  /* 0x000000070b0b7c23 */ /* 0x000fe20008010028 */
[----:B------:R-:W-:Y:S01]  /*2740*/  FFMA.FTZ R21, R21, UR6, R34 ;  /* 0x0000000615157c23 */ /* 0x000fe20008010022 */
[-C--:B------:R-:W-:Y:S01]  /*2750*/  FMUL.FTZ R41, R10, R36.reuse ;  /* 0x000000240a297220 */ /* 0x080fe20000410000 */
[----:B------:R-:W1:Y:S01]  /*2760*/  MUFU.SQRT R38, R38 ;  /* 0x0000002600267308 */ /* 0x000e620000002000 */
[----:B------:R-:W-:Y:S01]  /*2770*/  FMUL.FTZ R40, R11, R36 ;  /* 0x000000240b287220 */ /* 0x000fe20000410000 */
[----:B------:R-:W-:-:S06]  /*2780*/  FFMA.FTZ R23, R23, UR6, R30 ;  /* 0x0000000617177c23 */ /* 0x000fcc000801001e */
[----:B------:R-:W0:Y:S08]  /*2790*/  MUFU.SQRT R37, R37 ;  /* 0x0000002500257308 */ /* 0x000e300000002000 */
[----:B------:R-:W2:Y:S01]  /*27a0*/  MUFU.SQRT R41, R41 ;  /* 0x0000002900297308 */ /* 0x000ea20000002000 */
[----:B-1----:R-:W-:-:S07]  /*27b0*/  FADD.FTZ R39, R38, UR4 ;  /* 0x0000000426277e21 */ /* 0x002fce0008010000 */
[----:B------:R-:W1:Y:S01]  /*27c0*/  MUFU.SQRT R40, R40 ;  /* 0x0000002800287308 */ /* 0x000e620000002000 */
[----:B0-----:R-:W-:-:S07]  /*27d0*/  FADD.FTZ R36, R37, UR4 ;  /* 0x0000000425247e21 */ /* 0x001fce0008010000 */
[----:B------:R-:W0:Y:S01]  /*27e0*/  MUFU.RCP R37, R5 ;  /* 0x0000000500257308 */ /* 0x000e220000001000 */
[----:B--2---:R-:W-:Y:S01]  /*27f0*/  FADD.FTZ R38, R41, UR4 ;  /* 0x0000000429267e21 */ /* 0x004fe20008010000 */
[----:B------:R-:W-:-:S04]  /*2800*/  FFMA.FTZ R41, R35, -UR6, R35 ;  /* 0x8000000623297c23 */ /* 0x000fc80008010023 */
[----:B------:R-:W-:Y:S01]  /*2810*/  FFMA.FTZ R20, R20, UR6, R41 ;  /* 0x0000000614147c23 */ /* 0x000fe20008010029 */
[----:B------:R-:W-:Y:S01]  /*2820*/  FFMA.FTZ R41, R32, -UR6, R32 ;  /* 0x8000000620297c23 */ /* 0x000fe20008010020 */
[----:B------:R-:W2:Y:S01]  /*2830*/  MUFU.RCP R36, R36 ;  /* 0x0000002400247308 */ /* 0x000ea20000001000 */
[----:B-1----:R-:W-:Y:S02]  /*2840*/  FADD.FTZ R42, R40, UR4 ;  /* 0x00000004282a7e21 */ /* 0x002fe40008010000 */
[----:B------:R-:W-:-:S05]  /*2850*/  FFMA.FTZ R22, R22, UR6, R41 ;  /* 0x0000000616167c23 */ /* 0x000fca0008010029 */
[----:B------:R-:W1:Y:S01]  /*2860*/  MUFU.RCP R39, R39 ;  /* 0x0000002700277308 */ /* 0x000e620000001000 */
[-C--:B0-----:R-:W-:Y:S01]  /*2870*/  FMUL.FTZ R41, R20, R37.reuse ;  /* 0x0000002514297220 */ /* 0x081fe20000410000 */
[-C--:B------:R-:W-:Y:S01]  /*2880*/  FMUL.FTZ R30, R21, R37.reuse ;  /* 0x00000025151e7220 */ /* 0x080fe20000410000 */
[-C--:B------:R-:W-:Y:S01]  /*2890*/  FMUL.FTZ R43, R22, R37.reuse ;  /* 0x00000025162b7220 */ /* 0x080fe20000410000 */
[----:B------:R-:W-:-:S04]  /*28a0*/  FMUL.FTZ R32, R23, R37 ;  /* 0x0000002517207220 */ /* 0x000fc80000410000 */
[----:B------:R-:W0:Y:S01]  /*28b0*/  MUFU.RCP R38, R38 ;  /* 0x0000002600267308 */ /* 0x000e220000001000 */
[----:B--2---:R-:W-:-:S07]  /*28c0*/  FMUL.FTZ R36, R41, R36 ;  /* 0x0000002429247220 */ /* 0x004fce0000410000 */
[----:B------:R-:W2:Y:S01]  /*28d0*/  MUFU.RCP R35, R42 ;  /* 0x0000002a00237308 */ /* 0x000ea20000001000 */
[----:B-1----:R-:W-:Y:S01]  /*28e0*/  FMUL.FTZ R30, R30, R39 ;  /* 0x000000271e1e7220 */ /* 0x002fe20000410000 */
[----:B0-----:R-:W-:Y:S01]  /*28f0*/  FMUL.FTZ R43, R43, R38 ;  /* 0x000000262b2b7220 */ /* 0x001fe20000410000 */
[----:B--2---:R-:W-:Y:S01]  /*2900*/  FMUL.FTZ R32, R32, R35 ;  /* 0x0000002320207220 */ /* 0x004fe20000410000 */
[----:B------:R-:W-:-:S04]  /*2910*/  IMAD.WIDE R34, R0, 0x4, R26 ;  /* 0x0000000400227825 */ /* 0x000fc800078e021a */
[C---:B---3--:R-:W-:Y:S01]  /*2920*/  FFMA.FTZ R12, -R33.reuse, R36, R12 ;  /* 0x00000024210c7223 */ /* 0x048fe2000001010c */
[C---:B------:R-:W-:Y:S01]  /*2930*/  FFMA.FTZ R13, -R33.reuse, R30, R13 ;  /* 0x0000001e210d7223 */ /* 0x040fe2000001010d */
[C---:B------:R-:W-:Y:S01]  /*2940*/  FFMA.FTZ R14, -R33.reuse, R43, R14 ;  /* 0x0000002b210e7223 */ /* 0x040fe2000001010e */
[----:B------:R-:W-:Y:S01]  /*2950*/  FFMA.FTZ R15, -R33, R32, R15 ;  /* 0x00000020210f7223 */ /* 0x000fe2000001010f */
[----:B------:R-:W-:-:S04]  /*2960*/  IMAD.WIDE R32, R0, 0x4, R28 ;  /* 0x0000000400207825 */ /* 0x000fc800078e021c */
[----:B------:R-:W-:Y:S01]  /*2970*/  IMAD.WIDE R36, R0, 0x4, R24 ;  /* 0x0000000400247825 */ /* 0x000fe200078e0218 */
[----:B------:R-:W-:Y:S06]  /*2980*/  @P1 BRA `(.L_x_511) ;  /* 0x0000000000f41947 */ /* 0x000fec0003800000 */
        /* <DEDUP_REMOVED lines=12> */
[C---:B------:R-:W-:Y:S01]  /*2a50*/  @!P3 R2UR UR9, R17.reuse ;  /* 0x000000001109b2ca */ /* 0x040fe200000e0000 */
[----:B------:R-:W-:Y:S01]  /*2a60*/  @!P2 IMAD.WIDE R42, R0, 0x4, R6 ;  /* 0x00000004002aa825 */ /* 0x000fe200078e0206 */
        /* <DEDUP_REMOVED lines=17> */
[----:B0-----:R-:W-:Y:S01]  /*2b80*/  VIADD R8, R0, 0x3 ;  /* 0x0000000300087836 */ /* 0x001fe20000000000 */
        /* <DEDUP_REMOVED lines=9> */
[----:B------:R-:W-:Y:S01]  /*2c20*/  ISETP.GE.AND P0, PT, R8, R3, PT ;  /* 0x000000030800720c */ /* 0x000fe20003f06270 */
[----:B------:R1:W-:Y:S04]  /*2c30*/  @!P2 STG.E desc[UR18][R32.64+0x8], R14 ;  /* 0x0000080e2000a986 */ /* 0x0003e8000c101912 */
[----:B------:R1:W-:Y:S04]  /*2c40*/  @!P2 STG.E desc[UR20][R34.64+0x8], R22 ;  /* 0x000008162200a986 */ /* 0x0003e8000c101914 */
[----:B------:R1:W-:Y:S04]  /*2c50*/  @!P2 STG.E desc[UR22][R36.64+0x8], R10 ;  /* 0x0000080a2400a986 */ /* 0x0003e8000c101916 */
[----:B------:R1:W-:Y:S01]  /*2c60*/  @!P2 STG.E desc[UR24][R42.64+0x8], R14 ;  /* 0x0000080e2a00a986 */ /* 0x0003e2000c101918 */
        /* <DEDUP_REMOVED lines=13> */
[----:B------:R2:W-:Y:S01]  /*2d40*/  STG.E desc[UR10][R8.64+0xc], R15 ;  /* 0x00000c0f08007986 */ /* 0x0005e2000c10190a */
[----:B------:R-:W-:Y:S05]  /*2d50*/  BRA `(.L_x_512) ;  /* 0x0000000000347947 */ /* 0x000fea0003800000 */
.L_x_511:
        /* <DEDUP_REMOVED lines=9> */
[----:B------:R0:W-:Y:S04]  /*2df0*/  STG.E.128 desc[UR4][R32.64], R12 ;  /* 0x0000000c20007986 */ /* 0x0001e8000c101d04 */
[----:B------:R0:W-:Y:S04]  /*2e00*/  STG.E.128 desc[UR6][R34.64], R20 ;  /* 0x0000001422007986 */ /* 0x0001e8000c101d06 */
[----:B------:R0:W-:Y:S04]  /*2e10*/  STG.E.128 desc[UR8][R36.64], R8 ;  /* 0x0000000824007986 */ /* 0x0001e8000c101d08 */
[----:B------:R0:W-:Y:S02]  /*2e20*/  STG.E.128 desc[UR10][R38.64], R12 ;  /* 0x0000000c26007986 */ /* 0x0001e4000c101d0a */
.L_x_512:
[----:B------:R-:W-:Y:S05]  /*2e30*/  BSYNC.RECONVERGENT B0 ;  /* 0x0000000000007941 */ /* 0x000fea0003800200 */
.L_x_510:
[----:B------:R-:W-:-:S05]  /*2e40*/  IMAD R0, R31, 0x4, R0 ;  /* 0x000000041f007824 */ /* 0x000fca00078e0200 */
[----:B------:R-:W-:-:S13]  /*2e50*/  ISETP.GE.AND P0, PT, R0, R3, PT ;  /* 0x000000030000720c */ /* 0x000fda0003f06270 */
[----:B------:R-:W-:Y:S05]  /*2e60*/  @!P0 BRA `(.L_x_513) ;  /* 0xfffffff000348947 */ /* 0x000fea000383ffff */
[----:B------:R-:W-:Y:S05]  /*2e70*/  EXIT ;  /* 0x000000000000794d */ /* 0x000fea0003800000 */
        .type           $_Z25multi_tensor_apply_kernelI18TensorListMetadataILi5EE25DistAdamCapturableFunctorIfN3c108BFloat16EfEJPfffPiifS6_10adamMode_tfEEvlPViT_T0_DpT1_$__internal_accurate_pow,@function
        .size           $_Z25multi_tensor_apply_kernelI18TensorListMetadataILi5EE25DistAdamCapturableFunctorIfN3c108BFloat16EfEJPfffPiifS6_10adamMode_tfEEvlPViT_T0_DpT1_$__internal_accurate_pow,(.L_x_1080 - $_Z25multi_tensor_apply_kernelI18TensorListMetadataILi5EE25DistAdamCapturableFunctorIfN3c108BFloat16EfEJPfffPiifS6_10adamMode_tfEEvlPViT_T0_DpT1_$__internal_accurate_pow)
$_Z25multi_tensor_apply_kernelI18TensorListMetadataILi5EE25DistAdamCapturableFunctorIfN3c108BFloat16EfEJPfffPiifS6_10adamMode_tfEEvlPViT_T0_DpT1_$__internal_accurate_pow:
        /* <DEDUP_REMOVED lines=171> */
.L_x_514:
[----:B------:R-:W-:Y:S02]  /*3930*/  DFMA R8, R12, R6, R6 ;  /* 0x000000060c08722b */ /* 0x000fe40000000006 */
[----:B------:R-:W-:-:S08]  /*3940*/  DSETP.NEU.AND P2, PT, |R6|, +INF , PT ;  /* 0x7ff000000600742a */ /* 0x000fd00003f4d200 */
[----:B------:R-:W-:Y:S01]  /*3950*/  FSEL R11, R6, R8, !P2 ;  /* 0x00000008060b7208 */ /* 0x000fe20005000000 */
[----:B------:R-:W-:Y:S01]  /*3960*/  IMAD.MOV.U32 R6, RZ, RZ, R0 ;  /* 0x000000ffff067224 */ /* 0x000fe200078e0000 */
[----:B------:R-:W-:Y:S01]  /*3970*/  FSEL R10, R7, R9, !P2 ;  /* 0x00000009070a7208 */ /* 0x000fe20005000000 */
[----:B------:R-:W-:-:S04]  /*3980*/  IMAD.MOV.U32 R7, RZ, RZ, 0x0 ;  /* 0x00000000ff077424 */ /* 0x000fc800078e00ff */
[----:B------:R-:W-:Y:S05]  /*3990*/  RET.REL.NODEC R6 `(_Z25multi_tensor_apply_kernelI18TensorListMetadataILi5EE25DistAdamCapturableFunctorIfN3c108BFloat16EfEJPfffPiifS6_10adamMode_tfEEvlPViT_T0_DpT1_) ;  /* 0xffffffc406987950 */ /* 0x000fea0003c3ffff */
.L_x_515:
        /* <DEDUP_REMOVED lines=14> */
.L_x_1080:


//--------------------- .text._Z25multi_tensor_apply_kernelI18TensorListMetadataILi5EE25DistAdamCapturableFunctorIfN3c104HalfENS3_8BFloat16EEJPfffPiifS7_10adamMode_tfEEvlPViT_T0_DpT1_ --------------------------
	.section	.text._Z25multi_tensor_apply_kernelI18TensorListMetadataILi5EE25DistAdamCapturableFunctorIfN3c104HalfENS3_8BFloat16EEJPfffPiifS7_10adamMode_tfEEvlPViT_T0_DpT1_,"ax",@progbits
	.align	128
        .global         _Z25multi_tensor_apply_kernelI18TensorListMetadataILi5EE25DistAdamCapturableFunctorIfN3c104HalfENS3_8BFloat16EEJPfffPiifS7_10adamMode_tfEEvlPViT_T0_DpT1_
        .type           _Z25multi_tensor_apply_kernelI18TensorListMetadataILi5EE25DistAdamCapturableFunctorIfN3c104HalfENS3_8BFloat16EEJPfffPiifS7_10adamMode_tfEEvlPViT_T0_DpT1_,@function
        .size           _Z25multi_tensor_apply_kernelI18TensorListMetadataILi5EE25DistAdamCapturableFunctorIfN3c104HalfENS3_8BFloat16EEJPfffPiifS7_10adamMode_tfEEvlPViT_T0_DpT1_,(.L_x_1081 - _Z25multi_tensor_apply_kernelI18TensorListMetadataILi5EE25DistAdamCapturableFunctorIfN3c104HalfENS3_8BFloat16EEJPfffPiifS7_10adamMode_tfEEvlPViT_T0_DpT1_)
        .other          _Z25multi_tensor_apply_kernelI18TensorListMetadataILi5EE25DistAdamCapturableFunctorIfN3c104HalfENS3_8BFloat16EEJPfffPiifS7_10adamMode_tfEEvlPViT_T0_DpT1_,@"STO_CUDA_ENTRY STV_DEFAULT"
_Z25multi_tensor_apply_kernelI18TensorListMetadataILi5EE25DistAdamCapturableFunctorIfN3c104HalfENS3_8BFloat16EEJPfffPiifS7_10adamMode_tfEEvlPViT_T0_DpT1_:
.text._Z25multi_tensor_apply_kernelI18TensorListMetadataILi5EE25DistAdamCapturableFunctorIfN3c104HalfENS3_8BFloat16EEJPfffPiifS7_10adamMode_tfEEvlPViT_T0_DpT1_:
        /* <DEDUP_REMOVED lines=21> */
.L_x_516:
        /* <DEDUP_REMOVED lines=20> */
.L_x_517:
        /* <DEDUP_REMOVED lines=20> */
.L_x_518:
        /* <DEDUP_REMOVED lines=21> */
.L_x_519:
        /* <DEDUP_REMOVED lines=32> */
[----:B0-----:R-:W-:Y:S05]  /*0720*/  CALL.REL.NOINC `($_Z25multi_tensor_apply_kernelI18TensorListMetadataILi5EE25DistAdamCapturableFunctorIfN3c104HalfENS3_8BFloat16EEJPfffPiifS7_10adamMode_tfEEvlPViT_T0_DpT1_$__internal_accurate_pow) ;  /* 0x0000002400cc7944 */ /* 0x001fea0003c00000 */
        /* <DEDUP_REMOVED lines=22> */
.L_x_521:
        /* <DEDUP_REMOVED lines=14> */
.L_x_522:
        /* <DEDUP_REMOVED lines=20> */
[----:B------:R-:W-:Y:S05]  /*0ab0*/  CALL.REL.NOINC `($_Z25multi_tensor_apply_kernelI18TensorListMetadataILi5EE25DistAdamCapturableFunctorIfN3c104HalfENS3_8BFloat16EEJPfffPiifS7_10adamMode_tfEEvlPViT_T0_DpT1_$__internal_accurate_pow) ;  /* 0x0000002000e87944 */ /* 0x000fea0003c00000 */
        /* <DEDUP_REMOVED lines=21> */
.L_x_523:
        /* <DEDUP_REMOVED lines=14> */
.L_x_524:
        /* <DEDUP_REMOVED lines=10> */
.L_x_520:
        /* <DEDUP_REMOVED lines=46> */
.L_x_530:
        /* <DEDUP_REMOVED lines=23> */
.L_x_526:
        /* <DEDUP_REMOVED lines=32> */
[----:B------:R-:W-:Y:S01]  /*13e0*/  @P2 IMAD.MOV.U32 R9, RZ, RZ, RZ ;  /* 0x000000ffff092224 */ /* 0x000fe200078e00ff */
[----:B------:R-:W-:Y:S01]  /*13f0*/  @P3 MOV R10, RZ ;  /* 0x000000ff000a3202 */ /* 0x000fe20000000f00 */
[----:B------:R-:W-:Y:S01]  /*1400*/  @P4 IMAD.MOV.U32 R11, RZ, RZ, RZ ;  /* 0x000000ffff0b4224 */ /* 0x000fe200078e00ff */
[----:B------:R2:W5:Y:S01]  /*1410*/  @!P3 LDG.E.U16 R36, desc[UR14][R20.64+0x4] ;  /* 0x0000040e1424b981 */ /* 0x000562000c1e1500 */
[----:B0-----:R-:W-:-:S03]  /*1420*/  @P2 IMAD.MOV.U32 R13, RZ, RZ, RZ ;  /* 0x000000ffff0d2224 */ /* 0x001fc600078e00ff */
[----:B------:R0:W5:Y:S01]  /*1430*/  @!P4 LDG.E.U16 R37, desc[UR18][R22.64+0x6] ;  /* 0x000006121625c981 */ /* 0x000162000c1e1500 */
[----:B-1----:R-:W-:Y:S02]  /*1440*/  @P3 IMAD.MOV.U32 R14, RZ, RZ, RZ ;  /* 0x000000ffff0e3224 */ /* 0x002fe400078e00ff */
[----:B------:R-:W-:Y:S01]  /*1450*/  @P4 IMAD.MOV.U32 R15, RZ, RZ, RZ ;  /* 0x000000ffff0f4224 */ /* 0x000fe200078e00ff */
        /* <DEDUP_REMOVED lines=19> */
.L_x_527:
[----:B------:R-:W0:Y:S01]  /*1590*/  LDC.64 R38, c[0x0][0xfa0] ;  /* 0x0003e800ff267b82 */ /* 0x000e220000000a00 */
[----:B------:R-:W-:Y:S01]  /*15a0*/  R2UR UR4, R16 ;  /* 0x00000000100472ca */ /* 0x000fe200000e0000 */
[----:B------:R-:W1:Y:S01]  /*15b0*/  LDCU.64 UR6, c[0x0][0xf88] ;  /* 0x0001f100ff0677ac */ /* 0x000e620008000a00 */
[----:B------:R-:W-:-:S13]  /*15c0*/  R2UR UR5, R17 ;  /* 0x00000000110572ca */ /* 0x000fda00000e0000 */
[----:B0-----:R0:W2:Y:S01]  /*15d0*/  LDG.E R35, desc[UR4][R38.64] ;  /* 0x0000000426237981 */ /* 0x0010a2000c1e1900 */
[----:B-----5:R-:W-:Y:S01]  /*15e0*/  HADD2.F32 R41, -RZ, R41.H0_H0 ;  /* 0x20000029ff297230 */ /* 0x020fe20000004100 */
[----:B------:R-:W3:Y:S01]  /*15f0*/  LDCU UR4, c[0x0][0xf9c] ;  /* 0x0001f380ff0477ac */ /* 0x000ee20008000800 */
[----:B------:R-:W-:Y:S02]  /*1600*/  HADD2.F32 R45, -RZ, R40.H0_H0 ;  /* 0x20000028ff2d7230 */ /* 0x000fe40000004100 */
[----:B------:R-:W-:Y:S02]  /*1610*/  HADD2.F32 R37, -RZ, R37.H0_H0 ;  /* 0x20000025ff257230 */ /* 0x000fe40000004100 */
[C---:B------:R-:W-:Y:S01]  /*1620*/  FMUL.FTZ R41, R2.reuse, R41 ;  /* 0x0000002902297220 */ /* 0x040fe20000410000 */
[----:B------:R-:W4:Y:S01]  /*1630*/  LDCU UR5, c[0x0][0xfac] ;  /* 0x0001f580ff0577ac */ /* 0x000f220008000800 */
[C---:B------:R-:W-:Y:S02]  /*1640*/  FMUL.FTZ R34, R2.reuse, R45 ;  /* 0x0000002d02227220 */ /* 0x040fe40000410000 */
[C---:B-1----:R-:W-:Y:S01]  /*1650*/  FFMA.FTZ R43, R41.reuse, -UR6, R41 ;  /* 0x80000006292b7c23 */ /* 0x042fe20008010029 */
[----:B0-----:R-:W0:Y:S01]  /*1660*/  MUFU.RCP R38, R4 ;  /* 0x0000000400267308 */ /* 0x001e220000001000 */
[----:B------:R-:W-:Y:S01]  /*1670*/  FMUL.FTZ R41, R41, R41 ;  /* 0x0000002929297220 */ /* 0x000fe20000410000 */
[----:B------:R-:W-:Y:S01]  /*1680*/  FMUL.FTZ R37, R2, R37 ;  /* 0x0000002502257220 */ /* 0x000fe20000410000 */
[----:B------:R-:W-:Y:S01]  /*1690*/  FFMA.FTZ R12, R12, UR6, R43 ;  /* 0x000000060c0c7c23 */ /* 0x000fe2000801002b */
[----:B------:R-:W-:-:S02]  /*16a0*/  HADD2.F32 R43, -RZ, R36.H0_H0 ;  /* 0x20000024ff2b7230 */ /* 0x000fc40000004100 */
        /* <DEDUP_REMOVED lines=75> */
.L_x_528:
        /* <DEDUP_REMOVED lines=59> */
.L_x_529:
[----:B012---:R-:W0:Y:S02]  /*1f10*/  LDC R9, c[0x0][0x360] ;  /* 0x0000d800ff097b82 */ /* 0x007e240000000800 */
[----:B0-----:R-:W-:-:S05]  /*1f20*/  IMAD R0, R9, 0x4, R0 ;  /* 0x0000000409007824 */ /* 0x001fca00078e0200 */
[----:B------:R-:W-:-:S13]  /*1f30*/  ISETP.GE.AND P0, PT, R0, R3, PT ;  /* 0x000000030000720c */ /* 0x000fda0003f06270 */
[----:B------:R-:W-:Y:S05]  /*1f40*/  @!P0 BRA `(.L_x_530) ;  /* 0xfffffff000488947 */ /* 0x000fea000383ffff */
[----:B------:R-:W-:Y:S05]  /*1f50*/  EXIT ;  /* 0x000000000000794d */ /* 0x000fea0003800000 */
.L_x_525:
[----:B------:R-:W0:Y:S02]  /*1f60*/  LDC R31, c[0x0][0x360] ;  /* 0x0000d800ff1f7b82 */ /* 0x000e240000000800 */
.L_x_536:
        /* <DEDUP_REMOVED lines=64> */
.L_x_531:
        /* <DEDUP_REMOVED lines=18> */
.L_x_532:
[----:B--2---:R-:W1:Y:S01]  /*2490*/  LDC.64 R32, c[0x0][0xfa0] ;  /* 0x0003e800ff207b82 */ /* 0x004e620000000a00 */
[----:B------:R-:W-:Y:S01]  /*24a0*/  R2UR UR4, R16 ;  /* 0x00000000100472ca */ /* 0x000fe200000e0000 */
[----:B------:R-:W2:Y:S01]  /*24b0*/  LDCU.64 UR6, c[0x0][0xf88] ;  /* 0x0001f100ff0677ac */ /* 0x000ea20008000a00 */
[----:B------:R-:W-:-:S13]  /*24c0*/  R2UR UR5, R17 ;  /* 0x00000000110572ca */ /* 0x000fda00000e0000 */
[----:B-1----:R1:W3:Y:S01]  /*24d0*/  LDG.E R33, desc[UR4][R32.64] ;  /* 0x0000000420217981 */ /* 0x0022e2000c1e1900 */
[----:B------:R-:W4:Y:S01]  /*24e0*/  LDCU UR4, c[0x0][0xfac] ;  /* 0x0001f580ff0477ac */ /* 0x000f220008000800 */
[----:B-----5:R-:W-:Y:S01]  /*24f0*/  HADD2.F32 R35, -RZ, R37.H0_H0 ;  /* 0x20000025ff237230 */ /* 0x020fe20000004100 */
[----:B------:R-:W-:Y:S01]  /*2500*/  BSSY.RECONVERGENT B0, `(.L_x_533) ;  /* 0x0000091000007945 */ /* 0x000fe20003800200 */
[----:B------:R-:W-:Y:S02]  /*2510*/  HADD2.F32 R41, -RZ, R36.H0_H0 ;  /* 0x20000024ff297230 */ /* 0x000fe40000004100 */
[----:B------:R-:W-:Y:S02]  /*2520*/  HADD2.F32 R45, -RZ, R38.H0_H0 ;  /* 0x20000026ff2d7230 */ /* 0x000fe40000004100 */
[----:B----4-:R-:W-:Y:S01]  /*2530*/  FMUL.FTZ R37, R12, UR4 ;  /* 0x000000040c257c20 */ /* 0x010fe20008410000 */
[----:B------:R-:W-:Y:S01]  /*2540*/  FMUL.FTZ R43, R13, UR4 ;  /* 0x000000040d2b7c20 */ /* 0x000fe20008410000 */
[----:B-1----:R-:W-:-:S02]  /*2550*/  FMUL.FTZ R32, R14, UR4 ;  /* 0x000000040e207c20 */ /* 0x002fc40008410000 */
[C---:B------:R-:W-:Y:S01]  /*2560*/  FFMA.FTZ R35, R2.reuse, R35, R37 ;  /* 0x0000002302237223 */ /* 0x040fe20000010025 */
[----:B------:R-:W-:Y:S01]  /*2570*/  FFMA.FTZ R36, R2, R41, R43 ;  /* 0x0000002902247223 */ /* 0x000fe2000001002b */
[----:B------:R-:W1:Y:S01]  /*2580*/  MUFU.RCP R37, R4 ;  /* 0x0000000400257308 */ /* 0x000e620000001000 */
[----:B------:R-:W-:Y:S02]  /*2590*/  HADD2.F32 R41, -RZ, R30.H0_H0 ;  /* 0x2000001eff297230 */ /* 0x000fe40000004100 */
        /* <DEDUP_REMOVED lines=120> */
.L_x_534:
[C---:B------:R-:W-:Y:S01]  /*2d20*/  R2UR UR4, R16.reuse ;  /* 0x00000000100472ca */ /* 0x040fe200000e0000 */
[----:B------:R-:W-:Y:S01]  /*2d30*/  IMAD.WIDE.U32 R38, R43, 0x10000, RZ ;  /* 0x000100002b267825 */ /* 0x000fe200078e00ff */
[C---:B------:R-:W-:Y:S02]  /*2d40*/  R2UR UR5, R17.reuse ;  /* 0x00000000110572ca */ /* 0x040fe400000e0000 */
[C---:B------:R-:W-:Y:S02]  /*2d50*/  R2UR UR6, R16.reuse ;  /* 0x00000000100672ca */ /* 0x040fe400000e0000 */
[C---:B------:R-:W-:Y:S02]  /*2d60*/  R2UR UR7, R17.reuse ;  /* 0x00000000110772ca */ /* 0x040fe400000e0000 */
[----:B------:R-:W-:Y:S02]  /*2d70*/  R2UR UR8, R16 ;  /* 0x00000000100872ca */ /* 0x000fe400000e0000 */
[----:B------:R-:W-:-:S02]  /*2d80*/  R2UR UR9, R17 ;  /* 0x00000000110972ca */ /* 0x000fc400000e0000 */
[----:B0-----:R-:W-:Y:S02]  /*2d90*/  SHF.L.U32 R41, R42, 0x10, RZ ;  /* 0x000000102a297819 */ /* 0x001fe400000006ff */
[----:B------:R-:W-:Y:S01]  /*2da0*/  LOP3.LUT R38, R38, R45, RZ, 0xfc, !PT ;  /* 0x0000002d26267212 */ /* 0x000fe200078efcff */
[----:B------:R3:W-:Y:S01]  /*2db0*/  STG.E.128 desc[UR4][R36.64], R12 ;  /* 0x0000000c24007986 */ /* 0x0007e2000c101d04 */
[----:B----4-:R-:W-:Y:S01]  /*2dc0*/  LOP3.LUT R39, R39, R41, R30, 0xfe, !PT ;  /* 0x0000002927277212 */ /* 0x010fe200078efe1e */
[----:B------:R-:W-:Y:S02]  /*2dd0*/  IMAD.WIDE R40, R0, 0x2, R6 ;  /* 0x0000000200287825 */ /* 0x000fe400078e0206 */
[----:B------:R3:W-:Y:S04]  /*2de0*/  STG.E.128 desc[UR4][R34.64], R20 ;  /* 0x0000001422007986 */ /* 0x0007e8000c101d04 */
[----:B------:R3:W-:Y:S04]  /*2df0*/  STG.E.128 desc[UR6][R32.64], R8 ;  /* 0x0000000820007986 */ /* 0x0007e8000c101d06 */
[----:B------:R3:W-:Y:S02]  /*2e00*/  STG.E.64 desc[UR8][R40.64], R38 ;  /* 0x0000002628007986 */ /* 0x0007e4000c101b08 */
.L_x_535:
[----:B------:R-:W-:Y:S05]  /*2e10*/  BSYNC.RECONVERGENT B0 ;  /* 0x0000000000007941 */ /* 0x000fea0003800200 */
.L_x_533:
[----:B0-----:R-:W-:-:S05]  /*2e20*/  IMAD R0, R31, 0x4, R0 ;  /* 0x000000041f007824 */ /* 0x001fca00078e0200 */
[----:B------:R-:W-:-:S13]  /*2e30*/  ISETP.GE.AND P0, PT, R0, R3, PT ;  /* 0x000000030000720c */ /* 0x000fda0003f06270 */
[----:B------:R-:W-:Y:S05]  /*2e40*/  @!P0 BRA `(.L_x_536) ;  /* 0xfffffff000488947 */ /* 0x000fea000383ffff */
[----:B------:R-:W-:Y:S05]  /*2e50*/  EXIT ;  /* 0x000000000000794d */ /* 0x000fea0003800000 */
        .type           $_Z25multi_tensor_apply_kernelI18TensorListMetadataILi5EE25DistAdamCapturableFunctorIfN3c104HalfENS3_8BFloat16EEJPfffPiifS7_10adamMode_tfEEvlPViT_T0_DpT1_$__internal_accurate_pow,@function
        .size           $_Z25multi_tensor_apply_kernelI18TensorListMetadataILi5EE25DistAdamCapturableFunctorIfN3c104HalfENS3_8BFloat16EEJPfffPiifS7_10adamMode_tfEEvlPViT_T0_DpT1_$__internal_accurate_pow,(.L_x_1081 - $_Z25multi_tensor_apply_kernelI18TensorListMetadataILi5EE25DistAdamCapturableFunctorIfN3c104HalfENS3_8BFloat16EEJPfffPiifS7_10adamMode_tfEEvlPViT_T0_DpT1_$__internal_accurate_pow)
$_Z25multi_tensor_apply_kernelI18TensorListMetadataILi5EE25DistAdamCapturableFunctorIfN3c104HalfENS3_8BFloat16EEJPfffPiifS7_10adamMode_tfEEvlPViT_T0_DpT1_$__internal_accurate_pow:
        /* <DEDUP_REMOVED lines=171> */
.L_x_537:
[----:B------:R-:W-:Y:S02]  /*3910*/  DFMA R8, R12, R6, R6 ;  /* 0x000000060c08722b */ /* 0x000fe40000000006 */
[----:B------:R-:W-:-:S08]  /*3920*/  DSETP.NEU.AND P2, PT, |R6|, +INF , PT ;  /* 0x7ff000000600742a */ /* 0x000fd00003f4d200 */
[----:B------:R-:W-:Y:S01]  /*3930*/  FSEL R11, R6, R8, !P2 ;  /* 0x00000008060b7208 */ /* 0x000fe20005000000 */
[----:B------:R-:W-:Y:S01]  /*3940*/  IMAD.MOV.U32 R6, RZ, RZ, R0 ;  /* 0x000000ffff067224 */ /* 0x000fe200078e0000 */
[----:B------:R-:W-:Y:S01]  /*3950*/  FSEL R10, R7, R9, !P2 ;  /* 0x00000009070a7208 */ /* 0x000fe20005000000 */
[----:B------:R-:W-:-:S04]  /*3960*/  IMAD.MOV.U32 R7, RZ, RZ, 0x0 ;  /* 0x00000000ff077424 */ /* 0x000fc800078e00ff */
[----:B------:R-:W-:Y:S05]  /*3970*/  RET.REL.NODEC R6 `(_Z25multi_tensor_apply_kernelI18TensorListMetadataILi5EE25DistAdamCapturableFunctorIfN3c104HalfENS3_8BFloat16EEJPfffPiifS7_10adamMode_tfEEvlPViT_T0_DpT1_) ;  /* 0xffffffc406a07950 */ /* 0x000fea0003c3ffff */
.L_x_538:
        /* <DEDUP_REMOVED lines=16> */
.L_x_1081:


//--------------------- .text._Z25multi_tensor_apply_kernelI18TensorListMetadataILi5EE25DistAdamCapturableFunctorIfN3c104HalfES4_EJPfffPiifS6_10adamMode_tfEEvlPViT_T0_DpT1_ --------------------------
	.section	.text._Z25multi_tensor_apply_kernelI18TensorListMetadataILi5EE25DistAdamCapturableFunctorIfN3c104HalfES4_EJPfffPiifS6_10adamMode_tfEEvlPViT_T0_DpT1_,"ax",@progbits
	.align	128
        .global         _Z25multi_tensor_apply_kernelI18TensorListMetadataILi5EE25DistAdamCapturableFunctorIfN3c104HalfES4_EJPfffPiifS6_10adamMode_tfEEvlPViT_T0_DpT1_
        .type           _Z25multi_tensor_apply_kernelI18TensorListMetadataILi5EE25DistAdamCapturableFunctorIfN3c104HalfES4_EJPfffPiifS6_10adamMode_tfEEvlPViT_T0_DpT1_,@function
        .size           _Z25multi_tensor_apply_kernelI18TensorListMetadataILi5EE25DistAdamCapturableFunctorIfN3c104HalfES4_EJPfffPiifS6_10adamMode_tfEEvlPViT_T0_DpT1_,(.L_x_1082 - _Z25multi_tensor_apply_kernelI18TensorListMetadataILi5EE25DistAdamCapturableFunctorIfN3c104HalfES4_EJPfffPiifS6_10adamMode_tfEEvlPViT_T0_DpT1_)
        .other          _Z25multi_tensor_apply_kernelI18TensorListMetadataILi5EE25DistAdamCapturableFunctorIfN3c104HalfES4_EJPfffPiifS6_10adamMode_tfEEvlPViT_T0_DpT1_,@"STO_CUDA_ENTRY STV_DEFAULT"
_Z25multi_tensor_apply_kernelI18TensorListMetadataILi5EE25DistAdamCapturableFunctorIfN3c104HalfES4_EJPfffPiifS6_10adamMode_tfEEvlPViT_T0_DpT1_:
.text._Z25multi_tensor_apply_kernelI18TensorListMetadataILi5EE25DistAdamCapturableFunctorIfN3c104HalfES4_EJPfffPiifS6_10adamMode_tfEEvlPViT_T0_DpT1_:
        /* <DEDUP_REMOVED lines=21> */
.L_x_539:
        /* <DEDUP_REMOVED lines=20> */
.L_x_540:
        /* <DEDUP_REMOVED lines=20> */
.L_x_541:
        /* <DEDUP_REMOVED lines=21> */
.L_x_542:
        /* <DEDUP_REMOVED lines=32> */
[----:B0-----:R-:W-:Y:S05]  /*0720*/  CALL.REL.NOINC `($_Z25multi_tensor_apply_kernelI18TensorListMetadataILi5EE25DistAdamCapturableFunctorIfN3c104HalfES4_EJPfffPiifS6_10adamMode_tfEEvlPViT_T0_DpT1_$__internal_accurate_pow) ;  /* 0x0000002400cc7944 */ /* 0x001fea0003c00000 */
        /* <DEDUP_REMOVED lines=22> */
.L_x_544:
        /* <DEDUP_REMOVED lines=14> */
.L_x_545:
        /* <DEDUP_REMOVED lines=20> */
[----:B------:R-:W-:Y:S05]  /*0ab0*/  CALL.REL.NOINC `($_Z25multi_tensor_apply_kernelI18TensorListMetadataILi5EE25DistAdamCapturableFunctorIfN3c104HalfES4_EJPfffPiifS6_10adamMode_tfEEvlPViT_T0_DpT1_$__internal_accurate_pow) ;  /* 0x0000002000e87944 */ /* 0x000fea0003c00000 */
        /* <DEDUP_REMOVED lines=21> */
.L_x_546:
        /* <DEDUP_REMOVED lines=14> */
.L_x_547:
        /* <DEDUP_REMOVED lines=10> */
.L_x_543:
        /* <DEDUP_REMOVED lines=46> */
.L_x_553:
        /* <DEDUP_REMOVED lines=23> */
.L_x_549:
        /* <DEDUP_REMOVED lines=59> */
.L_x_550:
        /* <DEDUP_REMOVED lines=93> */
.L_x_551:
        /* <DEDUP_REMOVED lines=59> */
.L_x_552:
[----:B012---:R-:W0:Y:S02]  /*1f10*/  LDC R9, c[0x0][0x360] ;  /* 0x0000d800ff097b82 */ /* 0x007e240000000800 */
[----:B0-----:R-:W-:-:S05]  /*1f20*/  IMAD R0, R9, 0x4, R0 ;  /* 0x0000000409007824 */ /* 0x001fca00078e0200 */
[----:B------:R-:W-:-:S13]  /*1f30*/  ISETP.GE.AND P0, PT, R0, R3, PT ;  /* 0x000000030000720c */ /* 0x000fda0003f06270 */
[----:B------:R-:W-:Y:S05]  /*1f40*/  @!P0 BRA `(.L_x_553) ;  /* 0xfffffff000488947 */ /* 0x000fea000383ffff */
[----:B------:R-:W-:Y:S05]  /*1f50*/  EXIT ;  /* 0x000000000000794d */ /* 0x000fea0003800000 */
.L_x_548:
[----:B------:R-:W0:Y:S02]  /*1f60*/  LDC R31, c[0x0][0x360] ;  /* 0x0000d800ff1f7b82 */ /* 0x000e240000000800 */
.L_x_559:
        /* <DEDUP_REMOVED lines=64> */
.L_x_554:
        /* <DEDUP_REMOVED lines=18> */
.L_x_555:
        /* <DEDUP_REMOVED lines=137> */
.L_x_557:
        /* <DEDUP_REMOVED lines=15> */
.L_x_558:
[----:B------:R-:W-:Y:S05]  /*2e10*/  BSYNC.RECONVERGENT B0 ;  /* 0x0000000000007941 */ /* 0x000fea0003800200 */
.L_x_556:
[----:B0-----:R-:W-:-:S05]  /*2e20*/  IMAD R0, R31, 0x4, R0 ;  /* 0x000000041f007824 */ /* 0x001fca00078e0200 */
[----:B------:R-:W-:-:S13]  /*2e30*/  ISETP.GE.AND P0, PT, R0, R3, PT ;  /* 0x000000030000720c */ /* 0x000fda0003f06270 */
[----:B------:R-:W-:Y:S05]  /*2e40*/  @!P0 BRA `(.L_x_559) ;  /* 0xfffffff000488947 */ /* 0x000fea000383ffff */
[----:B------:R-:W-:Y:S05]  /*2e50*/  EXIT ;  /* 0x000000000000794d */ /* 0x000fea0003800000 */
        .type           $_Z25multi_tensor_apply_kernelI18TensorListMetadataILi5EE25DistAdamCapturableFunctorIfN3c104HalfES4_EJPfffPiifS6_10adamMode_tfEEvlPViT_T0_DpT1_$__internal_accurate_pow,@function
        .size           $_Z25multi_tensor_apply_kernelI18TensorListMetadataILi5EE25DistAdamCapturableFunctorIfN3c104HalfES4_EJPfffPiifS6_10adamMode_tfEEvlPViT_T0_DpT1_$__internal_accurate_pow,(.L_x_1082 - $_Z25multi_tensor_apply_kernelI18TensorListMetadataILi5EE25DistAdamCapturableFunctorIfN3c104HalfES4_EJPfffPiifS6_10adamMode_tfEEvlPViT_T0_DpT1_$__internal_accurate_pow)
$_Z25multi_tensor_apply_kernelI18TensorListMetadataILi5EE25DistAdamCapturableFunctorIfN3c104HalfES4_EJPfffPiifS6_10adamMode_tfEEvlPViT_T0_DpT1_$__internal_accurate_pow:
        /* <DEDUP_REMOVED lines=171> */
.L_x_560:
[----:B------:R-:W-:Y:S02]  /*3910*/  DFMA R8, R12, R6, R6 ;  /* 0x000000060c08722b */ /* 0x000fe40000000006 */
[----:B------:R-:W-:-:S08]  /*3920*/  DSETP.NEU.AND P2, PT, |R6|, +INF , PT ;  /* 0x7ff000000600742a */ /* 0x000fd00003f4d200 */
[----:B------:R-:W-:Y:S01]  /*3930*/  FSEL R11, R6, R8, !P2 ;  /* 0x00000008060b7208 */ /* 0x000fe20005000000 */
[----:B------:R-:W-:Y:S01]  /*3940*/  IMAD.MOV.U32 R6, RZ, RZ, R0 ;  /* 0x000000ffff067224 */ /* 0x000fe200078e0000 */
[----:B------:R-:W-:Y:S01]  /*3950*/  FSEL R10, R7, R9, !P2 ;  /* 0x00000009070a7208 */ /* 0x000fe20005000000 */
[----:B------:R-:W-:-:S04]  /*3960*/  IMAD.MOV.U32 R7, RZ, RZ, 0x0 ;  /* 0x00000000ff077424 */ /* 0x000fc800078e00ff */
[----:B------:R-:W-:Y:S05]  /*3970*/  RET.REL.NODEC R6 `(_Z25multi_tensor_apply_kernelI18TensorListMetadataILi5EE25DistAdamCapturableFunctorIfN3c104HalfES4_EJPfffPiifS6_10adamMode_tfEEvlPViT_T0_DpT1_) ;  /* 0xffffffc406a07950 */ /* 0x000fea0003c3ffff */
.L_x_561:
        /* <DEDUP_REMOVED lines=16> */
.L_x_1082:


//--------------------- .text._Z25multi_tensor_apply_kernelI18TensorListMetadataILi5EE25DistAdamCapturableFunctorIfN3c104HalfEfEJPfffPiifS6_10adamMode_tfEEvlPViT_T0_DpT1_ --------------------------
	.section	.text._Z25multi_tensor_apply_kernelI18TensorListMetadataILi5EE25DistAdamCapturableFunctorIfN3c104HalfEfEJPfffPiifS6_10adamMode_tfEEvlPViT_T0_DpT1_,"ax",@progbits
	.align	128
        .global         _Z25multi_tensor_apply_kernelI18TensorListMetadataILi5EE25DistAdamCapturableFunctorIfN3c104HalfEfEJPfffPiifS6_10adamMode_tfEEvlPViT_T0_DpT1_
        .type           _Z25multi_tensor_apply_kernelI18TensorListMetadataILi5EE25DistAdamCapturableFunctorIfN3c104HalfEfEJPfffPiifS6_10adamMode_tfEEvlPViT_T0_DpT1_,@function
        .size           _Z25multi_tensor_apply_kernelI18TensorListMetadataILi5EE25DistAdamCapturableFunctorIfN3c104HalfEfEJPfffPiifS6_10adamMode_tfEEvlPViT_T0_DpT1_,(.L_x_1083 - _Z25multi_tensor_apply_kernelI18TensorListMetadataILi5EE25DistAdamCapturableFunctorIfN3c104HalfEfEJPfffPiifS6_10adamMode_tfEEvlPViT_T0_DpT1_)
        .other          _Z25multi_tensor_apply_kernelI18TensorListMetadataILi5EE25DistAdamCapturableFunctorIfN3c104HalfEfEJPfffPiifS6_10adamMode_tfEEvlPViT_T0_DpT1_,@"STO_CUDA_ENTRY STV_DEFAULT"
_Z25multi_tensor_apply_kernelI18TensorListMetadataILi5EE25DistAdamCapturableFunctorIfN3c104HalfEfEJPfffPiifS6_10adamMode_tfEEvlPViT_T0_DpT1_:
.text._Z25multi_tensor_apply_kernelI18TensorListMetadataILi5EE25DistAdamCapturableFunctorIfN3c104HalfEfEJPfffPiifS6_10adamMode_tfEEvlPViT_T0_DpT1_:
        /* <DEDUP_REMOVED lines=21> */
.L_x_562:
        /* <DEDUP_REMOVED lines=20> */
.L_x_563:
        /* <DEDUP_REMOVED lines=20> */
.L_x_564:
        /* <DEDUP_REMOVED lines=21> */
.L_x_565:
        /* <DEDUP_REMOVED lines=32> */
[----:B0-----:R-:W-:Y:S05]  /*0720*/  CALL.REL.NOINC `($_Z25multi_tensor_apply_kernelI18TensorListMetadataILi5EE25DistAdamCapturableFunctorIfN3c104HalfEfEJPfffPiifS6_10adamMode_tfEEvlPViT_T0_DpT1_$__internal_accurate_pow) ;  /* 0x0000002400d47944 */ /* 0x001fea0003c00000 */
        /* <DEDUP_REMOVED lines=22> */
.L_x_567:
        /* <DEDUP_REMOVED lines=14> */
.L_x_568:
        /* <DEDUP_REMOVED lines=20> */
[----:B------:R-:W-:Y:S05]  /*0ab0*/  CALL.REL.NOINC `($_Z25multi_tensor_apply_kernelI18TensorListMetadataILi5EE25DistAdamCapturableFunctorIfN3c104HalfEfEJPfffPiifS6_10adamMode_tfEEvlPViT_T0_DpT1_$__internal_accurate_pow) ;  /* 0x0000002000f07944 */ /* 0x000fea0003c00000 */
        /* <DEDUP_REMOVED lines=21> */
.L_x_569:
        /* <DEDUP_REMOVED lines=14> */
.L_x_570:
        /* <DEDUP_REMOVED lines=10> */
.L_x_566:
        /* <DEDUP_REMOVED lines=46> */
.L_x_575:
        /* <DEDUP_REMOVED lines=22> */
.L_x_572:
        /* <DEDUP_REMOVED lines=66> */
.L_x_573:
[----:B------:R-:W0:Y:S01]  /*15f0*/  LDC.64 R34, c[0x0][0xfa0] ;  /* 0x0003e800ff227b82 */ /* 0x000e220000000a00 */
[----:B------:R-:W-:Y:S01]  /*1600*/  R2UR UR4, R16 ;  /* 0x00000000100472ca */ /* 0x000fe200000e0000 */
[----:B------:R-:W1:Y:S01]  /*1610*/  LDCU.64 UR6, c[0x0][0xf88] ;  /* 0x0001f100ff0677ac */ /* 0x000e620008000a00 */
[----:B------:R-:W-:-:S13]  /*1620*/  R2UR UR5, R17 ;  /* 0x00000000110572ca */ /* 0x000fda00000e0000 */
[----:B0-----:R0:W2:Y:S01]  /*1630*/  LDG.E R35, desc[UR4][R34.64] ;  /* 0x0000000422237981 */ /* 0x0010a2000c1e1900 */
[----:B-----5:R-:W-:Y:S01]  /*1640*/  HADD2.F32 R37, -RZ, R37.H0_H0 ;  /* 0x20000025ff257230 */ /* 0x020fe20000004100 */
[----:B------:R-:W3:Y:S01]  /*1650*/  LDCU UR4, c[0x0][0xf9c] ;  /* 0x0001f380ff0477ac */ /* 0x000ee20008000800 */
[----:B------:R-:W-:Y:S01]  /*1660*/  HADD2.F32 R43, -RZ, R36.H0_H0 ;  /* 0x20000024ff2b7230 */ /* 0x000fe20000004100 */
[----:B------:R-:W-:Y:S01]  /*1670*/  @P1 R2UR UR8, R16 ;  /* 0x00000000100812ca */ /* 0x000fe200000e0000 */
[----:B------:R-:W-:Y:S02]  /*1680*/  HADD2.F32 R45, -RZ, R38.H0_H0 ;  /* 0x20000026ff2d7230 */ /* 0x000fe40000004100 */
[C---:B------:R-:W-:Y:S01]  /*1690*/  FMUL.FTZ R37, R2.reuse, R37 ;  /* 0x0000002502257220 */ /* 0x040fe20000410000 */
[----:B------:R-:W-:Y:S01]  /*16a0*/  @P1 R2UR UR9, R17 ;  /* 0x00000000110912ca */ /* 0x000fe200000e0000 */
[----:B------:R-:W-:Y:S01]  /*16b0*/  FMUL.FTZ R36, R2, R43 ;  /* 0x0000002b02247220 */ /* 0x000fe20000410000 */
        /* <DEDUP_REMOVED lines=10> */
[----:B------:R-:W-:-:S02]  /*1760*/  HADD2.F32 R41, -RZ, R39.H0_H0 ;  /* 0x20000027ff297230 */ /* 0x000fc40000004100 */
[----:B------:R-:W-:Y:S01]  /*1770*/  FFMA.FTZ R40, R40, -UR7, R40 ;  /* 0x8000000728287c23 */ /* 0x000fe20008010028 */
[----:B------:R-:W1:Y:S01]  /*1780*/  MUFU.RCP R39, R4 ;  /* 0x0000000400277308 */ /* 0x000e620000001000 */
[----:B------:R-:W-:Y:S01]  /*1790*/  FFMA.FTZ R21, R21, UR6, R36 ;  /* 0x0000000615157c23 */ /* 0x000fe20008010024 */
[----:B------:R-:W-:Y:S01]  /*17a0*/  @P1 R2UR UR12, R16 ;  /* 0x00000000100c12ca */ /* 0x000fe200000e0000 */
[----:B0-----:R-:W-:Y:S01]  /*17b0*/  FMUL.FTZ R34, R2, R41 ;  /* 0x0000002902227220 */ /* 0x001fe20000410000 */
[----:B------:R-:W-:Y:S01]  /*17c0*/  FFMA.FTZ R9, R9, UR7, R40 ;  /* 0x0000000709097c23 */ /* 0x000fe20008010028 */
[----:B------:R-:W-:Y:S02]  /*17d0*/  @P1 R2UR UR13, R17 ;  /* 0x00000000110d12ca */ /* 0x000fe400000e0000 */
[C---:B------:R-:W-:Y:S01]  /*17e0*/  FMUL.FTZ R40, R34.reuse, R34 ;  /* 0x0000002222287220 */ /* 0x040fe20000410000 */
[----:B------:R-:W-:Y:S01]  /*17f0*/  FFMA.FTZ R37, R34, -UR6, R34 ;  /* 0x8000000622257c23 */ /* 0x000fe20008010022 */
[----:B------:R-:W0:Y:S02]  /*1800*/  MUFU.RCP R36, R5 ;  /* 0x0000000500247308 */ /* 0x000e240000001000 */
[----:B------:R-:W-:Y:S01]  /*1810*/  FFMA.FTZ R41, R40, -UR7, R40 ;  /* 0x8000000728297c23 */ /* 0x000fe20008010028 */
[----:B------:R-:W-:Y:S01]  /*1820*/  FMUL.FTZ R40, R38, R38 ;  /* 0x0000002626287220 */ /* 0x000fe20000410000 */
[----:B------:R-:W-:Y:S01]  /*1830*/  FFMA.FTZ R22, R22, UR6, R37 ;  /* 0x0000000616167c23 */ /* 0x000fe20008010025 */
[----:B------:R-:W-:Y:S01]  /*1840*/  FFMA.FTZ R38, R38, -UR6, R38 ;  /* 0x8000000626267c23 */ /* 0x000fe20008010026 */
[----:B------:R-:W-:Y:S01]  /*1850*/  FFMA.FTZ R10, R10, UR7, R41 ;  /* 0x000000070a0a7c23 */ /* 0x000fe20008010029 */
[----:B------:R-:W-:Y:S01]  /*1860*/  FFMA.FTZ R42, R40, -UR7, R40 ;  /* 0x80000007282a7c23 */ /* 0x000fe20008010028 */
[-C--:B-1----:R-:W-:Y:S01]  /*1870*/  FMUL.FTZ R44, R9, R39.reuse ;  /* 0x00000027092c7220 */ /* 0x082fe20000410000 */
[-C--:B------:R-:W-:Y:S01]  /*1880*/  FMUL.FTZ R43, R8, R39.reuse ;  /* 0x00000027082b7220 */ /* 0x080fe20000410000 */
[----:B------:R-:W-:Y:S01]  /*1890*/  FFMA.FTZ R23, R23, UR6, R38 ;  /* 0x0000000617177c23 */ /* 0x000fe20008010026 */
[----:B------:R-:W-:Y:S01]  /*18a0*/  FFMA.FTZ R11, R11, UR7, R42 ;  /* 0x000000070b0b7c23 */ /* 0x000fe2000801002a */
[----:B------:R-:W3:Y:S01]  /*18b0*/  MUFU.SQRT R40, R44 ;  /* 0x0000002c00287308 */ /* 0x000ee20000002000 */
[-C--:B------:R-:W-:Y:S01]  /*18c0*/  FMUL.FTZ R42, R10, R39.reuse ;  /* 0x000000270a2a7220 */ /* 0x080fe20000410000 */
[----:B------:R-:W-:Y:S01]  /*18d0*/  @P1 R2UR UR6, R16 ;  /* 0x00000000100612ca */ /* 0x000fe200000e0000 */
[----:B------:R-:W-:Y:S01]  /*18e0*/  FMUL.FTZ R41, R11, R39 ;  /* 0x000000270b297220 */ /* 0x000fe20000410000 */
[----:B------:R-:W-:Y:S01]  /*18f0*/  @P1 R2UR UR7, R17 ;  /* 0x00000000110712ca */ /* 0x000fe200000e0000 */
[----:B0-----:R-:W-:-:S03]  /*1900*/  FMUL.FTZ R38, R20, R36 ;  /* 0x0000002414267220 */ /* 0x001fc60000410000 */
        /* <DEDUP_REMOVED lines=93> */
.L_x_574:
[----:B01----:R-:W0:Y:S02]  /*1ee0*/  LDC R9, c[0x0][0x360] ;  /* 0x0000d800ff097b82 */ /* 0x003e240000000800 */
[----:B0-----:R-:W-:-:S05]  /*1ef0*/  IMAD R0, R9, 0x4, R0 ;  /* 0x0000000409007824 */ /* 0x001fca00078e0200 */
[----:B------:R-:W-:-:S13]  /*1f00*/  ISETP.GE.AND P0, PT, R0, R3, PT ;  /* 0x000000030000720c */ /* 0x000fda0003f06270 */
[----:B------:R-:W-:Y:S05]  /*1f10*/  @!P0 BRA `(.L_x_575) ;  /* 0xfffffff000548947 */ /* 0x000fea000383ffff */
[----:B------:R-:W-:Y:S05]  /*1f20*/  EXIT ;  /* 0x000000000000794d */ /* 0x000fea0003800000 */
.L_x_571:
[----:B------:R-:W0:Y:S02]  /*1f30*/  LDC R31, c[0x0][0x360] ;  /* 0x0000d800ff1f7b82 */ /* 0x000e240000000800 */
.L_x_581:
        /* <DEDUP_REMOVED lines=73> */
.L_x_576:
        /* <DEDUP_REMOVED lines=18> */
.L_x_577:
[----:B--2---:R-:W1:Y:S01]  /*24f0*/  LDC.64 R32, c[0x0][0xfa0] ;  /* 0x0003e800ff207b82 */ /* 0x004e620000000a00 */
        /* <DEDUP_REMOVED lines=9> */
[----:B----4-:R-:W-:Y:S01]  /*2590*/  FMUL.FTZ R41, R13, UR4 ;  /* 0x000000040d297c20 */ /* 0x010fe20008410000 */
[----:B------:R-:W-:-:S03]  /*25a0*/  FMUL.FTZ R37, R12, UR4 ;  /* 0x000000040c257c20 */ /* 0x000fc60008410000 */
[----:B------:R-:W-:Y:S01]  /*25b0*/  FFMA.FTZ R34, R2, R39, R41 ;  /* 0x0000002702227223 */ /* 0x000fe20000010029 */
[----:B------:R-:W-:Y:S02]  /*25c0*/  HADD2.F32 R39, -RZ, R38.H0_H0 ;  /* 0x20000026ff277230 */ /* 0x000fe40000004100 */
[----:B------:R-:W-:Y:S01]  /*25d0*/  FMUL.FTZ R41, R14, UR4 ;  /* 0x000000040e297c20 */ /* 0x000fe20008410000 */
[----:B------:R-:W-:Y:S01]  /*25e0*/  FFMA.FTZ R35, R2, R35, R37 ;  /* 0x0000002302237223 */ /* 0x000fe20000010025 */
[C---:B------:R-:W-:Y:S01]  /*25f0*/  FMUL.FTZ R38, R34.reuse, R34 ;  /* 0x0000002222267220 */ /* 0x040fe20000410000 */
[----:B--2---:R-:W-:Y:S01]  /*2600*/  FFMA.FTZ R34, R34, -UR6, R34 ;  /* 0x8000000622227c23 */ /* 0x004fe20008010022 */
[----:B-1----:R-:W-:Y:S01]  /*2610*/  FFMA.FTZ R32, R2, R39, R41 ;  /* 0x0000002702207223 */ /* 0x002fe20000010029 */
[----:B------:R-:W-:Y:S02]  /*2620*/  HADD2.F32 R39, -RZ, R30.H0_H0 ;  /* 0x2000001eff277230 */ /* 0x000fe40000004100 */
        /* <DEDUP_REMOVED lines=115> */
.L_x_579:
        /* <DEDUP_REMOVED lines=13> */
.L_x_580:
[----:B------:R-:W-:Y:S05]  /*2e30*/  BSYNC.RECONVERGENT B0 ;  /* 0x0000000000007941 */ /* 0x000fea0003800200 */
.L_x_578:
[----:B------:R-:W-:-:S05]  /*2e40*/  IMAD R0, R31, 0x4, R0 ;  /* 0x000000041f007824 */ /* 0x000fca00078e0200 */
[----:B------:R-:W-:-:S13]  /*2e50*/  ISETP.GE.AND P0, PT, R0, R3, PT ;  /* 0x000000030000720c */ /* 0x000fda0003f06270 */
[----:B------:R-:W-:Y:S05]  /*2e60*/  @!P0 BRA `(.L_x_581) ;  /* 0xfffffff000348947 */ /* 0x000fea000383ffff */
[----:B------:R-:W-:Y:S05]  /*2e70*/  EXIT ;  /* 0x000000000000794d */ /* 0x000fea0003800000 */
        .type           $_Z25multi_tensor_apply_kernelI18TensorListMetadataILi5EE25DistAdamCapturableFunctorIfN3c104HalfEfEJPfffPiifS6_10adamMode_tfEEvlPViT_T0_DpT1_$__internal_accurate_pow,@function
        .size           $_Z25multi_tensor_apply_kernelI18TensorListMetadataILi5EE25DistAdamCapturableFunctorIfN3c104HalfEfEJPfffPiifS6_10adamMode_tfEEvlPViT_T0_DpT1_$__internal_accurate_pow,(.L_x_1083 - $_Z25multi_tensor_apply_kernelI18TensorListMetadataILi5EE25DistAdamCapturableFunctorIfN3c104HalfEfEJPfffPiifS6_10adamMode_tfEEvlPViT_T0_DpT1_$__internal_accurate_pow)
$_Z25multi_tensor_apply_kernelI18TensorListMetadataILi5EE25DistAdamCapturableFunctorIfN3c104HalfEfEJPfffPiifS6_10adamMode_tfEEvlPViT_T0_DpT1_$__internal_accurate_pow:
        /* <DEDUP_REMOVED lines=171> */
.L_x_582:
[----:B------:R-:W-:Y:S02]  /*3930*/  DFMA R8, R12, R6, R6 ;  /* 0x000000060c08722b */ /* 0x000fe40000000006 */
[----:B------:R-:W-:-:S08]  /*3940*/  DSETP.NEU.AND P2, PT, |R6|, +INF , PT ;  /* 0x7ff000000600742a */ /* 0x000fd00003f4d200 */
[----:B------:R-:W-:Y:S01]  /*3950*/  FSEL R11, R6, R8, !P2 ;  /* 0x00000008060b7208 */ /* 0x000fe20005000000 */
[----:B------:R-:W-:Y:S01]  /*3960*/  IMAD.MOV.U32 R6, RZ, RZ, R0 ;  /* 0x000000ffff067224 */ /* 0x000fe200078e0000 */
[----:B------:R-:W-:Y:S01]  /*3970*/  FSEL R10, R7, R9, !P2 ;  /* 0x00000009070a7208 */ /* 0x000fe20005000000 */
[----:B------:R-:W-:-:S04]  /*3980*/  IMAD.MOV.U32 R7, RZ, RZ, 0x0 ;  /* 0x00000000ff077424 */ /* 0x000fc800078e00ff */
[----:B------:R-:W-:Y:S05]  /*3990*/  RET.REL.NODEC R6 `(_Z25multi_tensor_apply_kernelI18TensorListMetadataILi5EE25DistAdamCapturableFunctorIfN3c104HalfEfEJPfffPiifS6_10adamMode_tfEEvlPViT_T0_DpT1_) ;  /* 0xffffffc406987950 */ /* 0x000fea0003c3ffff */
.L_x_583:
        /* <DEDUP_REMOVED lines=14> */
.L_x_1083:


//--------------------- .text._Z25multi_tensor_apply_kernelI18TensorListMetadataILi5EE25DistAdamCapturableFunctorIffN3c108BFloat16EEJPfffPiifS6_10adamMode_tfEEvlPViT_T0_DpT1_ --------------------------
	.section	.text._Z25multi_tensor_apply_kernelI18TensorListMetadataILi5EE25DistAdamCapturableFunctorIffN3c108BFloat16EEJPfffPiifS6_10adamMode_tfEEvlPViT_T0_DpT1_,"ax",@progbits
	.align	128
        .global         _Z25multi_tensor_apply_kernelI18TensorListMetadataILi5EE25DistAdamCapturableFunctorIffN3c108BFloat16EEJPfffPiifS6_10adamMode_tfEEvlPViT_T0_DpT1_
        .type           _Z25multi_tensor_apply_kernelI18TensorListMetadataILi5EE25DistAdamCapturableFunctorIffN3c108BFloat16EEJPfffPiifS6_10adamMode_tfEEvlPViT_T0_DpT1_,@function
        .size           _Z25multi_tensor_apply_kernelI18TensorListMetadataILi5EE25DistAdamCapturableFunctorIffN3c108BFloat16EEJPfffPiifS6_10adamMode_tfEEvlPViT_T0_DpT1_,(.L_x_1084 - _Z25multi_tensor_apply_kernelI18TensorListMetadataILi5EE25DistAdamCapturableFunctorIffN3c108BFloat16EEJPfffPiifS6_10adamMode_tfEEvlPViT_T0_DpT1_)
        .other          _Z25multi_tensor_apply_kernelI18TensorListMetadataILi5EE25DistAdamCapturableFunctorIffN3c108BFloat16EEJPfffPiifS6_10adamMode_tfEEvlPViT_T0_DpT1_,@"STO_CUDA_ENTRY STV_DEFAULT"
_Z25multi_tensor_apply_kernelI18TensorListMetadataILi5EE25DistAdamCapturableFunctorIffN3c108BFloat16EEJPfffPiifS6_10adamMode_tfEEvlPViT_T0_DpT1_:
.text._Z25multi_tensor_apply_kernelI18TensorListMetadataILi5EE25DistAdamCapturableFunctorIffN3c108BFloat16EEJPfffPiifS6_10adamMode_tfEEvlPViT_T0_DpT1_:
        /* <DEDUP_REMOVED lines=21> */
.L_x_584:
        /* <DEDUP_REMOVED lines=20> */
.L_x_585:
        /* <DEDUP_REMOVED lines=20> */
.L_x_586:
        /* <DEDUP_REMOVED lines=21> */
.L_x_587:
        /* <DEDUP_REMOVED lines=32> */
[----:B0-----:R-:W-:Y:S05]  /*0720*/  CALL.REL.NOINC `($_Z25multi_tensor_apply_kernelI18TensorListMetadataILi5EE25DistAdamCapturableFunctorIffN3c108BFloat16EEJPfffPiifS6_10adamMode_tfEEvlPViT_T0_DpT1_$__internal_accurate_pow) ;  /* 0x0000002400a07944 */ /* 0x001fea0003c00000 */
        /* <DEDUP_REMOVED lines=22> */
.L_x_589:
        /* <DEDUP_REMOVED lines=14> */
.L_x_590:
        /* <DEDUP_REMOVED lines=20> */
[----:B------:R-:W-:Y:S05]  /*0ab0*/  CALL.REL.NOINC `($_Z25multi_tensor_apply_kernelI18TensorListMetadataILi5EE25DistAdamCapturableFunctorIffN3c108BFloat16EEJPfffPiifS6_10adamMode_tfEEvlPViT_T0_DpT1_$__internal_accurate_pow) ;  /* 0x0000002000bc7944 */ /* 0x000fea0003c00000 */
        /* <DEDUP_REMOVED lines=21> */
.L_x_591:
        /* <DEDUP_REMOVED lines=14> */
.L_x_592:
        /* <DEDUP_REMOVED lines=10> */
.L_x_588:
        /* <DEDUP_REMOVED lines=46> */
.L_x_598:
[----:B------:R-:W-:-:S04]  /*1070*/  IMAD.WIDE R32, R0, 0x4, R36 ;  /* 0x0000000400207825 */ /* 0x000fc800078e0224 */
[----:B------:R-:W-:-:S04]  /*1080*/  IMAD.WIDE R38, R0, 0x4, R30 ;  /* 0x0000000400267825 */ /* 0x000fc800078e021e */
[----:B------:R-:W-:Y:S01]  /*1090*/  IMAD.WIDE R34, R0, 0x4, R28 ;  /* 0x0000000400227825 */ /* 0x000fe200078e021c */
[----:B0-----:R-:W-:Y:S06]  /*10a0*/  @!P1 BRA `(.L_x_594) ;  /* 0x0000000000389947 */ /* 0x001fec0003800000 */
        /* <DEDUP_REMOVED lines=9> */
[----:B------:R0:W5:Y:S04]  /*1140*/  LDG.E.128 R12, desc[UR4][R32.64] ;  /* 0x00000004200c7981 */ /* 0x000168000c1e1d00 */
[----:B------:R-:W5:Y:S04]  /*1150*/  LDG.E.128 R24, desc[UR10][R24.64] ;  /* 0x0000000a18187981 */ /* 0x000f68000c1e1d00 */
[----:B------:R0:W5:Y:S04]  /*1160*/  LDG.E.128 R8, desc[UR6][R38.64] ;  /* 0x0000000626087981 */ /* 0x000168000c1e1d00 */
[----:B------:R0:W5:Y:S01]  /*1170*/  LDG.E.128 R20, desc[UR8][R34.64] ;  /* 0x0000000822147981 */ /* 0x000162000c1e1d00 */
[----:B------:R-:W-:Y:S05]  /*1180*/  BRA `(.L_x_595) ;  /* 0x0000000000e47947 */ /* 0x000fea0003800000 */
.L_x_594:
[C---:B------:R-:W-:Y:S01]  /*1190*/  VIADD R8, R0.reuse, 0x1 ;  /* 0x0000000100087836 */ /* 0x040fe20000000000 */
[CC--:B------:R-:W-:Y:S01]  /*11a0*/  ISETP.GE.AND P0, PT, R0.reuse, R3.reuse, PT ;  /* 0x000000030000720c */ /* 0x0c0fe20003f06270 */
[C---:B------:R-:W-:Y:S01]  /*11b0*/  VIADD R10, R0.reuse, 0x2 ;  /* 0x00000002000a7836 */ /* 0x040fe20000000000 */
[----:B------:R-:W-:Y:S01]  /*11c0*/  CS2R R24, SRZ ;  /* 0x0000000000187805 */ /* 0x000fe2000001ff00 */
[----:B------:R-:W-:Y:S01]  /*11d0*/  VIADD R12, R0, 0x3 ;  /* 0x00000003000c7836 */ /* 0x000fe20000000000 */
[-C--:B------:R-:W-:Y:S02]  /*11e0*/  ISETP.GE.AND P2, PT, R8, R3.reuse, PT ;  /* 0x000000030800720c */ /* 0x080fe40003f46270 */
[-C--:B------:R-:W-:Y:S02]  /*11f0*/  ISETP.GE.AND P3, PT, R10, R3.reuse, PT ;  /* 0x000000030a00720c */ /* 0x080fe40003f66270 */
[----:B------:R-:W-:Y:S02]  /*1200*/  ISETP.GE.AND P4, PT, R12, R3, PT ;  /* 0x000000030c00720c */ /* 0x000fe40003f86270 */
[----:B------:R-:W-:-:S02]  /*1210*/  CS2R R12, SRZ ;  /* 0x00000000000c7805 */ /* 0x000fc4000001ff00 */
[----:B------:R-:W-:Y:S02]  /*1220*/  CS2R R14, SRZ ;  /* 0x00000000000e7805 */ /* 0x000fe4000001ff00 */
[----:B------:R-:W-:Y:S02]  /*1230*/  @!P0 R2UR UR4, R16 ;  /* 0x00000000100482ca */ /* 0x000fe400000e0000 */
[----:B------:R-:W-:Y:S02]  /*1240*/  CS2R R26, SRZ ;  /* 0x00000000001a7805 */ /* 0x000fe4000001ff00 */
[C---:B------:R-:W-:Y:S01]  /*1250*/  @!P0 R2UR UR5, R17.reuse ;  /* 0x00000000110582ca */ /* 0x040fe200000e0000 */
[----:B------:R-:W-:Y:S01]  /*1260*/  @!P0 IMAD.WIDE R8, R0, 0x4, R18 ;  /* 0x0000000400088825 */ /* 0x000fe200078e0212 */
[----:B------:R-:W-:Y:S02]  /*1270*/  @!P2 R2UR UR6, R16 ;  /* 0x000000001006a2ca */ /* 0x000fe400000e0000 */
[----:B------:R-:W-:-:S02]  /*1280*/  @!P2 R2UR UR7, R17 ;  /* 0x000000001107a2ca */ /* 0x000fc400000e0000 */
[C---:B------:R-:W-:Y:S02]  /*1290*/  @!P3 R2UR UR10, R16.reuse ;  /* 0x00000000100ab2ca */ /* 0x040fe400000e0000 */
[C---:B------:R-:W-:Y:S02]  /*12a0*/  @!P3 R2UR UR11, R17.reuse ;  /* 0x00000000110bb2ca */ /* 0x040fe400000e0000 */
[C---:B------:R-:W-:Y:S02]  /*12b0*/  @!P4 R2UR UR14, R16.reuse ;  /* 0x00000000100ec2ca */ /* 0x040fe400000e0000 */
[C---:B------:R-:W-:Y:S02]  /*12c0*/  @!P4 R2UR UR15, R17.reuse ;  /* 0x00000000110fc2ca */ /* 0x040fe400000e0000 */
[C---:B------:R-:W-:Y:S02]  /*12d0*/  @!P2 R2UR UR8, R16.reuse ;  /* 0x000000001008a2ca */ /* 0x040fe400000e0000 */
[----:B------:R-:W-:Y:S01]  /*12e0*/  @!P2 R2UR UR9, R17 ;  /* 0x000000001109a2ca */ /* 0x000fe200000e0000 */
[----:B------:R-:W5:Y:S01]  /*12f0*/  @!P2 LDG.E R13, desc[UR6][R32.64+0x4] ;  /* 0x00000406200da981 */ /* 0x000f62000c1e1900 */
[----:B------:R-:W-:-:S02]  /*1300*/  @!P3 R2UR UR12, R16 ;  /* 0x00000000100cb2ca */ /* 0x000fc400000e0000 */
[C---:B------:R-:W-:Y:S01]  /*1310*/  @!P3 R2UR UR13, R17.reuse ;  /* 0x00000000110db2ca */ /* 0x040fe200000e0000 */
[----:B------:R-:W5:Y:S01]  /*1320*/  @!P3 LDG.E R14, desc[UR10][R32.64+0x8] ;  /* 0x0000080a200eb981 */ /* 0x000f62000c1e1900 */
[----:B------:R-:W-:Y:S01]  /*1330*/  @!P4 R2UR UR16, R16 ;  /* 0x000000001010c2ca */ /* 0x000fe200000e0000 */
[--C-:B------:R-:W-:Y:S01]  /*1340*/  @!P2 IMAD.WIDE R10, R0, 0x4, R18.reuse ;  /* 0x00000004000aa825 */ /* 0x100fe200078e0212 */
[C---:B------:R-:W-:Y:S01]  /*1350*/  @!P4 R2UR UR17, R17.reuse ;  /* 0x000000001111c2ca */ /* 0x040fe200000e0000 */
[----:B------:R-:W5:Y:S01]  /*1360*/  @!P4 LDG.E R15, desc[UR14][R32.64+0xc] ;  /* 0x00000c0e200fc981 */ /* 0x000f62000c1e1900 */
[----:B------:R-:W-:Y:S01]  /*1370*/  @!P0 R2UR UR6, R16 ;  /* 0x00000000100682ca */ /* 0x000fe200000e0000 */
[----:B------:R-:W-:Y:S01]  /*1380*/  @!P3 IMAD.WIDE R22, R0, 0x4, R18 ;  /* 0x000000040016b825 */ /* 0x000fe200078e0212 */
[----:B------:R-:W-:Y:S01]  /*1390*/  @!P0 R2UR UR7, R17 ;  /* 0x00000000110782ca */ /* 0x000fe200000e0000 */
[----:B------:R0:W5:Y:S01]  /*13a0*/  @!P0 LDG.E R24, desc[UR4][R8.64] ;  /* 0x0000000408188981 */ /* 0x000162000c1e1900 */
[----:B------:R-:W-:-:S02]  /*13b0*/  @!P2 R2UR UR10, R16 ;  /* 0x00000000100aa2ca */ /* 0x000fc400000e0000 */
[----:B------:R-:W-:Y:S02]  /*13c0*/  CS2R R20, SRZ ;  /* 0x0000000000147805 */ /* 0x000fe4000001ff00 */
[C---:B------:R-:W-:Y:S01]  /*13d0*/  @!P2 R2UR UR11, R17.reuse ;  /* 0x00000000110ba2ca */ /* 0x040fe200000e0000 */
[----:B------:R1:W5:Y:S01]  /*13e0*/  @!P2 LDG.E R25, desc[UR8][R10.64+0x4] ;  /* 0x000004080a19a981 */ /* 0x000362000c1e1900 */
[----:B------:R-:W-:Y:S01]  /*13f0*/  @!P3 R2UR UR14, R16 ;  /* 0x00000000100eb2ca */ /* 0x000fe200000e0000 */
[----:B------:R-:W-:Y:S01]  /*1400*/  @!P4 IMAD.WIDE R40, R0, 0x4, R18 ;  /* 0x000000040028c825 */ /* 0x000fe200078e0212 */
[C---:B------:R-:W-:Y:S01]  /*1410*/  @!P3 R2UR UR15, R17.reuse ;  /* 0x00000000110fb2ca */ /* 0x040fe200000e0000 */
[----:B------:R2:W5:Y:S01]  /*1420*/  @!P3 LDG.E R26, desc[UR12][R22.64+0x8] ;  /* 0x0000080c161ab981 */ /* 0x000562000c1e1900 */
[----:B------:R-:W-:Y:S02]  /*1430*/  @!P4 R2UR UR18, R16 ;  /* 0x000000001012c2ca */ /* 0x000fe400000e0000 */
[----:B------:R-:W-:-:S02]  /*1440*/  @!P4 R2UR UR19, R17 ;  /* 0x000000001113c2ca */ /* 0x000fc400000e0000 */
[----:B0-----:R-:W-:Y:S01]  /*1450*/  CS2R R8, SRZ ;  /* 0x0000000000087805 */ /* 0x001fe2000001ff00 */
[----:B------:R3:W5:Y:S01]  /*1460*/  @!P0 LDG.E R12, desc[UR4][R32.64] ;  /* 0x00000004200c8981 */ /* 0x000762000c1e1900 */
[----:B-1----:R-:W-:-:S03]  /*1470*/  CS2R R10, SRZ ;  /* 0x00000000000a7805 */ /* 0x002fc6000001ff00 */
[----:B------:R3:W5:Y:S01]  /*1480*/  @!P4 LDG.E R27, desc[UR16][R40.64+0xc] ;  /* 0x00000c10281bc981 */ /* 0x000762000c1e1900 */
[----:B--2---:R-:W-:-:S03]  /*1490*/  CS2R R22, SRZ ;  /* 0x0000000000167805 */ /* 0x004fc6000001ff00 */
        /* <DEDUP_REMOVED lines=8> */
.L_x_595:
[----:B0--3--:R-:W0:Y:S01]  /*1520*/  LDC.64 R32, c[0x0][0xfa0] ;  /* 0x0003e800ff207b82 */ /* 0x009e220000000a00 */
[----:B------:R-:W-:Y:S01]  /*1530*/  R2UR UR4, R16 ;  /* 0x00000000100472ca */ /* 0x000fe200000e0000 */
[----:B------:R-:W1:Y:S01]  /*1540*/  LDCU.64 UR6, c[0x0][0xf88] ;  /* 0x0001f100ff0677ac */ /* 0x000e620008000a00 */
[----:B------:R-:W-:-:S13]  /*1550*/  R2UR UR5, R17 ;  /* 0x00000000110572ca */ /* 0x000fda00000e0000 */
[----:B0-----:R0:W2:Y:S01]  /*1560*/  LDG.E R33, desc[UR4][R32.64] ;  /* 0x0000000420217981 */ /* 0x0010a2000c1e1900 */
[C---:B-----5:R-:W-:Y:S01]  /*1570*/  FMUL.FTZ R24, R2.reuse, R24 ;  /* 0x0000001802187220 */ /* 0x060fe20000410000 */
[C---:B------:R-:W-:Y:S01]  /*1580*/  FMUL.FTZ R25, R2.reuse, R25 ;  /* 0x0000001902197220 */ /* 0x040fe20000410000 */
[C---:B------:R-:W-:Y:S01]  /*1590*/  FMUL.FTZ R26, R2.reuse, R26 ;  /* 0x0000001a021a7220 */ /* 0x040fe20000410000 */
[----:B------:R-:W-:Y:S01]  /*15a0*/  FMUL.FTZ R27, R2, R27 ;  /* 0x0000001b021b7220 */ /* 0x000fe20000410000 */
[C---:B-1----:R-:W-:Y:S01]  /*15b0*/  FFMA.FTZ R41, R24.reuse, -UR6, R24 ;  /* 0x8000000618297c23 */ /* 0x042fe20008010018 */
[----:B------:R-:W-:Y:S01]  /*15c0*/  FMUL.FTZ R40, R24, R24 ;  /* 0x0000001818287220 */ /* 0x000fe20000410000 */
[----:B------:R-:W-:Y:S01]  /*15d0*/  FMUL.FTZ R42, R25, R25 ;  /* 0x00000019192a7220 */ /* 0x000fe20000410000 */
[----:B------:R-:W1:Y:S01]  /*15e0*/  MUFU.RCP R24, R4 ;  /* 0x0000000400187308 */ /* 0x000e620000001000 */
[----:B------:R-:W-:Y:S01]  /*15f0*/  FFMA.FTZ R8, R8, UR6, R41 ;  /* 0x0000000608087c23 */ /* 0x000fe20008010029 */
[----:B------:R-:W-:Y:S01]  /*1600*/  FFMA.FTZ R41, R40, -UR7, R40 ;  /* 0x8000000728297c23 */ /* 0x000fe20008010028 */
[----:B------:R-:W-:Y:S01]  /*1610*/  FFMA.FTZ R42, R42, -UR7, R42 ;  /* 0x800000072a2a7c23 */ /* 0x000fe2000801002a */
[----:B0-----:R-:W-:Y:S01]  /*1620*/  FMUL.FTZ R32, R26, R26 ;  /* 0x0000001a1a207220 */ /* 0x001fe20000410000 */
[----:B------:R-:W0:Y:S01]  /*1630*/  LDCU UR4, c[0x0][0xf9c] ;  /* 0x0001f380ff0477ac */ /* 0x000e220008000800 */
[----:B------:R-:W-:Y:S01]  /*1640*/  FFMA.FTZ R20, R20, UR7, R41 ;  /* 0x0000000714147c23 */ /* 0x000fe20008010029 */
[----:B------:R-:W-:Y:S01]  /*1650*/  FFMA.FTZ R21, R21, UR7, R42 ;  /* 0x0000000715157c23 */ /* 0x000fe2000801002a */
[----:B------:R-:W-:Y:S01]  /*1660*/  FFMA.FTZ R41, R32, -UR7, R32 ;  /* 0x8000000720297c23 */ /* 0x000fe20008010020 */
[----:B------:R-:W-:Y:S01]  /*1670*/  FMUL.FTZ R32, R27, R27 ;  /* 0x0000001b1b207220 */ /* 0x000fe20000410000 */
[----:B------:R-:W3:Y:S02]  /*1680*/  LDCU UR5, c[0x0][0xfac] ;  /* 0x0001f580ff0577ac */ /* 0x000ee40008000800 */
[----:B------:R-:W-:Y:S01]  /*1690*/  FFMA.FTZ R22, R22, UR7, R41 ;  /* 0x0000000716167c23 */ /* 0x000fe20008010029 */
[----:B------:R-:W-:Y:S01]  /*16a0*/  FFMA.FTZ R32, R32, -UR7, R32 ;  /* 0x8000000720207c23 */ /* 0x000fe20008010020 */
[----:B-1----:R-:W-:-:S03]  /*16b0*/  FMUL.FTZ R42, R20, R24 ;  /* 0x00000018142a7220 */ /* 0x002fc60000410000 */
[----:B------:R-:W-:Y:S01]  /*16c0*/  FFMA.FTZ R23, R23, UR7, R32 ;  /* 0x0000000717177c23 */ /* 0x000fe20008010020 */
[-C--:B------:R-:W-:Y:S01]  /*16d0*/  FMUL.FTZ R41, R21, R24.reuse ;  /* 0x0000001815297220 */ /* 0x080fe20000410000 */
[-C--:B------:R-:W-:Y:S02]  /*16e0*/  FMUL.FTZ R40, R22, R24.reuse ;  /* 0x0000001816287220 */ /* 0x080fe40000410000 */
[----:B------:R-:W-:Y:S01]  /*16f0*/  FMUL.FTZ R32, R23, R24 ;  /* 0x0000001817207220 */ /* 0x000fe20000410000 */
[----:B------:R-:W0:Y:S01]  /*1700*/  MUFU.SQRT R42, R42 ;  /* 0x0000002a002a7308 */ /* 0x000e220000002000 */
[----:B------:R-:W-:Y:S01]  /*1710*/  FFMA.FTZ R24, R25, -UR6, R25 ;  /* 0x8000000619187c23 */ /* 0x000fe20008010019 */
[----:B------:R-:W-:-:S03]  /*1720*/  FFMA.FTZ R25, R26, -UR6, R26 ;  /* 0x800000061a197c23 */ /* 0x000fc6000801001a */
[----:B------:R-:W-:Y:S01]  /*1730*/  FFMA.FTZ R9, R9, UR6, R24 ;  /* 0x0000000609097c23 */ /* 0x000fe20008010018 */
[----:B------:R-:W-:Y:S02]  /*1740*/  FFMA.FTZ R10, R10, UR6, R25 ;  /* 0x000000060a0a7c23 */ /* 0x000fe40008010019 */
[----:B------:R-:W1:Y:S08]  /*1750*/  MUFU.SQRT R41, R41 ;  /* 0x0000002900297308 */ /* 0x000e700000002000 */
[----:B------:R-:W4:Y:S01]  /*1760*/  MUFU.SQRT R32, R32 ;  /* 0x0000002000207308 */ /* 0x000f220000002000 */
[----:B0-----:R-:W-:-:S07]  /*1770*/  FADD.FTZ R42, R42, UR4 ;  /* 0x000000042a2a7e21 */ /* 0x001fce0008010000 */
[----:B------:R-:W0:Y:S01]  /*1780*/  MUFU.SQRT R40, R40 ;  /* 0x0000002800287308 */ /* 0x000e220000002000 */
[----:B-1----:R-:W-:-:S07]  /*1790*/  FADD.FTZ R41, R41, UR4 ;  /* 0x0000000429297e21 */ /* 0x002fce0008010000 */
[----:B------:R-:W1:Y:S01]  /*17a0*/  MUFU.RCP R24, R5 ;  /* 0x0000000500187308 */ /* 0x000e620000001000 */
[----:B----4-:R-:W-:-:S07]  /*17b0*/  FADD.FTZ R26, R32, UR4 ;  /* 0x00000004201a7e21 */ /* 0x010fce0008010000 */
[----:B------:R-:W4:Y:S01]  /*17c0*/  MUFU.RCP R42, R42 ;  /* 0x0000002a002a7308 */ /* 0x000f220000001000 */
[----:B0-----:R-:W-:-:S07]  /*17d0*/  FADD.FTZ R40, R40, UR4 ;  /* 0x0000000428287e21 */ /* 0x001fce0008010000 */
[----:B------:R-:W0:Y:S01]  /*17e0*/  MUFU.RCP R41, R41 ;  /* 0x0000002900297308 */ /* 0x000e220000001000 */
[-C--:B-1----:R-:W-:Y:S01]  /*17f0*/  FMUL.FTZ R43, R8, R24.reuse ;  /* 0x00000018082b7220 */ /* 0x082fe20000410000 */
[----:B------:R-:W-:-:S06]  /*1800*/  FMUL.FTZ R32, R9, R24 ;  /* 0x0000001809207220 */ /* 0x000fcc0000410000 */
[----:B------:R1:W0:Y:S01]  /*1810*/  MUFU.RCP R25, R40 ;  /* 0x0000002800197308 */ /* 0x0002220000001000 */
[----:B----4-:R-:W-:Y:S01]  /*1820*/  FMUL.FTZ R43, R43, R42 ;  /* 0x0000002a2b2b7220 */ /* 0x010fe20000410000 */
[----:B------:R-:W-:-:S03]  /*1830*/  FFMA.FTZ R42, R27, -UR6, R27 ;  /* 0x800000061b2a7c23 */ /* 0x000fc6000801001b */
[----:B---3--:R-:W-:Y:S01]  /*1840*/  FFMA.FTZ R43, R12, UR5, R43 ;  /* 0x000000050c2b7c23 */ /* 0x008fe2000801002b */
[----:B------:R-:W-:Y:S02]  /*1850*/  FFMA.FTZ R11, R11, UR6, R42 ;  /* 0x000000060b0b7c23 */ /* 0x000fe4000801002a */
[----:B------:R-:W3:Y:S01]  /*1860*/  MUFU.RCP R26, R26 ;  /* 0x0000001a001a7308 */ /* 0x000ee20000001000 */
[-C--:B-1----:R-:W-:Y:S01]  /*1870*/  FMUL.FTZ R40, R10, R24.reuse ;  /* 0x000000180a287220 */ /* 0x082fe20000410000 */
[----:B------:R-:W-:Y:S01]  /*1880*/  FMUL.FTZ R27, R11, R24 ;  /* 0x000000180b1b7220 */ /* 0x000fe20000410000 */
[----:B0-----:R-:W-:-:S04]  /*1890*/  FMUL.FTZ R32, R32, R41 ;  /* 0x0000002920207220 */ /* 0x001fc80000410000 */
[----:B------:R-:W-:Y:S01]  /*18a0*/  FFMA.FTZ R32, R13, UR5, R32 ;  /* 0x000000050d207c23 */ /* 0x000fe20008010020 */
[----:B------:R-:W-:-:S04]  /*18b0*/  FMUL.FTZ R25, R40, R25 ;  /* 0x0000001928197220 */ /* 0x000fc80000410000 */
[----:B------:R-:W-:Y:S01]  /*18c0*/  FFMA.FTZ R25, R14, UR5, R25 ;  /* 0x000000050e197c23 */ /* 0x000fe20008010019 */
[----:B---3--:R-:W-:-:S04]  /*18d0*/  FMUL.FTZ R26, R27, R26 ;  /* 0x0000001a1b1a7220 */ /* 0x008fc80000410000 */
        /* <DEDUP_REMOVED lines=13> */
[----:B------:R-:W-:Y:S02]  /*19b0*/  R2UR UR5, R17 ;  /* 0x00000000110572ca */ /* 0x000fe400000e0000 */
[C---:B------:R-:W-:Y:S01]  /*19c0*/  R2UR UR6, R16.reuse ;  /* 0x00000000100672ca */ /* 0x040fe200000e0000 */
[----:B----4-:R-:W-:Y:S01]  /*19d0*/  IMAD.U32 R33, R33, 0x10000, RZ ;  /* 0x0001000021217824 */ /* 0x010fe200078e00ff */
[C---:B------:R-:W-:Y:S02]  /*19e0*/  R2UR UR7, R17.reuse ;  /* 0x00000000110772ca */ /* 0x040fe400000e0000 */
[----:B------:R-:W-:Y:S02]  /*19f0*/  R2UR UR8, R16 ;  /* 0x00000000100872ca */ /* 0x000fe400000e0000 */
[----:B------:R-:W-:-:S02]  /*1a00*/  R2UR UR9, R17 ;  /* 0x00000000110972ca */ /* 0x000fc400000e0000 */
[----:B------:R-:W-:Y:S02]  /*1a10*/  R2UR UR10, R16 ;  /* 0x00000000100a72ca */ /* 0x000fe400000e0000 */
[----:B------:R-:W-:Y:S01]  /*1a20*/  R2UR UR11, R17 ;  /* 0x00000000110b72ca */ /* 0x000fe200000e0000 */
[----:B------:R1:W-:Y:S01]  /*1a30*/  STG.E.128 desc[UR4][R24.64], R12 ;  /* 0x0000000c18007986 */ /* 0x0003e2000c101d04 */
[----:B---3--:R-:W-:Y:S01]  /*1a40*/  LOP3.LUT R27, R27, R33, R43, 0xfe, !PT ;  /* 0x000000211b1b7212 */ /* 0x008fe200078efe2b */
[----:B------:R-:W-:Y:S01]  /*1a50*/  IMAD.WIDE R32, R0, 0x2, R6 ;  /* 0x0000000200207825 */ /* 0x000fe200078e0206 */
[----:B------:R-:W-:Y:S01]  /*1a60*/  LOP3.LUT R26, R26, R41, RZ, 0xfc, !PT ;  /* 0x000000291a1a7212 */ /* 0x000fe200078efcff */
[----:B------:R1:W-:Y:S04]  /*1a70*/  STG.E.128 desc[UR6][R38.64], R8 ;  /* 0x0000000826007986 */ /* 0x0003e8000c101d06 */
[----:B------:R1:W-:Y:S04]  /*1a80*/  STG.E.128 desc[UR8][R34.64], R20 ;  /* 0x0000001422007986 */ /* 0x0003e8000c101d08 */
[----:B------:R1:W-:Y:S01]  /*1a90*/  STG.E.64 desc[UR10][R32.64], R26 ;  /* 0x0000001a20007986 */ /* 0x0003e2000c101b0a */
[----:B------:R-:W-:Y:S05]  /*1aa0*/  BRA `(.L_x_597) ;  /* 0x0000000000ec7947 */ /* 0x000fea0003800000 */
.L_x_596:
        /* <DEDUP_REMOVED lines=26> */
[C---:B------:R-:W-:Y:S01]  /*1c50*/  @!P2 R2UR UR8, R16.reuse ;  /* 0x000000001008a2ca */ /* 0x040fe200000e0000 */
[----:B------:R0:W-:Y:S01]  /*1c60*/  @!P2 STG.E desc[UR12][R24.64+0x4], R13 ;  /* 0x0000040d1800a986 */ /* 0x0001e2000c10190c */
[C---:B------:R-:W-:Y:S02]  /*1c70*/  @!P2 R2UR UR9, R17.reuse ;  /* 0x000000001109a2ca */ /* 0x040fe400000e0000 */
        /* <DEDUP_REMOVED lines=8> */
[--C-:B0-----:R-:W-:Y:S01]  /*1d00*/  @!P3 IMAD.WIDE R12, R0, 0x2, R6.reuse ;  /* 0x00000002000cb825 */ /* 0x101fe200078e0206 */
[C---:B------:R-:W-:Y:S01]  /*1d10*/  @!P3 R2UR UR15, R17.reuse ;  /* 0x00000000110fb2ca */ /* 0x040fe200000e0000 */
[----:B------:R2:W-:Y:S01]  /*1d20*/  @!P2 STG.E.U16 desc[UR8][R26.64+0x2], R32 ;  /* 0x000002201a00a986 */ /* 0x0005e2000c101508 */
[----:B------:R-:W-:Y:S01]  /*1d30*/  @!P3 R2UR UR16, R16 ;  /* 0x000000001010b2ca */ /* 0x000fe200000e0000 */
[----:B------:R-:W-:Y:S01]  /*1d40*/  @!P4 IMAD.WIDE R40, R0, 0x2, R6 ;  /* 0x000000020028c825 */ /* 0x000fe200078e0206 */
        /* <DEDUP_REMOVED lines=10> */
[----:B---3--:R2:W-:Y:S01]  /*1df0*/  @!P3 STG.E.U16 desc[UR16][R12.64+0x4], R43 ;  /* 0x0000042b0c00b986 */ /* 0x0085e2000c101510 */
[----:B------:R-:W-:-:S02]  /*1e00*/  @!P4 R2UR UR24, R16 ;  /* 0x000000001018c2ca */ /* 0x000fc400000e0000 */
[----:B------:R-:W-:Y:S01]  /*1e10*/  @!P4 R2UR UR25, R17 ;  /* 0x000000001119c2ca */ /* 0x000fe200000e0000 */
[----:B------:R2:W-:Y:S04]  /*1e20*/  @!P4 STG.E desc[UR18][R24.64+0xc], R15 ;  /* 0x00000c0f1800c986 */ /* 0x0005e8000c101912 */
[----:B------:R2:W-:Y:S04]  /*1e30*/  @!P4 STG.E desc[UR20][R38.64+0xc], R11 ;  /* 0x00000c0b2600c986 */ /* 0x0005e8000c101914 */
[----:B------:R2:W-:Y:S04]  /*1e40*/  @!P4 STG.E desc[UR22][R34.64+0xc], R23 ;  /* 0x00000c172200c986 */ /* 0x0005e8000c101916 */
[----:B----4-:R2:W-:Y:S02]  /*1e50*/  @!P4 STG.E.U16 desc[UR24][R40.64+0x6], R33 ;  /* 0x000006212800c986 */ /* 0x0105e4000c101518 */
.L_x_597:
[----:B-12---:R-:W1:Y:S02]  /*1e60*/  LDC R9, c[0x0][0x360] ;  /* 0x0000d800ff097b82 */ /* 0x006e640000000800 */
[----:B-1----:R-:W-:-:S05]  /*1e70*/  IMAD R0, R9, 0x4, R0 ;  /* 0x0000000409007824 */ /* 0x002fca00078e0200 */
[----:B------:R-:W-:-:S13]  /*1e80*/  ISETP.GE.AND P0, PT, R0, R3, PT ;  /* 0x000000030000720c */ /* 0x000fda0003f06270 */
[----:B------:R-:W-:Y:S05]  /*1e90*/  @!P0 BRA `(.L_x_598) ;  /* 0xfffffff000748947 */ /* 0x000fea000383ffff */
[----:B------:R-:W-:Y:S05]  /*1ea0*/  EXIT ;  /* 0x000000000000794d */ /* 0x000fea0003800000 */
.L_x_593:
[----:B------:R-:W0:Y:S02]  /*1eb0*/  LDC R33, c[0x0][0x360] ;  /* 0x0000d800ff217b82 */ /* 0x000e240000000800 */
.L_x_605:
[----:B------:R-:W-:Y:S01]  /*1ec0*/  BSSY.RECONVERGENT B0, `(.L_x_599) ;  /* 0x0000055000007945 */ /* 0x000fe20003800200 */
[----:B--234-:R-:W-:-:S04]  /*1ed0*/  IMAD.WIDE R42, R0, 0x4, R36 ;  /* 0x00000004002a7825 */ /* 0x01cfc800078e0224 */
[----:B-1----:R-:W-:-:S04]  /*1ee0*/  IMAD.WIDE R40, R0, 0x4, R30 ;  /* 0x0000000400287825 */ /* 0x002fc800078e021e */
[----:B------:R-:W-:Y:S01]  /*1ef0*/  IMAD.WIDE R34, R0, 0x4, R28 ;  /* 0x0000000400227825 */ /* 0x000fe200078e021c */
[----:B0-----:R-:W-:Y:S06]  /*1f00*/  @P1 BRA `(.L_x_600) ;  /* 0x00000004000c1947 */ /* 0x001fec0003800000 */
[C---:B------:R-:W-:Y:S01]  /*1f10*/  VIADD R8, R0.reuse, 0x1 ;  /* 0x0000000100087836 */ /* 0x040fe20000000000 */
[CC--:B------:R-:W-:Y:S01]  /*1f20*/  ISETP.GE.AND P0, PT, R0.reuse, R3.reuse, PT ;  /* 0x000000030000720c */ /* 0x0c0fe20003f06270 */
[----:B------:R-:W-:Y:S01]  /*1f30*/  VIADD R10, R0, 0x2 ;  /* 0x00000002000a7836 */ /* 0x000fe20000000000 */
[----:B------:R-:W-:Y:S02]  /*1f40*/  CS2R R24, SRZ ;  /* 0x0000000000187805 */ /* 0x000fe4000001ff00 */
[----:B------:R-:W-:Y:S02]  /*1f50*/  CS2R R26, SRZ ;  /* 0x00000000001a7805 */ /* 0x000fe4000001ff00 */
[-C--:B------:R-:W-:Y:S02]  /*1f60*/  ISETP.GE.AND P2, PT, R8, R3.reuse, PT ;  /* 0x000000030800720c */ /* 0x080fe40003f46270 */
[----:B------:R-:W-:-:S05]  /*1f70*/  ISETP.GE.AND P3, PT, R10, R3, PT ;  /* 0x000000030a00720c */ /* 0x000fca0003f66270 */
[C---:B------:R-:W-:Y:S02]  /*1f80*/  @!P0 R2UR UR4, R16.reuse ;  /* 0x00000000100482ca */ /* 0x040fe400000e0000 */
[C---:B------:R-:W-:Y:S02]  /*1f90*/  @!P0 R2UR UR5, R17.reuse ;  /* 0x00000000110582ca */ /* 0x040fe400000e0000 */
[----:B------:R-:W-:Y:S02]  /*1fa0*/  CS2R R8, SRZ ;  /* 0x0000000000087805 */ /* 0x000fe4000001ff00 */
[----:B------:R-:W-:Y:S01]  /*1fb0*/  @!P2 R2UR UR6, R16 ;  /* 0x000000001006a2ca */ /* 0x000fe200000e0000 */
[--C-:B------:R-:W-:Y:S01]  /*1fc0*/  @!P2 IMAD.WIDE R14, R0, 0x4, R18.reuse ;  /* 0x00000004000ea825 */ /* 0x100fe200078e0212 */
[C---:B------:R-:W-:Y:S02]  /*1fd0*/  @!P2 R2UR UR7, R17.reuse ;  /* 0x000000001107a2ca */ /* 0x040fe400000e0000 */
[----:B------:R-:W-:Y:S01]  /*1fe0*/  @!P3 R2UR UR8, R16 ;  /* 0x000000001008b2ca */ /* 0x000fe200000e0000 */
[----:B------:R-:W-:Y:S01]  /*1ff0*/  @!P3 IMAD.WIDE R22, R0, 0x4, R18 ;  /* 0x000000040016b825 */ /* 0x000fe200078e0212 */
[----:B------:R-:W-:-:S02]  /*2000*/  @!P3 R2UR UR9, R17 ;  /* 0x000000001109b2ca */ /* 0x000fc400000e0000 */
[----:B------:R-:W-:Y:S02]  /*2010*/  CS2R R12, SRZ ;  /* 0x00000000000c7805 */ /* 0x000fe4000001ff00 */
[----:B------:R-:W-:Y:S01]  /*2020*/  CS2R R20, SRZ ;  /* 0x0000000000147805 */ /* 0x000fe2000001ff00 */
[----:B------:R-:W-:-:S04]  /*2030*/  @!P0 IMAD.WIDE R10, R0, 0x4, R18 ;  /* 0x00000004000a8825 */ /* 0x000fc800078e0212 */
[----:B------:R-:W-:Y:S01]  /*2040*/  VIADD R32, R0, 0x3 ;  /* 0x0000000300207836 */ /* 0x000fe20000000000 */
[----:B------:R1:W5:Y:S04]  /*2050*/  @!P0 LDG.E R24, desc[UR4][R10.64] ;  /* 0x000000040a188981 */ /* 0x000368000c1e1900 */
[----:B------:R2:W5:Y:S01]  /*2060*/  @!P2 LDG.E R25, desc[UR6][R14.64+0x4] ;  /* 0x000004060e19a981 */ /* 0x000562000c1e1900 */
[C---:B------:R-:W-:Y:S02]  /*2070*/  @!P0 R2UR UR6, R16.reuse ;  /* 0x00000000100682ca */ /* 0x040fe400000e0000 */
[----:B------:R-:W-:Y:S01]  /*2080*/  @!P0 R2UR UR7, R17 ;  /* 0x00000000110782ca */ /* 0x000fe200000e0000 */
[----:B------:R3:W5:Y:S01]  /*2090*/  @!P3 LDG.E R26, desc[UR8][R22.64+0x8] ;  /* 0x00000808161ab981 */ /* 0x000762000c1e1900 */
[----:B------:R-:W-:-:S02]  /*20a0*/  @!P0 R2UR UR8, R16 ;  /* 0x00000000100882ca */ /* 0x000fc400000e0000 */
[----:B-1----:R-:W-:Y:S02]  /*20b0*/  CS2R R10, SRZ ;  /* 0x00000000000a7805 */ /* 0x002fe4000001ff00 */
[C---:B------:R-:W-:Y:S01]  /*20c0*/  @!P0 R2UR UR9, R17.reuse ;  /* 0x00000000110982ca */ /* 0x040fe200000e0000 */
[----:B------:R4:W5:Y:S01]  /*20d0*/  @!P0 LDG.E R8, desc[UR4][R42.64] ;  /* 0x000000042a088981 */ /* 0x000962000c1e1900 */
[C---:B------:R-:W-:Y:S02]  /*20e0*/  @!P2 R2UR UR10, R16.reuse ;  /* 0x00000000100aa2ca */ /* 0x040fe400000e0000 */
[----:B--2---:R-:W-:Y:S02]  /*20f0*/  CS2R R14, SRZ ;  /* 0x00000000000e7805 */ /* 0x004fe4000001ff00 */
[----:B------:R-:W-:Y:S02]  /*2100*/  @!P2 R2UR UR11, R17 ;  /* 0x00000000110ba2ca */ /* 0x000fe400000e0000 */
[----:B------:R-:W-:-:S02]  /*2110*/  @!P2 R2UR UR12, R16 ;  /* 0x00000000100ca2ca */ /* 0x000fc400000e0000 */
[----:B---3--:R-:W-:Y:S02]  /*2120*/  CS2R R22, SRZ ;  /* 0x0000000000167805 */ /* 0x008fe4000001ff00 */
[C---:B------:R-:W-:Y:S01]  /*2130*/  @!P2 R2UR UR13, R17.reuse ;  /* 0x00000000110da2ca */ /* 0x040fe200000e0000 */
[----:B------:R4:W5:Y:S01]  /*2140*/  @!P0 LDG.E R12, desc[UR6][R40.64] ;  /* 0x00000006280c8981 */ /* 0x000962000c1e1900 */
[C---:B------:R-:W-:Y:S02]  /*2150*/  @!P2 R2UR UR14, R16.reuse ;  /* 0x00000000100ea2ca */ /* 0x040fe400000e0000 */
[C---:B------:R-:W-:Y:S01]  /*2160*/  @!P2 R2UR UR15, R17.reuse ;  /* 0x00000000110fa2ca */ /* 0x040fe200000e0000 */
[----:B------:R4:W5:Y:S01]  /*2170*/  @!P0 LDG.E R20, desc[UR8][R34.64] ;  /* 0x0000000822148981 */ /* 0x000962000c1e1900 */
[C---:B------:R-:W-:Y:S02]  /*2180*/  @!P3 R2UR UR16, R16.reuse ;  /* 0x000000001010b2ca */ /* 0x040fe400000e0000 */
[----:B------:R-:W-:Y:S01]  /*2190*/  @!P3 R2UR UR17, R17 ;  /* 0x000000001111b2ca */ /* 0x000fe200000e0000 */
[----:B------:R4:W5:Y:S01]  /*21a0*/  @!P2 LDG.E R9, desc[UR10][R42.64+0x4] ;  /* 0x0000040a2a09a981 */ /* 0x000962000c1e1900 */
[----:B------:R-:W-:-:S02]  /*21b0*/  @!P3 R2UR UR18, R16 ;  /* 0x000000001012b2ca */ /* 0x000fc400000e0000 */
[C---:B------:R-:W-:Y:S01]  /*21c0*/  @!P3 R2UR UR19, R17.reuse ;  /* 0x000000001113b2ca */ /* 0x040fe200000e0000 */
[----:B------:R4:W5:Y:S01]  /*21d0*/  @!P2 LDG.E R13, desc[UR12][R40.64+0x4] ;  /* 0x0000040c280da981 */ /* 0x000962000c1e1900 */
[----:B------:R-:W-:Y:S02]  /*21e0*/  @!P3 R2UR UR20, R16 ;  /* 0x000000001014b2ca */ /* 0x000fe400000e0000 */
[----:B------:R-:W-:Y:S01]  /*21f0*/  @!P3 R2UR UR21, R17 ;  /* 0x000000001115b2ca */ /* 0x000fe200000e0000 */
[----:B------:R4:W5:Y:S01]  /*2200*/  @!P2 LDG.E R21, desc[UR14][R34.64+0x4] ;  /* 0x0000040e2215a981 */ /* 0x000962000c1e1900 */
[----:B------:R-:W-:-:S03]  /*2210*/  ISETP.GE.AND P0, PT, R32, R3, PT ;  /* 0x000000032000720c */ /* 0x000fc60003f06270 */
[----:B------:R4:W5:Y:S04]  /*2220*/  @!P3 LDG.E R10, desc[UR16][R42.64+0x8] ;  /* 0x000008102a0ab981 */ /* 0x000968000c1e1900 */
[----:B------:R4:W5:Y:S04]  /*2230*/  @!P3 LDG.E R14, desc[UR18][R40.64+0x8] ;  /* 0x00000812280eb981 */ /* 0x000968000c1e1900 */
[----:B------:R4:W5:Y:S02]  /*2240*/  @!P3 LDG.E R22, desc[UR20][R34.64+0x8] ;  /* 0x000008142216b981 */ /* 0x000964000c1e1900 */
[----:B------:R-:W-:Y:S05]  /*2250*/  @P0 BRA `(.L_x_601) ;  /* 0x00000000006c0947 */ /* 0x000fea0003800000 */
        /* <DEDUP_REMOVED lines=9> */
[----:B------:R2:W5:Y:S04]  /*22f0*/  LDG.E R11, desc[UR4][R42.64+0xc] ;  /* 0x00000c042a0b7981 */ /* 0x000568000c1e1900 */
[----:B------:R2:W5:Y:S04]  /*2300*/  LDG.E R15, desc[UR6][R40.64+0xc] ;  /* 0x00000c06280f7981 */ /* 0x000568000c1e1900 */
[----:B------:R2:W5:Y:S04]  /*2310*/  LDG.E R23, desc[UR8][R34.64+0xc] ;  /* 0x00000c0822177981 */ /* 0x000568000c1e1900 */
[----:B------:R2:W5:Y:S01]  /*2320*/  LDG.E R27, desc[UR10][R38.64+0xc] ;  /* 0x00000c0a261b7981 */ /* 0x000562000c1e1900 */
[----:B------:R-:W-:Y:S05]  /*2330*/  BRA `(.L_x_601) ;  /* 0x0000000000347947 */ /* 0x000fea0003800000 */
.L_x_600:
        /* <DEDUP_REMOVED lines=10> */
[----:B------:R1:W5:Y:S04]  /*23e0*/  LDG.E.128 R12, desc[UR6][R40.64] ;  /* 0x00000006280c7981 */ /* 0x000368000c1e1d00 */
[----:B------:R1:W5:Y:S04]  /*23f0*/  LDG.E.128 R20, desc[UR8][R34.64] ;  /* 0x0000000822147981 */ /* 0x000368000c1e1d00 */
[----:B------:R-:W5:Y:S02]  /*2400*/  LDG.E.128 R24, desc[UR10][R24.64] ;  /* 0x0000000a18187981 */ /* 0x000f64000c1e1d00 */
.L_x_601:
[----:B------:R-:W-:Y:S05]  /*2410*/  BSYNC.RECONVERGENT B0 ;  /* 0x0000000000007941 */ /* 0x000fea0003800200 */
.L_x_599:
[----:B--2---:R-:W1:Y:S01]  /*2420*/  LDC.64 R38, c[0x0][0xfa0] ;  /* 0x0003e800ff267b82 */ /* 0x004e620000000a00 */
[----:B------:R-:W-:Y:S01]  /*2430*/  R2UR UR4, R16 ;  /* 0x00000000100472ca */ /* 0x000fe200000e0000 */
[----:B------:R-:W2:Y:S01]  /*2440*/  LDCU.64 UR6, c[0x0][0xf88] ;  /* 0x0001f100ff0677ac */ /* 0x000ea20008000a00 */
[----:B------:R-:W-:-:S13]  /*2450*/  R2UR UR5, R17 ;  /* 0x00000000110572ca */ /* 0x000fda00000e0000 */
[----:B-1--4-:R1:W3:Y:S01]  /*2460*/  LDG.E R35, desc[UR4][R38.64] ;  /* 0x0000000426237981 */ /* 0x0122e2000c1e1900 */
[----:B------:R-:W4:Y:S01]  /*2470*/  LDCU UR4, c[0x0][0xfac] ;  /* 0x0001f580ff0477ac */ /* 0x000f220008000800 */
[----:B------:R-:W0:Y:S01]  /*2480*/  MUFU.RCP R34, R4 ;  /* 0x0000000400227308 */ /* 0x000e220000001000 */
[----:B------:R-:W-:Y:S01]  /*2490*/  BSSY.RECONVERGENT B0, `(.L_x_602) ;  /* 0x000008d000007945 */ /* 0x000fe20003800200 */
[----:B----45:R-:W-:Y:S01]  /*24a0*/  FMUL.FTZ R41, R8, UR4 ;  /* 0x0000000408297c20 */ /* 0x030fe20008410000 */
[----:B------:R-:W-:-:S03]  /*24b0*/  FMUL.FTZ R43, R10, UR4 ;  /* 0x000000040a2b7c20 */ /* 0x000fc60008410000 */
[C---:B------:R-:W-:Y:S01]  /*24c0*/  FFMA.FTZ R32, R2.reuse, R24, R41 ;  /* 0x0000001802207223 */ /* 0x040fe20000010029 */
[----:B------:R-:W-:Y:S01]  /*24d0*/  FMUL.FTZ R41, R9, UR4 ;  /* 0x0000000409297c20 */ /* 0x000fe20008410000 */
[----:B------:R-:W-:Y:S02]  /*24e0*/  FFMA.FTZ R26, R2, R26, R43 ;  /* 0x0000001a021a7223 */ /* 0x000fe4000001002b */
[----:B------:R-:W-:Y:S01]  /*24f0*/  FMUL.FTZ R24, R32, R32 ;  /* 0x0000002020187220 */ /* 0x000fe20000410000 */
[----:B------:R-:W-:Y:S01]  /*2500*/  FFMA.FTZ R25, R2, R25, R41 ;  /* 0x0000001902197223 */ /* 0x000fe20000010029 */
[----:B-1----:R-:W-:Y:S02]  /*2510*/  FMUL.FTZ R39, R26, R26 ;  /* 0x0000001a1a277220 */ /* 0x002fe40000410000 */
[----:B--2---:R-:W-:Y:S01]  /*2520*/  FFMA.FTZ R41, R24, -UR7, R24 ;  /* 0x8000000718297c23 */ /* 0x004fe20008010018 */
[----:B------:R-:W-:Y:S01]  /*2530*/  FMUL.FTZ R24, R25, R25 ;  /* 0x0000001919187220 */ /* 0x000fe20000410000 */
[----:B------:R-:W-:-:S02]  /*2540*/  FFMA.FTZ R39, R39, -UR7, R39 ;  /* 0x8000000727277c23 */ /* 0x000fc40008010027 */
[----:B------:R-:W-:Y:S01]  /*2550*/  FFMA.FTZ R20, R20, UR7, R41 ;  /* 0x0000000714147c23 */ /* 0x000fe20008010029 */
[----:B------:R-:W-:Y:S01]  /*2560*/  FMUL.FTZ R41, R11, UR4 ;  /* 0x000000040b297c20 */ /* 0x000fe20008410000 */
[----:B------:R-:W-:Y:S01]  /*2570*/  FFMA.FTZ R24, R24, -UR7, R24 ;  /* 0x8000000718187c23 */ /* 0x000fe20008010018 */
[----:B------:R-:W1:Y:S01]  /*2580*/  LDCU UR4, c[0x0][0xf9c] ;  /* 0x0001f380ff0477ac */ /* 0x000e620008000800 */
[-C--:B0-----:R-:W-:Y:S01]  /*2590*/  FMUL.FTZ R38, R20, R34.reuse ;  /* 0x0000002214267220 */ /* 0x081fe20000410000 */
[----:B------:R-:W-:Y:S01]  /*25a0*/  FFMA.FTZ R27, R2, R27, R41 ;  /* 0x0000001b021b7223 */ /* 0x000fe20000010029 */
[----:B------:R-:W-:Y:S01]  /*25b0*/  FFMA.FTZ R21, R21, UR7, R24 ;  /* 0x0000000715157c23 */ /* 0x000fe20008010018 */
[----:B------:R-:W-:Y:S01]  /*25c0*/  FFMA.FTZ R22, R22, UR7, R39 ;  /* 0x0000000716167c23 */ /* 0x000fe20008010027 */
[----:B------:R-:W-:Y:S01]  /*25d0*/  FFMA.FTZ R41, R32, -UR6, R32 ;  /* 0x8000000620297c23 */ /* 0x000fe20008010020 */
[----:B------:R-:W-:Y:S01]  /*25e0*/  FMUL.FTZ R24, R27, R27 ;  /* 0x0000001b1b187220 */ /* 0x000fe20000410000 */
[----:B------:R-:W1:Y:S01]  /*25f0*/  MUFU.SQRT R38, R38 ;  /* 0x0000002600267308 */ /* 0x000e620000002000 */
[-C--:B------:R-:W-:Y:S01]  /*2600*/  FMUL.FTZ R40, R21, R34.reuse ;  /* 0x0000002215287220 */ /* 0x080fe20000410000 */
[----:B------:R-:W-:Y:S01]  /*2610*/  FMUL.FTZ R39, R22, R34 ;  /* 0x0000002216277220 */ /* 0x000fe20000410000 */
[----:B------:R-:W-:Y:S01]  /*2620*/  FFMA.FTZ R24, R24, -UR7, R24 ;  /* 0x8000000718187c23 */ /* 0x000fe20008010018 */
[----:B------:R-:W-:Y:S01]  /*2630*/  FFMA.FTZ R12, R12, UR6, R41 ;  /* 0x000000060c0c7c23 */ /* 0x000fe20008010029 */
[----:B------:R-:W-:-:S02]  /*2640*/  FFMA.FTZ R41, R26, -UR6, R26 ;  /* 0x800000061a297c23 */ /* 0x000fc4000801001a */
[----:B------:R-:W-:Y:S01]  /*2650*/  FFMA.FTZ R23, R23, UR7, R24 ;  /* 0x0000000717177c23 */ /* 0x000fe20008010018 */
[----:B------:R-:W0:Y:S01]  /*2660*/  MUFU.SQRT R39, R39 ;  /* 0x0000002700277308 */ /* 0x000e220000002000 */
[----:B------:R-:W-:Y:S02]  /*2670*/  FFMA.FTZ R14, R14, UR6, R41 ;  /* 0x000000060e0e7c23 */ /* 0x000fe40008010029 */
[----:B------:R-:W-:-:S05]  /*2680*/  FMUL.FTZ R34, R23, R34 ;  /* 0x0000002217227220 */ /* 0x000fca0000410000 */
[----:B------:R-:W2:Y:S01]  /*2690*/  MUFU.SQRT R40, R40 ;  /* 0x0000002800287308 */ /* 0x000ea20000002000 */
[----:B-1----:R-:W-:-:S07]  /*26a0*/  FADD.FTZ R38, R38, UR4 ;  /* 0x0000000426267e21 */ /* 0x002fce0008010000 */
[----:B------:R-:W1:Y:S01]  /*26b0*/  MUFU.SQRT R34, R34 ;  /* 0x0000002200227308 */ /* 0x000e620000002000 */
[----:B0-----:R-:W-:-:S07]  /*26c0*/  FADD.FTZ R43, R39, UR4 ;  /* 0x00000004272b7e21 */ /* 0x001fce0008010000 */
[----:B------:R-:W0:Y:S01]  /*26d0*/  MUFU.RCP R24, R5 ;  /* 0x0000000500187308 */ /* 0x000e220000001000 */
[----:B--2---:R-:W-:Y:S01]  /*26e0*/  FADD.FTZ R42, R40, UR4 ;  /* 0x00000004282a7e21 */ /* 0x004fe20008010000 */
[----:B------:R-:W-:-:S04]  /*26f0*/  FFMA.FTZ R40, R25, -UR6, R25 ;  /* 0x8000000619287c23 */ /* 0x000fc80008010019 */
[----:B------:R-:W-:Y:S02]  /*2700*/  FFMA.FTZ R13, R13, UR6, R40 ;  /* 0x000000060d0d7c23 */ /* 0x000fe40008010028 */
[----:B------:R-:W2:Y:S01]  /*2710*/  MUFU.RCP R38, R38 ;  /* 0x0000002600267308 */ /* 0x000ea20000001000 */
[----:B-1----:R-:W-:-:S07]  /*2720*/  FADD.FTZ R34, R34, UR4 ;  /* 0x0000000422227e21 */ /* 0x002fce0008010000 */
[----:B------:R-:W1:Y:S01]  /*2730*/  MUFU.RCP R32, R42 ;  /* 0x0000002a00207308 */ /* 0x000e620000001000 */
[-C--:B0-----:R-:W-:Y:S01]  /*2740*/  FMUL.FTZ R39, R12, R24.reuse ;  /* 0x000000180c277220 */ /* 0x081fe20000410000 */
[----:B------:R-:W-:-:S06]  /*2750*/  FMUL.FTZ R26, R14, R24 ;  /* 0x000000180e1a7220 */ /* 0x000fcc0000410000 */
[----:B------:R-:W0:Y:S01]  /*2760*/  MUFU.RCP R25, R43 ;  /* 0x0000002b00197308 */ /* 0x000e220000001000 */
[----:B--2---:R-:W-:Y:S01]  /*2770*/  FMUL.FTZ R38, R39, R38 ;  /* 0x0000002627267220 */ /* 0x004fe20000410000 */
[----:B------:R-:W-:-:S06]  /*2780*/  FMUL.FTZ R39, R13, R24 ;  /* 0x000000180d277220 */ /* 0x000fcc0000410000 */
[----:B------:R-:W2:Y:S01]  /*2790*/  MUFU.RCP R34, R34 ;  /* 0x0000002200227308 */ /* 0x000ea20000001000 */
[----:B-1----:R-:W-:Y:S01]  /*27a0*/  FMUL.FTZ R32, R39, R32 ;  /* 0x0000002027207220 */ /* 0x002fe20000410000 */
[----:B0-----:R-:W-:Y:S01]  /*27b0*/  FMUL.FTZ R25, R26, R25 ;  /* 0x000000191a197220 */ /* 0x001fe20000410000 */
[----:B---3--:R-:W-:Y:S01]  /*27c0*/  FFMA.FTZ R8, -R35, R38, R8 ;  /* 0x0000002623087223 */ /* 0x008fe20000010108 */
[----:B------:R-:W-:Y:S01]  /*27d0*/  FFMA.FTZ R38, R27, -UR6, R27 ;  /* 0x800000061b267c23 */ /* 0x000fe2000801001b */
[C---:B------:R-:W-:Y:S01]  /*27e0*/  FFMA.FTZ R9, -R35.reuse, R32, R9 ;  /* 0x0000002023097223 */ /* 0x040fe20000010109 */
[----:B------:R-:W-:Y:S02]  /*27f0*/  FFMA.FTZ R10, -R35, R25, R10 ;  /* 0x00000019230a7223 */ /* 0x000fe4000001010a */
[----:B------:R0:W1:Y:S01]  /*2800*/  F2F.BF16.F32 R45, R8 ;  /* 0x00000008002d7304 */ /* 0x0000620000202000 */
[----:B------:R-:W-:-:S04]  /*2810*/  FFMA.FTZ R15, R15, UR6, R38 ;  /* 0x000000060f0f7c23 */ /* 0x000fc80008010026 */
[----:B------:R-:W-:Y:S01]  /*2820*/  FMUL.FTZ R27, R15, R24 ;  /* 0x000000180f1b7220 */ /* 0x000fe20000410000 */
[C---:B------:R-:W-:Y:S02]  /*2830*/  IMAD.WIDE R24, R0.reuse, 0x4, R36 ;  /* 0x0000000400187825 */ /* 0x040fe400078e0224 */
[----:B------:R0:W3:Y:S02]  /*2840*/  F2F.BF16.F32 R43, R9 ;  /* 0x00000009002b7304 */ /* 0x0000e40000202000 */
[----:B--2---:R-:W-:Y:S01]  /*2850*/  FMUL.FTZ R34, R27, R34 ;  /* 0x000000221b227220 */ /* 0x004fe20000410000 */
[----:B------:R-:W-:-:S04]  /*2860*/  IMAD.WIDE R26, R0, 0x4, R30 ;  /* 0x00000004001a7825 */ /* 0x000fc800078e021e */
[----:B------:R-:W-:Y:S01]  /*2870*/  FFMA.FTZ R11, -R35, R34, R11 ;  /* 0x00000022230b7223 */ /* 0x000fe2000001010b */
[----:B------:R-:W-:Y:S01]  /*2880*/  IMAD.WIDE R34, R0, 0x4, R28 ;  /* 0x0000000400227825 */ /* 0x000fe200078e021c */
[----:B------:R0:W2:Y:S08]  /*2890*/  F2F.BF16.F32 R32, R10 ;  /* 0x0000000a00207304 */ /* 0x0000b00000202000 */
[----:B------:R0:W4:Y:S01]  /*28a0*/  F2F.BF16.F32 R42, R11 ;  /* 0x0000000b002a7304 */ /* 0x0001220000202000 */
[----:B-1-3--:R-:W-:Y:S05]  /*28b0*/  @P1 BRA `(.L_x_603) ;  /* 0x0000000000ec1947 */ /* 0x00afea0003800000 */
        /* <DEDUP_REMOVED lines=18> */
[----:B------:R1:W-:Y:S01]  /*29e0*/  @!P0 STG.E desc[UR6][R26.64], R12 ;  /* 0x0000000c1a008986 */ /* 0x0003e2000c101906 */
[----:B------:R-:W-:-:S02]  /*29f0*/  @!P2 R2UR UR6, R16 ;  /* 0x000000001006a2ca */ /* 0x000fc400000e0000 */
[C---:B------:R-:W-:Y:S01]  /*2a00*/  @!P2 R2UR UR7, R17.reuse ;  /* 0x000000001107a2ca */ /* 0x040fe200000e0000 */
[----:B------:R-:W-:Y:S01]  /*2a10*/  @!P0 STG.E desc[UR4][R34.64], R20 ;  /* 0x0000001422008986 */ /* 0x000fe2000c101904 */
[C---:B------:R-:W-:Y:S02]  /*2a20*/  @!P2 R2UR UR14, R16.reuse ;  /* 0x00000000100ea2ca */ /* 0x040fe400000e0000 */
[C---:B------:R-:W-:Y:S01]  /*2a30*/  @!P2 R2UR UR15, R17.reuse ;  /* 0x00000000110fa2ca */ /* 0x040fe200000e0000 */
[----:B------:R-:W-:Y:S01]  /*2a40*/  @!P0 STG.E.U16 desc[UR8][R38.64], R45 ;  /* 0x0000002d26008986 */ /* 0x000fe2000c101508 */
[----:B------:R-:W-:Y:S02]  /*2a50*/  @!P3 R2UR UR16, R16 ;  /* 0x000000001010b2ca */ /* 0x000fe400000e0000 */
[----:B------:R-:W-:Y:S01]  /*2a60*/  @!P3 R2UR UR17, R17 ;  /* 0x000000001111b2ca */ /* 0x000fe200000e0000 */
[----:B-1----:R-:W-:Y:S01]  /*2a70*/  VIADD R12, R0, 0x3 ;  /* 0x00000003000c7836 */ /* 0x002fe20000000000 */
        /* <DEDUP_REMOVED lines=8> */
[----:B------:R3:W-:Y:S01]  /*2b00*/  @!P2 STG.E desc[UR12][R34.64+0x4], R21 ;  /* 0x000004152200a986 */ /* 0x0007e2000c10190c */
[----:B------:R-:W-:Y:S01]  /*2b10*/  ISETP.GE.AND P0, PT, R12, R3, PT ;  /* 0x000000030c00720c */ /* 0x000fe20003f06270 */
[----:B0-----:R-:W-:-:S02]  /*2b20*/  @!P3 IMAD.WIDE R8, R0, 0x2, R6 ;  /* 0x000000020008b825 */ /* 0x001fc400078e0206 */
[----:B------:R3:W-:Y:S04]  /*2b30*/  @!P2 STG.E.U16 desc[UR14][R40.64+0x2], R43 ;  /* 0x0000022b2800a986 */ /* 0x0007e8000c10150e */
[----:B------:R3:W-:Y:S04]  /*2b40*/  @!P3 STG.E desc[UR16][R24.64+0x8], R10 ;  /* 0x0000080a1800b986 */ /* 0x0007e8000c101910 */
[----:B------:R3:W-:Y:S04]  /*2b50*/  @!P3 STG.E desc[UR18][R26.64+0x8], R14 ;  /* 0x0000080e1a00b986 */ /* 0x0007e8000c101912 */
[----:B------:R3:W-:Y:S04]  /*2b60*/  @!P3 STG.E desc[UR20][R34.64+0x8], R22 ;  /* 0x000008162200b986 */ /* 0x0007e8000c101914 */
[----:B--2---:R3:W-:Y:S01]  /*2b70*/  @!P3 STG.E.U16 desc[UR22][R8.64+0x4], R32 ;  /* 0x000004200800b986 */ /* 0x0047e2000c101516 */
        /* <DEDUP_REMOVED lines=13> */
[----:B----4-:R2:W-:Y:S01]  /*2c50*/  STG.E.U16 desc[UR10][R8.64+0x6], R42 ;  /* 0x0000062a08007986 */ /* 0x0105e2000c10150a */
[----:B------:R-:W-:Y:S05]  /*2c60*/  BRA `(.L_x_604) ;  /* 0x00000000003c7947 */ /* 0x000fea0003800000 */
.L_x_603:
[C---:B------:R-:W-:Y:S01]  /*2c70*/  R2UR UR4, R16.reuse ;  /* 0x00000000100472ca */ /* 0x040fe200000e0000 */
[----:B------:R-:W-:Y:S01]  /*2c80*/  IMAD.WIDE.U32 R38, R43, 0x10000, RZ ;  /* 0x000100002b267825 */ /* 0x000fe200078e00ff */
[C---:B------:R-:W-:Y:S02]  /*2c90*/  R2UR UR5, R17.reuse ;  /* 0x00000000110572ca */ /* 0x040fe400000e0000 */
[----:B------:R-:W-:Y:S01]  /*2ca0*/  R2UR UR6, R16 ;  /* 0x00000000100672ca */ /* 0x000fe200000e0000 */
[----:B----4-:R-:W-:Y:S01]  /*2cb0*/  IMAD.U32 R41, R42, 0x10000, RZ ;  /* 0x000100002a297824 */ /* 0x010fe200078e00ff */
[C---:B------:R-:W-:Y:S02]  /*2cc0*/  R2UR UR7, R17.reuse ;  /* 0x00000000110772ca */ /* 0x040fe400000e0000 */
[----:B------:R-:W-:Y:S02]  /*2cd0*/  R2UR UR8, R16 ;  /* 0x00000000100872ca */ /* 0x000fe400000e0000 */
[----:B------:R-:W-:-:S02]  /*2ce0*/  R2UR UR9, R17 ;  /* 0x00000000110972ca */ /* 0x000fc400000e0000 */
[----:B--2---:R-:W-:Y:S01]  /*2cf0*/  LOP3.LUT R39, R39, R41, R32, 0xfe, !PT ;  /* 0x0000002927277212 */ /* 0x004fe200078efe20 */
[----:B------:R-:W-:Y:S01]  /*2d00*/  IMAD.WIDE R40, R0, 0x2, R6 ;  /* 0x0000000200287825 */ /* 0x000fe200078e0206 */
[----:B------:R-:W-:Y:S01]  /*2d10*/  LOP3.LUT R38, R38, R45, RZ, 0xfc, !PT ;  /* 0x0000002d26267212 */ /* 0x000fe200078efcff */
[----:B------:R1:W-:Y:S04]  /*2d20*/  STG.E.128 desc[UR4][R24.64], R8 ;  /* 0x0000000818007986 */ /* 0x0003e8000c101d04 */
[----:B------:R1:W-:Y:S04]  /*2d30*/  STG.E.128 desc[UR4][R26.64], R12 ;  /* 0x0000000c1a007986 */ /* 0x0003e8000c101d04 */
[----:B------:R1:W-:Y:S04]  /*2d40*/  STG.E.128 desc[UR6][R34.64], R20 ;  /* 0x0000001422007986 */ /* 0x0003e8000c101d06 */
[----:B------:R1:W-:Y:S02]  /*2d50*/  STG.E.64 desc[UR8][R40.64], R38 ;  /* 0x0000002628007986 */ /* 0x0003e4000c101b08 */
.L_x_604:
[----:B------:R-:W-:Y:S05]  /*2d60*/  BSYNC.RECONVERGENT B0 ;  /* 0x0000000000007941 */ /* 0x000fea0003800200 */
.L_x_602:
[----:B------:R-:W-:-:S05]  /*2d70*/  IMAD R0, R33, 0x4, R0 ;  /* 0x0000000421007824 */ /* 0x000fca00078e0200 */
[----:B------:R-:W-:-:S13]  /*2d80*/  ISETP.GE.AND P0, PT, R0, R3, PT ;  /* 0x000000030000720c */ /* 0x000fda0003f06270 */
[----:B------:R-:W-:Y:S05]  /*2d90*/  @!P0 BRA `(.L_x_605) ;  /* 0xfffffff000488947 */ /* 0x000fea000383ffff */
[----:B------:R-:W-:Y:S05]  /*2da0*/  EXIT ;  /* 0x000000000000794d */ /* 0x000fea0003800000 */
        .type           $_Z25multi_tensor_apply_kernelI18TensorListMetadataILi5EE25DistAdamCapturableFunctorIffN3c108BFloat16EEJPfffPiifS6_10adamMode_tfEEvlPViT_T0_DpT1_$__internal_accurate_pow,@function
        .size           $_Z25multi_tensor_apply_kernelI18TensorListMetadataILi5EE25DistAdamCapturableFunctorIffN3c108BFloat16EEJPfffPiifS6_10adamMode_tfEEvlPViT_T0_DpT1_$__internal_accurate_pow,(.L_x_1084 - $_Z25multi_tensor_apply_kernelI18TensorListMetadataILi5EE25DistAdamCapturableFunctorIffN3c108BFloat16EEJPfffPiifS6_10adamMode_tfEEvlPViT_T0_DpT1_$__internal_accurate_pow)
$_Z25multi_tensor_apply_kernelI18TensorListMetadataILi5EE25DistAdamCapturableFunctorIffN3c108BFloat16EEJPfffPiifS6_10adamMode_tfEEvlPViT_T0_DpT1_$__internal_accurate_pow:
        /* <DEDUP_REMOVED lines=171> */
.L_x_606:
[----:B------:R-:W-:Y:S02]  /*3860*/  DFMA R8, R12, R6, R6 ;  /* 0x000000060c08722b */ /* 0x000fe40000000006 */
[----:B------:R-:W-:-:S08]  /*3870*/  DSETP.NEU.AND P2, PT, |R6|, +INF , PT ;  /* 0x7ff000000600742a */ /* 0x000fd00003f4d200 */
[----:B------:R-:W-:Y:S01]  /*3880*/  FSEL R11, R6, R8, !P2 ;  /* 0x00000008060b7208 */ /* 0x000fe20005000000 */
[----:B------:R-:W-:Y:S01]  /*3890*/  IMAD.MOV.U32 R6, RZ, RZ, R0 ;  /* 0x000000ffff067224 */ /* 0x000fe200078e0000 */
[----:B------:R-:W-:Y:S01]  /*38a0*/  FSEL R10, R7, R9, !P2 ;  /* 0x00000009070a7208 */ /* 0x000fe20005000000 */
[----:B------:R-:W-:-:S04]  /*38b0*/  IMAD.MOV.U32 R7, RZ, RZ, 0x0 ;  /* 0x00000000ff077424 */ /* 0x000fc800078e00ff */
[----:B------:R-:W-:Y:S05]  /*38c0*/  RET.REL.NODEC R6 `(_Z25multi_tensor_apply_kernelI18TensorListMetadataILi5EE25DistAdamCapturableFunctorIffN3c108BFloat16EEJPfffPiifS6_10adamMode_tfEEvlPViT_T0_DpT1_) ;  /* 0xffffffc406cc7950 */ /* 0x000fea0003c3ffff */
.L_x_607:
        /* <DEDUP_REMOVED lines=11> */
.L_x_1084:


//--------------------- .text._Z25multi_tensor_apply_kernelI18TensorListMetadataILi5EE25DistAdamCapturableFunctorIffN3c104HalfEEJPfffPiifS6_10adamMode_tfEEvlPViT_T0_DpT1_ --------------------------
	.section	.text._Z25multi_tensor_apply_kernelI18TensorListMetadataILi5EE25DistAdamCapturableFunctorIffN3c104HalfEEJPfffPiifS6_10adamMode_tfEEvlPViT_T0_DpT1_,"ax",@progbits
	.align	128
        .global         _Z25multi_tensor_apply_kernelI18TensorListMetadataILi5EE25DistAdamCapturableFunctorIffN3c104HalfEEJPfffPiifS6_10adamMode_tfEEvlPViT_T0_DpT1_
        .type           _Z25multi_tensor_apply_kernelI18TensorListMetadataILi5EE25DistAdamCapturableFunctorIffN3c104HalfEEJPfffPiifS6_10adamMode_tfEEvlPViT_T0_DpT1_,@function
        .size           _Z25multi_tensor_apply_kernelI18TensorListMetadataILi5EE25DistAdamCapturableFunctorIffN3c104HalfEEJPfffPiifS6_10adamMode_tfEEvlPViT_T0_DpT1_,(.L_x_1085 - _Z25multi_tensor_apply_kernelI18TensorListMetadataILi5EE25DistAdamCapturableFunctorIffN3c104HalfEEJPfffPiifS6_10adamMode_tfEEvlPViT_T0_DpT1_)
        .other          _Z25multi_tensor_apply_kernelI18TensorListMetadataILi5EE25DistAdamCapturableFunctorIffN3c104HalfEEJPfffPiifS6_10adamMode_tfEEvlPViT_T0_DpT1_,@"STO_CUDA_ENTRY STV_DEFAULT"
_Z25multi_tensor_apply_kernelI18TensorListMetadataILi5EE25DistAdamCapturableFunctorIffN3c104HalfEEJPfffPiifS6_10adamMode_tfEEvlPViT_T0_DpT1_:
.text._Z25multi_tensor_apply_kernelI18TensorListMetadataILi5EE25DistAdamCapturableFunctorIffN3c104HalfEEJPfffPiifS6_10adamMode_tfEEvlPViT_T0_DpT1_:
        /* <DEDUP_REMOVED lines=21> */
.L_x_608:
        /* <DEDUP_REMOVED lines=20> */
.L_x_609:
        /* <DEDUP_REMOVED lines=20> */
.L_x_610:
        /* <DEDUP_REMOVED lines=21> */
.L_x_611:
        /* <DEDUP_REMOVED lines=32> */
[----:B0-----:R-:W-:Y:S05]  /*0720*/  CALL.REL.NOINC `($_Z25multi_tensor_apply_kernelI18TensorListMetadataILi5EE25DistAdamCapturableFunctorIffN3c104HalfEEJPfffPiifS6_10adamMode_tfEEvlPViT_T0_DpT1_$__internal_accurate_pow) ;  /* 0x0000002400a07944 */ /* 0x001fea0003c00000 */
        /* <DEDUP_REMOVED lines=22> */
.L_x_613:
        /* <DEDUP_REMOVED lines=14> */
.L_x_614:
        /* <DEDUP_REMOVED lines=20> */
[----:B------:R-:W-:Y:S05]  /*0ab0*/  CALL.REL.NOINC `($_Z25multi_tensor_apply_kernelI18TensorListMetadataILi5EE25DistAdamCapturableFunctorIffN3c104HalfEEJPfffPiifS6_10adamMode_tfEEvlPViT_T0_DpT1_$__internal_accurate_pow) ;  /* 0x0000002000bc7944 */ /* 0x000fea0003c00000 */
        /* <DEDUP_REMOVED lines=21> */
.L_x_615:
        /* <DEDUP_REMOVED lines=14> */
.L_x_616:
        /* <DEDUP_REMOVED lines=10> */
.L_x_612:
        /* <DEDUP_REMOVED lines=46> */
.L_x_622:
        /* <DEDUP_REMOVED lines=18> */
.L_x_618:
        /* <DEDUP_REMOVED lines=57> */
.L_x_619:
        /* <DEDUP_REMOVED lines=89> */
.L_x_620:
        /* <DEDUP_REMOVED lines=59> */
.L_x_621:
[----:B-12---:R-:W1:Y:S02]  /*1e60*/  LDC R9, c[0x0][0x360] ;  /* 0x0000d800ff097b82 */ /* 0x006e640000000800 */
[----:B-1----:R-:W-:-:S05]  /*1e70*/  IMAD R0, R9, 0x4, R0 ;  /* 0x0000000409007824 */ /* 0x002fca00078e0200 */
[----:B------:R-:W-:-:S13]  /*1e80*/  ISETP.GE.AND P0, PT, R0, R3, PT ;  /* 0x000000030000720c */ /* 0x000fda0003f06270 */
[----:B------:R-:W-:Y:S05]  /*1e90*/  @!P0 BRA `(.L_x_622) ;  /* 0xfffffff000748947 */ /* 0x000fea000383ffff */
[----:B------:R-:W-:Y:S05]  /*1ea0*/  EXIT ;  /* 0x000000000000794d */ /* 0x000fea0003800000 */
.L_x_617:
[----:B------:R-:W0:Y:S02]  /*1eb0*/  LDC R33, c[0x0][0x360] ;  /* 0x0000d800ff217b82 */ /* 0x000e240000000800 */
.L_x_629:
        /* <DEDUP_REMOVED lines=72> */
.L_x_624:
        /* <DEDUP_REMOVED lines=13> */
.L_x_625:
[----:B------:R-:W-:Y:S05]  /*2410*/  BSYNC.RECONVERGENT B0 ;  /* 0x0000000000007941 */ /* 0x000fea0003800200 */
.L_x_623:
        /* <DEDUP_REMOVED lines=62> */
[----:B------:R0:W1:Y:S01]  /*2800*/  F2F.F16.F32 R45, R8 ;  /* 0x00000008002d7304 */ /* 0x0000620000200800 */
[----:B------:R-:W-:-:S04]  /*2810*/  FFMA.FTZ R15, R15, UR6, R38 ;  /* 0x000000060f0f7c23 */ /* 0x000fc80008010026 */
[----:B------:R-:W-:Y:S01]  /*2820*/  FMUL.FTZ R27, R15, R24 ;  /* 0x000000180f1b7220 */ /* 0x000fe20000410000 */
[C---:B------:R-:W-:Y:S02]  /*2830*/  IMAD.WIDE R24, R0.reuse, 0x4, R36 ;  /* 0x0000000400187825 */ /* 0x040fe400078e0224 */
[----:B------:R0:W3:Y:S02]  /*2840*/  F2F.F16.F32 R43, R9 ;  /* 0x00000009002b7304 */ /* 0x0000e40000200800 */
[----:B--2---:R-:W-:Y:S01]  /*2850*/  FMUL.FTZ R34, R27, R34 ;  /* 0x000000221b227220 */ /* 0x004fe20000410000 */
[----:B------:R-:W-:-:S04]  /*2860*/  IMAD.WIDE R26, R0, 0x4, R30 ;  /* 0x00000004001a7825 */ /* 0x000fc800078e021e */
[----:B------:R-:W-:Y:S01]  /*2870*/  FFMA.FTZ R11, -R35, R34, R11 ;  /* 0x00000022230b7223 */ /* 0x000fe2000001010b */
[----:B------:R-:W-:Y:S01]  /*2880*/  IMAD.WIDE R34, R0, 0x4, R28 ;  /* 0x0000000400227825 */ /* 0x000fe200078e021c */
[----:B------:R0:W2:Y:S08]  /*2890*/  F2F.F16.F32 R32, R10 ;  /* 0x0000000a00207304 */ /* 0x0000b00000200800 */
[----:B------:R0:W4:Y:S01]  /*28a0*/  F2F.F16.F32 R42, R11 ;  /* 0x0000000b002a7304 */ /* 0x0001220000200800 */
        /* <DEDUP_REMOVED lines=60> */
.L_x_627:
        /* <DEDUP_REMOVED lines=15> */
.L_x_628:
[----:B------:R-:W-:Y:S05]  /*2d60*/  BSYNC.RECONVERGENT B0 ;  /* 0x0000000000007941 */ /* 0x000fea0003800200 */
.L_x_626:
[----:B------:R-:W-:-:S05]  /*2d70*/  IMAD R0, R33, 0x4, R0 ;  /* 0x0000000421007824 */ /* 0x000fca00078e0200 */
[----:B------:R-:W-:-:S13]  /*2d80*/  ISETP.GE.AND P0, PT, R0, R3, PT ;  /* 0x000000030000720c */ /* 0x000fda0003f06270 */
[----:B------:R-:W-:Y:S05]  /*2d90*/  @!P0 BRA `(.L_x_629) ;  /* 0xfffffff000488947 */ /* 0x000fea000383ffff */
[----:B------:R-:W-:Y:S05]  /*2da0*/  EXIT ;  /* 0x000000000000794d */ /* 0x000fea0003800000 */
        .type           $_Z25multi_tensor_apply_kernelI18TensorListMetadataILi5EE25DistAdamCapturableFunctorIffN3c104HalfEEJPfffPiifS6_10adamMode_tfEEvlPViT_T0_DpT1_$__internal_accurate_pow,@function
        .size           $_Z25multi_tensor_apply_kernelI18TensorListMetadataILi5EE25DistAdamCapturableFunctorIffN3c104HalfEEJPfffPiifS6_10adamMode_tfEEvlPViT_T0_DpT1_$__internal_accurate_pow,(.L_x_1085 - $_Z25multi_tensor_apply_kernelI18TensorListMetadataILi5EE25DistAdamCapturableFunctorIffN3c104HalfEEJPfffPiifS6_10adamMode_tfEEvlPViT_T0_DpT1_$__internal_accurate_pow)
$_Z25multi_tensor_apply_kernelI18TensorListMetadataILi5EE25DistAdamCapturableFunctorIffN3c104HalfEEJPfffPiifS6_10adamMode_tfEEvlPViT_T0_DpT1_$__internal_accurate_pow:
        /* <DEDUP_REMOVED lines=171> */
.L_x_630:
[----:B------:R-:W-:Y:S02]  /*3860*/  DFMA R8, R12, R6, R6 ;  /* 0x000000060c08722b */ /* 0x000fe40000000006 */
[----:B------:R-:W-:-:S08]  /*3870*/  DSETP.NEU.AND P2, PT, |R6|, +INF , PT ;  /* 0x7ff000000600742a */ /* 0x000fd00003f4d200 */
[----:B------:R-:W-:Y:S01]  /*3880*/  FSEL R11, R6, R8, !P2 ;  /* 0x00000008060b7208 */ /* 0x000fe20005000000 */
[----:B------:R-:W-:Y:S01]  /*3890*/  IMAD.MOV.U32 R6, RZ, RZ, R0 ;  /* 0x000000ffff067224 */ /* 0x000fe200078e0000 */
[----:B------:R-:W-:Y:S01]  /*38a0*/  FSEL R10, R7, R9, !P2 ;  /* 0x00000009070a7208 */ /* 0x000fe20005000000 */
[----:B------:R-:W-:-:S04]  /*38b0*/  IMAD.MOV.U32 R7, RZ, RZ, 0x0 ;  /* 0x00000000ff077424 */ /* 0x000fc800078e00ff */
[----:B------:R-:W-:Y:S05]  /*38c0*/  RET.REL.NODEC R6 `(_Z25multi_tensor_apply_kernelI18TensorListMetadataILi5EE25DistAdamCapturableFunctorIffN3c104HalfEEJPfffPiifS6_10adamMode_tfEEvlPViT_T0_DpT1_) ;  /* 0xffffffc406cc7950 */ /* 0x000fea0003c3ffff */
.L_x_631:
        /* <DEDUP_REMOVED lines=11> */
.L_x_1085:


//--------------------- .text._Z25multi_tensor_apply_kernelI18TensorListMetadataILi5EE25DistAdamCapturableFunctorIfffEJPfffPiifS4_10adamMode_tfEEvlPViT_T0_DpT1_ --------------------------
	.section	.text._Z25multi_tensor_apply_kernelI18TensorListMetadataILi5EE25DistAdamCapturableFunctorIfffEJPfffPiifS4_10adamMode_tfEEvlPViT_T0_DpT1_,"ax",@progbits
	.align	128
        .global         _Z25multi_tensor_apply_kernelI18TensorListMetadataILi5EE25DistAdamCapturableFunctorIfffEJPfffPiifS4_10adamMode_tfEEvlPViT_T0_DpT1_
        .type           _Z25multi_tensor_apply_kernelI18TensorListMetadataILi5EE25DistAdamCapturableFunctorIfffEJPfffPiifS4_10adamMode_tfEEvlPViT_T0_DpT1_,@function
        .size           _Z25multi_tensor_apply_kernelI18TensorListMetadataILi5EE25DistAdamCapturableFunctorIfffEJPfffPiifS4_10adamMode_tfEEvlPViT_T0_DpT1_,(.L_x_1086 - _Z25multi_tensor_apply_kernelI18TensorListMetadataILi5EE25DistAdamCapturableFunctorIfffEJPfffPiifS4_10adamMode_tfEEvlPViT_T0_DpT1_)
        .other          _Z25multi_tensor_apply_kernelI18TensorListMetadataILi5EE25DistAdamCapturableFunctorIfffEJPfffPiifS4_10adamMode_tfEEvlPViT_T0_DpT1_,@"STO_CUDA_ENTRY STV_DEFAULT"
_Z25multi_tensor_apply_kernelI18TensorListMetadataILi5EE25DistAdamCapturableFunctorIfffEJPfffPiifS4_10adamMode_tfEEvlPViT_T0_DpT1_:
.text._Z25multi_tensor_apply_kernelI18TensorListMetadataILi5EE25DistAdamCapturableFunctorIfffEJPfffPiifS4_10adamMode_tfEEvlPViT_T0_DpT1_:
        /* <DEDUP_REMOVED lines=21> */
.L_x_632:
        /* <DEDUP_REMOVED lines=20> */
.L_x_633:
        /* <DEDUP_REMOVED lines=20> */
.L_x_634:
        /* <DEDUP_REMOVED lines=21> */
.L_x_635:
        /* <DEDUP_REMOVED lines=32> */
[----:B0-----:R-:W-:Y:S05]  /*0720*/  CALL.REL.NOINC `($_Z25multi_tensor_apply_kernelI18TensorListMetadataILi5EE25DistAdamCapturableFunctorIfffEJPfffPiifS4_10adamMode_tfEEvlPViT_T0_DpT1_$__internal_accurate_pow) ;  /* 0x0000002400707944 */ /* 0x001fea0003c00000 */
        /* <DEDUP_REMOVED lines=22> */
.L_x_637:
        /* <DEDUP_REMOVED lines=14> */
.L_x_638:
        /* <DEDUP_REMOVED lines=20> */
[----:B------:R-:W-:Y:S05]  /*0ab0*/  CALL.REL.NOINC `($_Z25multi_tensor_apply_kernelI18TensorListMetadataILi5EE25DistAdamCapturableFunctorIfffEJPfffPiifS4_10adamMode_tfEEvlPViT_T0_DpT1_$__internal_accurate_pow) ;  /* 0x00000020008c7944 */ /* 0x000fea0003c00000 */
        /* <DEDUP_REMOVED lines=21> */
.L_x_639:
        /* <DEDUP_REMOVED lines=14> */
.L_x_640:
        /* <DEDUP_REMOVED lines=10> */
.L_x_636:
        /* <DEDUP_REMOVED lines=46> */
.L_x_645:
        /* <DEDUP_REMOVED lines=18> */
.L_x_642:
[C---:B------:R-:W-:Y:S01]  /*1190*/  VIADD R8, R0.reuse, 0x1 ;  /* 0x0000000100087836 */ /* 0x040fe20000000000 */
[CC--:B------:R-:W-:Y:S01]  /*11a0*/  ISETP.GE.AND P0, PT, R0.reuse, R3.reuse, PT ;  /* 0x000000030000720c */ /* 0x0c0fe20003f06270 */
[----:B------:R-:W-:Y:S01]  /*11b0*/  VIADD R10, R0, 0x2 ;  /* 0x00000002000a7836 */ /* 0x000fe20000000000 */
[----:B------:R-:W-:Y:S02]  /*11c0*/  CS2R R12, SRZ ;  /* 0x00000000000c7805 */ /* 0x000fe4000001ff00 */
        /* <DEDUP_REMOVED lines=13> */
[----:B------:R-:W-:Y:S02]  /*12a0*/  CS2R R8, SRZ ;  /* 0x0000000000087805 */ /* 0x000fe4000001ff00 */
[----:B------:R-:W-:Y:S02]  /*12b0*/  CS2R R10, SRZ ;  /* 0x00000000000a7805 */ /* 0x000fe4000001ff00 */
[----:B------:R-:W-:Y:S01]  /*12c0*/  @!P2 R2UR UR8, R16 ;  /* 0x000000001008a2ca */ /* 0x000fe200000e0000 */
[----:B------:R-:W-:Y:S01]  /*12d0*/  IMAD.WIDE R42, R0, 0x4, R36 ;  /* 0x00000004002a7825 */ /* 0x000fe200078e0224 */
[C---:B------:R-:W-:Y:S01]  /*12e0*/  @!P2 R2UR UR9, R17.reuse ;  /* 0x000000001109a2ca */ /* 0x040fe200000e0000 */
[----:B------:R0:W5:Y:S01]  /*12f0*/  @!P0 LDG.E R12, desc[UR4][R14.64] ;  /* 0x000000040e0c8981 */ /* 0x000162000c1e1900 */
[----:B------:R-:W-:Y:S01]  /*1300*/  @!P3 R2UR UR12, R16 ;  /* 0x00000000100cb2ca */ /* 0x000fe200000e0000 */
[--C-:B------:R-:W-:Y:S01]  /*1310*/  @!P2 IMAD.WIDE R22, R0, 0x4, R18.reuse ;  /* 0x000000040016a825 */ /* 0x100fe200078e0212 */
[C---:B------:R-:W-:Y:S01]  /*1320*/  @!P3 R2UR UR13, R17.reuse ;  /* 0x00000000110db2ca */ /* 0x040fe200000e0000 */
[----:B------:R-:W5:Y:S01]  /*1330*/  @!P2 LDG.E R9, desc[UR6][R32.64+0x4] ;  /* 0x000004062009a981 */ /* 0x000f62000c1e1900 */
[----:B------:R-:W-:Y:S01]  /*1340*/  @!P4 R2UR UR16, R16 ;  /* 0x000000001010c2ca */ /* 0x000fe200000e0000 */
[----:B------:R-:W-:Y:S01]  /*1350*/  @!P3 IMAD.WIDE R26, R0, 0x4, R18 ;  /* 0x00000004001ab825 */ /* 0x000fe200078e0212 */
[----:B------:R-:W-:Y:S01]  /*1360*/  @!P4 R2UR UR17, R17 ;  /* 0x000000001111c2ca */ /* 0x000fe200000e0000 */
[----:B------:R-:W5:Y:S01]  /*1370*/  @!P3 LDG.E R10, desc[UR10][R32.64+0x8] ;  /* 0x0000080a200ab981 */ /* 0x000f62000c1e1900 */
[----:B------:R-:W-:-:S02]  /*1380*/  @!P0 R2UR UR6, R16 ;  /* 0x00000000100682ca */ /* 0x000fc400000e0000 */
[----:B0-----:R-:W-:Y:S02]  /*1390*/  CS2R R14, SRZ ;  /* 0x00000000000e7805 */ /* 0x001fe4000001ff00 */
[C---:B------:R-:W-:Y:S01]  /*13a0*/  @!P0 R2UR UR7, R17.reuse ;  /* 0x00000000110782ca */ /* 0x040fe200000e0000 */
[----:B------:R-:W5:Y:S01]  /*13b0*/  @!P4 LDG.E R11, desc[UR14][R42.64+0xc] ;  /* 0x00000c0e2a0bc981 */ /* 0x000f62000c1e1900 */
[C---:B------:R-:W-:Y:S02]  /*13c0*/  @!P2 R2UR UR10, R16.reuse ;  /* 0x00000000100aa2ca */ /* 0x040fe400000e0000 */
[----:B------:R-:W-:Y:S02]  /*13d0*/  CS2R R20, SRZ ;  /* 0x0000000000147805 */ /* 0x000fe4000001ff00 */
        /* <DEDUP_REMOVED lines=8> */
[----:B------:R-:W-:Y:S01]  /*1460*/  @!P4 R2UR UR19, R17 ;  /* 0x000000001113c2ca */ /* 0x000fe200000e0000 */
[----:B------:R2:W5:Y:S01]  /*1470*/  @!P0 LDG.E R8, desc[UR4][R32.64] ;  /* 0x0000000420088981 */ /* 0x000562000c1e1900 */
[----:B0-----:R-:W-:-:S03]  /*1480*/  CS2R R22, SRZ ;  /* 0x0000000000167805 */ /* 0x001fc6000001ff00 */
[----:B------:R2:W5:Y:S01]  /*1490*/  @!P4 LDG.E R15, desc[UR16][R40.64+0xc] ;  /* 0x00000c10280fc981 */ /* 0x000562000c1e1900 */
[----:B-1----:R-:W-:-:S03]  /*14a0*/  CS2R R26, SRZ ;  /* 0x00000000001a7805 */ /* 0x002fc6000001ff00 */
        /* <DEDUP_REMOVED lines=8> */
.L_x_643:
[----:B--2---:R-:W0:Y:S01]  /*1530*/  LDC.64 R40, c[0x0][0xfa0] ;  /* 0x0003e800ff287b82 */ /* 0x004e220000000a00 */
[----:B------:R-:W-:Y:S01]  /*1540*/  R2UR UR4, R16 ;  /* 0x00000000100472ca */ /* 0x000fe200000e0000 */
[----:B------:R-:W1:Y:S01]  /*1550*/  LDCU.64 UR6, c[0x0][0xf88] ;  /* 0x0001f100ff0677ac */ /* 0x000e620008000a00 */
[----:B------:R-:W-:-:S13]  /*1560*/  R2UR UR5, R17 ;  /* 0x00000000110572ca */ /* 0x000fda00000e0000 */
[----:B0-----:R0:W2:Y:S01]  /*1570*/  LDG.E R33, desc[UR4][R40.64] ;  /* 0x0000000428217981 */ /* 0x0010a2000c1e1900 */
[C---:B-----5:R-:W-:Y:S01]  /*1580*/  FMUL.FTZ R12, R2.reuse, R12 ;  /* 0x0000000c020c7220 */ /* 0x060fe20000410000 */
[----:B------:R-:W3:Y:S01]  /*1590*/  MUFU.RCP R32, R4 ;  /* 0x0000000400207308 */ /* 0x000ee20000001000 */
[C---:B------:R-:W-:Y:S01]  /*15a0*/  FMUL.FTZ R14, R2.reuse, R14 ;  /* 0x0000000e020e7220 */ /* 0x040fe20000410000 */
[----:B------:R-:W-:Y:S01]  /*15b0*/  FMUL.FTZ R13, R2, R13 ;  /* 0x0000000d020d7220 */ /* 0x000fe20000410000 */
[----:B------:R-:W-:Y:S01]  /*15c0*/  FMUL.FTZ R42, R12, R12 ;  /* 0x0000000c0c2a7220 */ /* 0x000fe20000410000 */
[----:B------:R-:W-:Y:S01]  /*15d0*/  FMUL.FTZ R15, R2, R15 ;  /* 0x0000000f020f7220 */ /* 0x000fe20000410000 */
[----:B------:R-:W4:Y:S01]  /*15e0*/  LDCU UR4, c[0x0][0xf9c] ;  /* 0x0001f380ff0477ac */ /* 0x000f220008000800 */
[----:B------:R-:W-:Y:S01]  /*15f0*/  @P1 R2UR UR8, R16 ;  /* 0x00000000100812ca */ /* 0x000fe200000e0000 */
[----:B-1----:R-:W-:Y:S01]  /*1600*/  FFMA.FTZ R43, R42, -UR7, R42 ;  /* 0x800000072a2b7c23 */ /* 0x002fe2000801002a */
[----:B------:R-:W-:Y:S01]  /*1610*/  FMUL.FTZ R42, R13, R13 ;  /* 0x0000000d0d2a7220 */ /* 0x000fe20000410000 */
[----:B0-----:R-:W-:Y:S01]  /*1620*/  FMUL.FTZ R40, R15, R15 ;  /* 0x0000000f0f287220 */ /* 0x001fe20000410000 */
[----:B------:R-:W-:Y:S01]  /*1630*/  @P1 R2UR UR9, R17 ;  /* 0x00000000110912ca */ /* 0x000fe200000e0000 */
[----:B------:R-:W-:Y:S01]  /*1640*/  FFMA.FTZ R24, R24, UR7, R43 ;  /* 0x0000000718187c23 */ /* 0x000fe2000801002b */
[----:B------:R-:W-:Y:S01]  /*1650*/  FMUL.FTZ R43, R14, R14 ;  /* 0x0000000e0e2b7220 */ /* 0x000fe20000410000 */
[----:B------:R-:W-:Y:S01]  /*1660*/  FFMA.FTZ R42, R42, -UR7, R42 ;  /* 0x800000072a2a7c23 */ /* 0x000fe2000801002a */
[----:B------:R-:W-:-:S02]  /*1670*/  @P1 R2UR UR10, R16 ;  /* 0x00000000100a12ca */ /* 0x000fc400000e0000 */
[----:B------:R-:W-:Y:S01]  /*1680*/  FFMA.FTZ R43, R43, -UR7, R43 ;  /* 0x800000072b2b7c23 */ /* 0x000fe2000801002b */
[----:B------:R-:W-:Y:S01]  /*1690*/  FFMA.FTZ R25, R25, UR7, R42 ;  /* 0x0000000719197c23 */ /* 0x000fe2000801002a */
[----:B------:R-:W-:Y:S01]  /*16a0*/  FFMA.FTZ R42, R40, -UR7, R40 ;  /* 0x80000007282a7c23 */ /* 0x000fe20008010028 */
[----:B------:R-:W-:Y:S01]  /*16b0*/  @P1 R2UR UR11, R17 ;  /* 0x00000000110b12ca */ /* 0x000fe200000e0000 */
[----:B------:R-:W-:Y:S01]  /*16c0*/  FFMA.FTZ R26, R26, UR7, R43 ;  /* 0x000000071a1a7c23 */ /* 0x000fe2000801002b */
[-C--:B---3--:R-:W-:Y:S01]  /*16d0*/  FMUL.FTZ R43, R24, R32.reuse ;  /* 0x00000020182b7220 */ /* 0x088fe20000410000 */
[----:B------:R-:W-:Y:S01]  /*16e0*/  FFMA.FTZ R27, R27, UR7, R42 ;  /* 0x000000071b1b7c23 */ /* 0x000fe2000801002a */
[-C--:B------:R-:W-:Y:S01]  /*16f0*/  FMUL.FTZ R44, R25, R32.reuse ;  /* 0x00000020192c7220 */ /* 0x080fe20000410000 */
[-C--:B------:R-:W-:Y:S01]  /*1700*/  FMUL.FTZ R42, R26, R32.reuse ;  /* 0x000000201a2a7220 */ /* 0x080fe20000410000 */
[----:B------:R-:W-:Y:S01]  /*1710*/  @P1 R2UR UR7, R17 ;  /* 0x00000000110712ca */ /* 0x000fe200000e0000 */
[----:B------:R-:W-:Y:S01]  /*1720*/  FMUL.FTZ R41, R27, R32 ;  /* 0x000000201b297220 */ /* 0x000fe20000410000 */
[----:B------:R-:W4:Y:S01]  /*1730*/  MUFU.SQRT R43, R43 ;  /* 0x0000002b002b7308 */ /* 0x000f220000002000 */
[----:B------:R-:W-:-:S02]  /*1740*/  @P1 R2UR UR12, R16 ;  /* 0x00000000100c12ca */ /* 0x000fc400000e0000 */
[----:B------:R-:W-:-:S05]  /*1750*/  @P1 R2UR UR13, R17 ;  /* 0x00000000110d12ca */ /* 0x000fca00000e0000 */
[----:B------:R-:W0:Y:S08]  /*1760*/  MUFU.SQRT R40, R44 ;  /* 0x0000002c00287308 */ /* 0x000e300000002000 */
[----:B------:R-:W1:Y:S01]  /*1770*/  MUFU.SQRT R42, R42 ;  /* 0x0000002a002a7308 */ /* 0x000e620000002000 */
[----:B----4-:R-:W-:Y:S01]  /*1780*/  FADD.FTZ R32, R43, UR4 ;  /* 0x000000042b207e21 */ /* 0x010fe20008010000 */
[----:B------:R-:W-:Y:S01]  /*1790*/  FFMA.FTZ R43, R12, -UR6, R12 ;  /* 0x800000060c2b7c23 */ /* 0x000fe2000801000c */
[----:B------:R-:W-:-:S03]  /*17a0*/  FFMA.FTZ R12, R13, -UR6, R13 ;  /* 0x800000060d0c7c23 */ /* 0x000fc6000801000d */
[----:B------:R-:W-:Y:S01]  /*17b0*/  FFMA.FTZ R20, R20, UR6, R43 ;  /* 0x0000000614147c23 */ /* 0x000fe2000801002b */
[----:B------:R-:W-:Y:S01]  /*17c0*/  FFMA.FTZ R21, R21, UR6, R12 ;  /* 0x0000000615157c23 */ /* 0x000fe2000801000c */
[----:B------:R-:W3:Y:S01]  /*17d0*/  MUFU.SQRT R41, R41 ;  /* 0x0000002900297308 */ /* 0x000ee20000002000 */
[----:B0-----:R-:W-:Y:S01]  /*17e0*/  FADD.FTZ R40, R40, UR4 ;  /* 0x0000000428287e21 */ /* 0x001fe20008010000 */
[----:B------:R-:W-:-:S04]  /*17f0*/  FFMA.FTZ R43, R14, -UR6, R14 ;  /* 0x800000060e2b7c23 */ /* 0x000fc8000801000e */
[----:B------:R-:W-:Y:S02]  /*1800*/  FFMA.FTZ R22, R22, UR6, R43 ;  /* 0x0000000616167c23 */ /* 0x000fe4000801002b */
[----:B------:R-:W0:Y:S01]  /*1810*/  MUFU.RCP R12, R5 ;  /* 0x00000005000c7308 */ /* 0x000e220000001000 */
[----:B-1----:R-:W-:Y:S01]  /*1820*/  FADD.FTZ R13, R42, UR4 ;  /* 0x000000042a0d7e21 */ /* 0x002fe20008010000 */
[----:B------:R-:W-:-:S04]  /*1830*/  FFMA.FTZ R42, R15, -UR6, R15 ;  /* 0x800000060f2a7c23 */ /* 0x000fc8000801000f */
[----:B------:R-:W-:Y:S01]  /*1840*/  FFMA.FTZ R23, R23, UR6, R42 ;  /* 0x0000000617177c23 */ /* 0x000fe2000801002a */
[----:B------:R-:W-:Y:S01]  /*1850*/  @P1 R2UR UR6, R16 ;  /* 0x00000000100612ca */ /* 0x000fe200000e0000 */
[----:B------:R-:W1:Y:S01]  /*1860*/  MUFU.RCP R32, R32 ;  /* 0x0000002000207308 */ /* 0x000e620000001000 */
[----:B---3--:R-:W-:Y:S01]  /*1870*/  FADD.FTZ R14, R41, UR4 ;  /* 0x00000004290e7e21 */ /* 0x008fe20008010000 */
[----:B------:R-:W3:Y:S06]  /*1880*/  LDCU UR4, c[0x0][0xfac] ;  /* 0x0001f580ff0477ac */ /* 0x000eec0008000800 */
[----:B------:R-:W4:Y:S01]  /*1890*/  MUFU.RCP R40, R40 ;  /* 0x0000002800287308 */ /* 0x000f220000001000 */
[-C--:B0-----:R-:W-:Y:S01]  /*18a0*/  FMUL.FTZ R15, R20, R12.reuse ;  /* 0x0000000c140f7220 */ /* 0x081fe20000410000 */
[----:B------:R-:W-:-:S06]  /*18b0*/  FMUL.FTZ R41, R21, R12 ;  /* 0x0000000c15297220 */ /* 0x000fcc0000410000 */
[----:B------:R-:W0:Y:S01]  /*18c0*/  MUFU.RCP R13, R13 ;  /* 0x0000000d000d7308 */ /* 0x000e220000001000 */
[----:B-1----:R-:W-:Y:S01]  /*18d0*/  FMUL.FTZ R15, R15, R32 ;  /* 0x000000200f0f7220 */ /* 0x002fe20000410000 */
[----:B------:R-:W-:-:S03]  /*18e0*/  FMUL.FTZ R32, R22, R12 ;  /* 0x0000000c16207220 */ /* 0x000fc60000410000 */
[----:B---3--:R-:W-:-:S03]  /*18f0*/  FFMA.FTZ R15, R8, UR4, R15 ;  /* 0x00000004080f7c23 */ /* 0x008fc6000801000f */
[----:B------:R-:W1:Y:S01]  /*1900*/  MUFU.RCP R14, R14 ;  /* 0x0000000e000e7308 */ /* 0x000e620000001000 */
[----:B----4-:R-:W-:Y:S01]  /*1910*/  FMUL.FTZ R40, R41, R40 ;  /* 0x0000002829287220 */ /* 0x010fe20000410000 */
[----:B------:R-:W-:-:S03]  /*1920*/  FMUL.FTZ R41, R23, R12 ;  /* 0x0000000c17297220 */ /* 0x000fc60000410000 */
[----:B------:R-:W-:Y:S01]  /*1930*/  FFMA.FTZ R40, R9, UR4, R40 ;  /* 0x0000000409287c23 */ /* 0x000fe20008010028 */
[----:B0-----:R-:W-:-:S04]  /*1940*/  FMUL.FTZ R13, R32, R13 ;  /* 0x0000000d200d7220 */ /* 0x001fc80000410000 */
[----:B------:R-:W-:Y:S01]  /*1950*/  FFMA.FTZ R13, R10, UR4, R13 ;  /* 0x000000040a0d7c23 */ /* 0x000fe2000801000d */
[----:B-1----:R-:W-:-:S04]  /*1960*/  FMUL.FTZ R12, R41, R14 ;  /* 0x0000000e290c7220 */ /* 0x002fc80000410000 */
[----:B------:R-:W-:Y:S01]  /*1970*/  FFMA.FTZ R12, R11, UR4, R12 ;  /* 0x000000040b0c7c23 */ /* 0x000fe2000801000c */
[----:B--2---:R-:W-:-:S03]  /*1980*/  FFMA.FTZ R10, -R33, R13, R10 ;  /* 0x0000000d210a7223 */ /* 0x004fc6000001010a */
        /* <DEDUP_REMOVED lines=69> */
.L_x_644:
[----:B01----:R-:W0:Y:S02]  /*1de0*/  LDC R9, c[0x0][0x360] ;  /* 0x0000d800ff097b82 */ /* 0x003e240000000800 */
[----:B0-----:R-:W-:-:S05]  /*1df0*/  IMAD R0, R9, 0x4, R0 ;  /* 0x0000000409007824 */ /* 0x001fca00078e0200 */
[----:B------:R-:W-:-:S13]  /*1e00*/  ISETP.GE.AND P0, PT, R0, R3, PT ;  /* 0x000000030000720c */ /* 0x000fda0003f06270 */
[----:B------:R-:W-:Y:S05]  /*1e10*/  @!P0 BRA `(.L_x_645) ;  /* 0xfffffff000948947 */ /* 0x000fea000383ffff */
[----:B------:R-:W-:Y:S05]  /*1e20*/  EXIT ;  /* 0x000000000000794d */ /* 0x000fea0003800000 */
.L_x_641:
[----:B------:R-:W0:Y:S02]  /*1e30*/  LDC R33, c[0x0][0x360] ;  /* 0x0000d800ff217b82 */ /* 0x000e240000000800 */
.L_x_652:
[----:B------:R-:W-:Y:S01]  /*1e40*/  BSSY.RECONVERGENT B0, `(.L_x_646) ;  /* 0x0000055000007945 */ /* 0x000fe20003800200 */
[----:B--2---:R-:W-:-:S04]  /*1e50*/  IMAD.WIDE R42, R0, 0x4, R36 ;  /* 0x00000004002a7825 */ /* 0x004fc800078e0224 */
[----:B------:R-:W-:-:S04]  /*1e60*/  IMAD.WIDE R40, R0, 0x4, R30 ;  /* 0x0000000400287825 */ /* 0x000fc800078e021e */
[----:B-1-3--:R-:W-:Y:S01]  /*1e70*/  IMAD.WIDE R34, R0, 0x4, R28 ;  /* 0x0000000400227825 */ /* 0x00afe200078e021c */
[----:B------:R-:W-:Y:S06]  /*1e80*/  @P1 BRA `(.L_x_647) ;  /* 0x00000004000c1947 */ /* 0x000fec0003800000 */
        /* <DEDUP_REMOVED lines=67> */
.L_x_647:
        /* <DEDUP_REMOVED lines=13> */
.L_x_648:
[----:B------:R-:W-:Y:S05]  /*2390*/  BSYNC.RECONVERGENT B0 ;  /* 0x0000000000007941 */ /* 0x000fea0003800200 */
.L_x_646:
[----:B-12-4-:R-:W1:Y:S01]  /*23a0*/  LDC.64 R34, c[0x0][0xfa0] ;  /* 0x0003e800ff227b82 */ /* 0x016e620000000a00 */
[----:B------:R-:W-:Y:S01]  /*23b0*/  R2UR UR4, R16 ;  /* 0x00000000100472ca */ /* 0x000fe200000e0000 */
[----:B------:R-:W2:Y:S01]  /*23c0*/  LDCU.64 UR6, c[0x0][0xf88] ;  /* 0x0001f100ff0677ac */ /* 0x000ea20008000a00 */
[----:B------:R-:W-:-:S13]  /*23d0*/  R2UR UR5, R17 ;  /* 0x00000000110572ca */ /* 0x000fda00000e0000 */
[----:B-1----:R1:W3:Y:S01]  /*23e0*/  LDG.E R35, desc[UR4][R34.64] ;  /* 0x0000000422237981 */ /* 0x0022e2000c1e1900 */
[----:B------:R-:W4:Y:S01]  /*23f0*/  LDCU UR4, c[0x0][0xfac] ;  /* 0x0001f580ff0477ac */ /* 0x000f220008000800 */
[----:B------:R-:W1:Y:S01]  /*2400*/  MUFU.RCP R32, R4 ;  /* 0x0000000400207308 */ /* 0x000e620000001000 */
[----:B------:R-:W-:Y:S01]  /*2410*/  BSSY.RECONVERGENT B0, `(.L_x_649) ;  /* 0x0000089000007945 */ /* 0x000fe20003800200 */
[----:B----45:R-:W-:Y:S01]  /*2420*/  FMUL.FTZ R39, R8, UR4 ;  /* 0x0000000408277c20 */ /* 0x030fe20008410000 */
[----:B------:R-:W-:Y:S01]  /*2430*/  FMUL.FTZ R40, R9, UR4 ;  /* 0x0000000409287c20 */ /* 0x000fe20008410000 */
[----:B------:R-:W-:Y:S02]  /*2440*/  FMUL.FTZ R41, R10, UR4 ;  /* 0x000000040a297c20 */ /* 0x000fe40008410000 */
[C---:B------:R-:W-:Y:S01]  /*2450*/  FFMA.FTZ R24, R2.reuse, R24, R39 ;  /* 0x0000001802187223 */ /* 0x040fe20000010027 */
[C---:B------:R-:W-:Y:S01]  /*2460*/  FFMA.FTZ R25, R2.reuse, R25, R40 ;  /* 0x0000001902197223 */ /* 0x040fe20000010028 */
[----:B------:R-:W-:-:S02]  /*2470*/  FFMA.FTZ R26, R2, R26, R41 ;  /* 0x0000001a021a7223 */ /* 0x000fc40000010029 */
[----:B------:R-:W-:-:S04]  /*2480*/  FMUL.FTZ R38, R24, R24 ;  /* 0x0000001818267220 */ /* 0x000fc80000410000 */
[----:B--2---:R-:W-:Y:S01]  /*2490*/  FFMA.FTZ R39, R38, -UR7, R38 ;  /* 0x8000000726277c23 */ /* 0x004fe20008010026 */
[----:B------:R-:W-:-:S03]  /*24a0*/  FMUL.FTZ R38, R25, R25 ;  /* 0x0000001919267220 */ /* 0x000fc60000410000 */
[----:B------:R-:W-:Y:S01]  /*24b0*/  FFMA.FTZ R20, R20, UR7, R39 ;  /* 0x0000000714147c23 */ /* 0x000fe20008010027 */
[----:B------:R-:W-:Y:S01]  /*24c0*/  FMUL.FTZ R39, R11, UR4 ;  /* 0x000000040b277c20 */ /* 0x000fe20008410000 */
[----:B------:R-:W-:Y:S01]  /*24d0*/  FFMA.FTZ R38, R38, -UR7, R38 ;  /* 0x8000000726267c23 */ /* 0x000fe20008010026 */
[----:B------:R-:W2:Y:S01]  /*24e0*/  LDCU UR4, c[0x0][0xf9c] ;  /* 0x0001f380ff0477ac */ /* 0x000ea20008000800 */
[----:B-1----:R-:W-:Y:S01]  /*24f0*/  FMUL.FTZ R34, R20, R32 ;  /* 0x0000002014227220 */ /* 0x002fe20000410000 */
[----:B------:R-:W-:Y:S01]  /*2500*/  FFMA.FTZ R27, R2, R27, R39 ;  /* 0x0000001b021b7223 */ /* 0x000fe20000010027 */
[----:B------:R-:W-:Y:S01]  /*2510*/  FFMA.FTZ R21, R21, UR7, R38 ;  /* 0x0000000715157c23 */ /* 0x000fe20008010026 */
[----:B------:R-:W-:Y:S02]  /*2520*/  FMUL.FTZ R38, R26, R26 ;  /* 0x0000001a1a267220 */ /* 0x000fe40000410000 */
[----:B------:R-:W-:Y:S01]  /*2530*/  FMUL.FTZ R40, R27, R27 ;  /* 0x0000001b1b287220 */ /* 0x000fe20000410000 */
[----:B------:R-:W2:Y:S01]  /*2540*/  MUFU.SQRT R34, R34 ;  /* 0x0000002200227308 */ /* 0x000ea20000002000 */
[----:B------:R-:W-:Y:S01]  /*2550*/  FFMA.FTZ R39, R38, -UR7, R38 ;  /* 0x8000000726277c23 */ /* 0x000fe20008010026 */
[----:B------:R-:W-:Y:S01]  /*2560*/  FMUL.FTZ R38, R21, R32 ;  /* 0x0000002015267220 */ /* 0x000fe20000410000 */
[----:B------:R-:W-:-:S02]  /*2570*/  FFMA.FTZ R40, R40, -UR7, R40 ;  /* 0x8000000728287c23 */ /* 0x000fc40008010028 */
[----:B------:R-:W-:Y:S02]  /*2580*/  FFMA.FTZ R22, R22, UR7, R39 ;  /* 0x0000000716167c23 */ /* 0x000fe40008010027 */
[----:B------:R-:W-:Y:S01]  /*2590*/  FFMA.FTZ R23, R23, UR7, R40 ;  /* 0x0000000717177c23 */ /* 0x000fe20008010028 */
[----:B------:R-:W1:Y:S01]  /*25a0*/  MUFU.SQRT R38, R38 ;  /* 0x0000002600267308 */ /* 0x000e620000002000 */
[-C--:B------:R-:W-:Y:S02]  /*25b0*/  FMUL.FTZ R41, R22, R32.reuse ;  /* 0x0000002016297220 */ /* 0x080fe40000410000 */
[----:B------:R-:W-:-:S05]  /*25c0*/  FMUL.FTZ R40, R23, R32 ;  /* 0x0000002017287220 */ /* 0x000fca0000410000 */
[----:B------:R-:W4:Y:S01]  /*25d0*/  MUFU.SQRT R41, R41 ;  /* 0x0000002900297308 */ /* 0x000f220000002000 */
[----:B--2---:R-:W-:-:S07]  /*25e0*/  FADD.FTZ R32, R34, UR4 ;  /* 0x0000000422207e21 */ /* 0x004fce0008010000 */
[----:B------:R-:W2:Y:S01]  /*25f0*/  MUFU.SQRT R40, R40 ;  /* 0x0000002800287308 */ /* 0x000ea20000002000 */
[----:B-1----:R-:W-:-:S07]  /*2600*/  FADD.FTZ R39, R38, UR4 ;  /* 0x0000000426277e21 */ /* 0x002fce0008010000 */
[----:B------:R-:W1:Y:S01]  /*2610*/  MUFU.RCP R34, R5 ;  /* 0x0000000500227308 */ /* 0x000e620000001000 */
[----:B----4-:R-:W-:Y:S01]  /*2620*/  FADD.FTZ R38, R41, UR4 ;  /* 0x0000000429267e21 */ /* 0x010fe20008010000 */
[----:B------:R-:W-:-:S04]  /*2630*/  FFMA.FTZ R41, R24, -UR6, R24 ;  /* 0x8000000618297c23 */ /* 0x000fc80008010018 */
[----:B------:R-:W-:Y:S02]  /*2640*/  FFMA.FTZ R12, R12, UR6, R41 ;  /* 0x000000060c0c7c23 */ /* 0x000fe40008010029 */
[----:B------:R-:W4:Y:S01]  /*2650*/  MUFU.RCP R32, R32 ;  /* 0x0000002000207308 */ /* 0x000f220000001000 */
[----:B--2---:R-:W-:Y:S01]  /*2660*/  FADD.FTZ R42, R40, UR4 ;  /* 0x00000004282a7e21 */ /* 0x004fe20008010000 */
[----:B------:R-:W-:Y:S01]  /*2670*/  FFMA.FTZ R40, R25, -UR6, R25 ;  /* 0x8000000619287c23 */ /* 0x000fe20008010019 */
[----:B------:R-:W-:Y:S01]  /*2680*/  FFMA.FTZ R25, R26, -UR6, R26 ;  /* 0x800000061a197c23 */ /* 0x000fe2000801001a */
[----:B------:R-:W-:Y:S02]  /*2690*/  FFMA.FTZ R26, R27, -UR6, R27 ;  /* 0x800000061b1a7c23 */ /* 0x000fe4000801001b */
[----:B------:R-:W-:Y:S01]  /*26a0*/  FFMA.FTZ R13, R13, UR6, R40 ;  /* 0x000000060d0d7c23 */ /* 0x000fe20008010028 */
[----:B------:R-:W-:Y:S01]  /*26b0*/  FFMA.FTZ R14, R14, UR6, R25 ;  /* 0x000000060e0e7c23 */ /* 0x000fe20008010019 */
[----:B------:R-:W2:Y:S01]  /*26c0*/  MUFU.RCP R39, R39 ;  /* 0x0000002700277308 */ /* 0x000ea20000001000 */
[----:B------:R-:W-:Y:S01]  /*26d0*/  FFMA.FTZ R15, R15, UR6, R26 ;  /* 0x000000060f0f7c23 */ /* 0x000fe2000801001a */
[-C--:B-1----:R-:W-:Y:S01]  /*26e0*/  FMUL.FTZ R25, R12, R34.reuse ;  /* 0x000000220c197220 */ /* 0x082fe20000410000 */
[-C--:B------:R-:W-:Y:S01]  /*26f0*/  FMUL.FTZ R26, R13, R34.reuse ;  /* 0x000000220d1a7220 */ /* 0x080fe20000410000 */
[-C--:B------:R-:W-:Y:S01]  /*2700*/  FMUL.FTZ R27, R14, R34.reuse ;  /* 0x000000220e1b7220 */ /* 0x080fe20000410000 */
[----:B------:R-:W-:-:S03]  /*2710*/  FMUL.FTZ R41, R15, R34 ;  /* 0x000000220f297220 */ /* 0x000fc60000410000 */
[----:B------:R-:W1:Y:S01]  /*2720*/  MUFU.RCP R38, R38 ;  /* 0x0000002600267308 */ /* 0x000e620000001000 */
[----:B----4-:R-:W-:-:S07]  /*2730*/  FMUL.FTZ R25, R25, R32 ;  /* 0x0000002019197220 */ /* 0x010fce0000410000 */
[----:B------:R-:W4:Y:S01]  /*2740*/  MUFU.RCP R24, R42 ;  /* 0x0000002a00187308 */ /* 0x000f220000001000 */
[----:B--2---:R-:W-:Y:S01]  /*2750*/  FMUL.FTZ R26, R26, R39 ;  /* 0x000000271a1a7220 */ /* 0x004fe20000410000 */
[----:B-1----:R-:W-:Y:S01]  /*2760*/  FMUL.FTZ R27, R27, R38 ;  /* 0x000000261b1b7220 */ /* 0x002fe20000410000 */
[----:B----4-:R-:W-:Y:S01]  /*2770*/  FMUL.FTZ R24, R41, R24 ;  /* 0x0000001829187220 */ /* 0x010fe20000410000 */
[C---:B---3--:R-:W-:Y:S01]  /*2780*/  FFMA.FTZ R8, -R35.reuse, R25, R8 ;  /* 0x0000001923087223 */ /* 0x048fe20000010108 */
[C---:B------:R-:W-:Y:S01]  /*2790*/  FFMA.FTZ R9, -R35.reuse, R26, R9 ;  /* 0x0000001a23097223 */ /* 0x040fe20000010109 */
[C---:B------:R-:W-:Y:S01]  /*27a0*/  FFMA.FTZ R10, -R35.reuse, R27, R10 ;  /* 0x0000001b230a7223 */ /* 0x040fe2000001010a */
[----:B------:R-:W-:Y:S01]  /*27b0*/  FFMA.FTZ R11, -R35, R24, R11 ;  /* 0x00000018230b7223 */ /* 0x000fe2000001010b */
[----:B------:R-:W-:-:S04]  /*27c0*/  IMAD.WIDE R24, R0, 0x4, R36 ;  /* 0x0000000400187825 */ /* 0x000fc800078e0224 */
        /* <DEDUP_REMOVED lines=25> */
[----:B------:R-:W-:Y:S01]  /*2960*/  @!P0 STG.E desc[UR8][R34.64], R20 ;  /* 0x0000001422008986 */ /* 0x000fe2000c101908 */
        /* <DEDUP_REMOVED lines=9> */
[----:B------:R-:W-:Y:S02]  /*2a00*/  @!P3 R2UR UR20, R16 ;  /* 0x000000001014b2ca */ /* 0x000fe400000e0000 */
[C---:B------:R-:W-:Y:S01]  /*2a10*/  @!P3 R2UR UR21, R17.reuse ;  /* 0x000000001115b2ca */ /* 0x040fe200000e0000 */
[----:B-1----:R-:W-:Y:S01]  /*2a20*/  VIADD R8, R0, 0x3 ;  /* 0x0000000300087836 */ /* 0x002fe20000000000 */
        /* <DEDUP_REMOVED lines=26> */
.L_x_650:
        /* <DEDUP_REMOVED lines=13> */
.L_x_651:
[----:B------:R-:W-:Y:S05]  /*2ca0*/  BSYNC.RECONVERGENT B0 ;  /* 0x0000000000007941 */ /* 0x000fea0003800200 */
.L_x_649:
[----:B0-----:R-:W-:-:S05]  /*2cb0*/  IMAD R0, R33, 0x4, R0 ;  /* 0x0000000421007824 */ /* 0x001fca00078e0200 */
[----:B------:R-:W-:-:S13]  /*2cc0*/  ISETP.GE.AND P0, PT, R0, R3, PT ;  /* 0x000000030000720c */ /* 0x000fda0003f06270 */
[----:B------:R-:W-:Y:S05]  /*2cd0*/  @!P0 BRA `(.L_x_652) ;  /* 0xfffffff000588947 */ /* 0x000fea000383ffff */
[----:B------:R-:W-:Y:S05]  /*2ce0*/  EXIT ;  /* 0x000000000000794d */ /* 0x000fea0003800000 */
        .type           $_Z25multi_tensor_apply_kernelI18TensorListMetadataILi5EE25DistAdamCapturableFunctorIfffEJPfffPiifS4_10adamMode_tfEEvlPViT_T0_DpT1_$__internal_accurate_pow,@function
        .size           $_Z25multi_tensor_apply_kernelI18TensorListMetadataILi5EE25DistAdamCapturableFunctorIfffEJPfffPiifS4_10adamMode_tfEEvlPViT_T0_DpT1_$__internal_accurate_pow,(.L_x_1086 - $_Z25multi_tensor_apply_kernelI18TensorListMetadataILi5EE25DistAdamCapturableFunctorIfffEJPfffPiifS4_10adamMode_tfEEvlPViT_T0_DpT1_$__internal_accurate_pow)
$_Z25multi_tensor_apply_kernelI18TensorListMetadataILi5EE25DistAdamCapturableFunctorIfffEJPfffPiifS4_10adamMode_tfEEvlPViT_T0_DpT1_$__internal_accurate_pow:
        /* <DEDUP_REMOVED lines=171> */
.L_x_653:
[----:B------:R-:W-:Y:S02]  /*37a0*/  DFMA R8, R12, R6, R6 ;  /* 0x000000060c08722b */ /* 0x000fe40000000006 */
[----:B------:R-:W-:-:S08]  /*37b0*/  DSETP.NEU.AND P2, PT, |R6|, +INF , PT ;  /* 0x7ff000000600742a */ /* 0x000fd00003f4d200 */
[----:B------:R-:W-:Y:S01]  /*37c0*/  FSEL R11, R6, R8, !P2 ;  /* 0x00000008060b7208 */ /* 0x000fe20005000000 */
[----:B------:R-:W-:Y:S01]  /*37d0*/  IMAD.MOV.U32 R6, RZ, RZ, R0 ;  /* 0x000000ffff067224 */ /* 0x000fe200078e0000 */
[----:B------:R-:W-:Y:S01]  /*37e0*/  FSEL R10, R7, R9, !P2 ;  /* 0x00000009070a7208 */ /* 0x000fe20005000000 */
[----:B------:R-:W-:-:S04]  /*37f0*/  IMAD.MOV.U32 R7, RZ, RZ, 0x0 ;  /* 0x00000000ff077424 */ /* 0x000fc800078e00ff */
[----:B------:R-:W-:Y:S05]  /*3800*/  RET.REL.NODEC R6 `(_Z25multi_tensor_apply_kernelI18TensorListMetadataILi5EE25DistAdamCapturableFunctorIfffEJPfffPiifS4_10adamMode_tfEEvlPViT_T0_DpT1_) ;  /* 0xffffffc406fc7950 */ /* 0x000fea0003c3ffff */
.L_x_654:
        /* <DEDUP_REMOVED lines=15> */
.L_x_1086:


//--------------------- .text._Z25multi_tensor_apply_kernelI18TensorListMetadataILi5EE15DistAdamFunctorIN3c108BFloat16ES4_S4_EJPfffffff10adamMode_tfEEvlPViT_T0_DpT1_ --------------------------
	.section	.text._Z25multi_tensor_apply_kernelI18TensorListMetadataILi5EE15DistAdamFunctorIN3c108BFloat16ES4_S4_EJPfffffff10adamMode_tfEEvlPViT_T0_DpT1_,"ax",@progbits
	.align	128
        .global         _Z25multi_tensor_apply_kernelI18TensorListMetadataILi5EE15DistAdamFunctorIN3c108BFloat16ES4_S4_EJPfffffff10adamMode_tfEEvlPViT_T0_DpT1_
        .type           _Z25multi_tensor_apply_kernelI18TensorListMetadataILi5EE15DistAdamFunctorIN3c108BFloat16ES4_S4_EJPfffffff10adamMode_tfEEvlPViT_T0_DpT1_,@function
        .size           _Z25multi_tensor_apply_kernelI18TensorListMetadataILi5EE15DistAdamFunctorIN3c108BFloat16ES4_S4_EJPfffffff10adamMode_tfEEvlPViT_T0_DpT1_,(.L_x_1117 - _Z25multi_tensor_apply_kernelI18TensorListMetadataILi5EE15DistAdamFunctorIN3c108BFloat16ES4_S4_EJPfffffff10adamMode_tfEEvlPViT_T0_DpT1_)
        .other          _Z25multi_tensor_apply_kernelI18TensorListMetadataILi5EE15DistAdamFunctorIN3c108BFloat16ES4_S4_EJPfffffff10adamMode_tfEEvlPViT_T0_DpT1_,@"STO_CUDA_ENTRY STV_DEFAULT"
_Z25multi_tensor_apply_kernelI18TensorListMetadataILi5EE15DistAdamFunctorIN3c108BFloat16ES4_S4_EJPfffffff10adamMode_tfEEvlPViT_T0_DpT1_:
.text._Z25multi_tensor_apply_kernelI18TensorListMetadataILi5EE15DistAdamFunctorIN3c108BFloat16ES4_S4_EJPfffffff10adamMode_tfEEvlPViT_T0_DpT1_:
[----:B------:R-:W-:Y:S08]  /*0000*/  LDC R1, c[0x0][0x37c] ;  /* 0x0000df00ff017b82 */ /* 0x000ff00000000800 */
[----:B------:R-:W0:Y:S01]  /*0010*/  S2UR UR4, SR_CTAID.X ;  /* 0x00000000000479c3 */ /* 0x000e220000002500 */
[----:B------:R-:W1:Y:S01]  /*0020*/  LDCU UR10, c[0x0][0x380] ;  /* 0x00007000ff0a77ac */ /* 0x000e620008000800 */
[----:B------:R-:W2:Y:S01]  /*0030*/  S2R R2, SR_TID.X ;  /* 0x0000000000027919 */ /* 0x000ea20000002100 */
[----:B------:R-:W-:Y:S01]  /*0040*/  UMOV UR12, 0x10 ;  /* 0x00000010000c7882 */ /* 0x000fe20000000000 */
[----:B0-----:R-:W-:-:S04]  /*0050*/  UIADD3 UR5, UPT, UPT, UR4, 0x10, URZ ;  /* 0x0000001004057890 */ /* 0x001fc8000fffe0ff */
[----:B------:R-:W-:Y:S02]  /*0060*/  UIMAD UR5, UR4, 0x3, UR5 ;  /* 0x00000003040578a4 */ /* 0x000fe4000f8e0205 */
[----:B------:R-:W0:Y:S01]  /*0070*/  LDCU.U8 UR4, c[0x0][UR4+0x930] ;  /* 0x00012600040477ac */ /* 0x000e220008000000 */
[----:B--2---:R-:W-:-:S09]  /*0080*/  IMAD.SHL.U32 R2, R2, 0x4, RZ ;  /* 0x0000000402027824 */ /* 0x004fd200078e00ff */
[----:B------:R-:W1:Y:S01]  /*0090*/  LDCU UR5, c[0x0][UR5+0xa60] ;  /* 0x00014c00050577ac */ /* 0x000e620008000800 */
[----:B0-----:R-:W-:Y:S02]  /*00a0*/  ULEA UR12, UR4, UR12, 0x3 ;  /* 0x0000000c040c7291 */ /* 0x001fe4000f8e18ff */
[----:B-1----:R-:W-:-:S10]  /*00b0*/  UIMAD UR14, UR5, UR10, URZ ;  /* 0x0000000a050e72a4 */ /* 0x002fd4000f8e02ff */
[----:B------:R-:W0:Y:S01]  /*00c0*/  LDCU UR13, c[0x0][UR12+0x830] ;  /* 0x000106000c0d77ac */ /* 0x000e220008000800 */
[----:B------:R-:W-:Y:S01]  /*00d0*/  MOV R0, UR14 ;  /* 0x0000000e00007c02 */ /* 0x000fe20008000f00 */
[----:B------:R-:W1:Y:S03]  /*00e0*/  LDCU.64 UR4, c[0x0][UR12+0x380] ;  /* 0x000070000c0477ac */ /* 0x000e660008000a00 */
[----:B------:R-:W-:Y:S01]  /*00f0*/  IADD3 R3, PT, PT, RZ, -R0, RZ ;  /* 0x80000000ff037210 */ /* 0x000fe20007ffe0ff */
[----:B------:R-:W2:Y:S01]  /*0100*/  LDCU.64 UR6, c[0x0][UR12+0x470] ;  /* 0x00008e000c0677ac */ /* 0x000ea20008000a00 */
[----:B------:R-:W-:Y:S01]  /*0110*/  MOV R0, UR10 ;  /* 0x0000000a00007c02 */ /* 0x000fe20008000f00 */
[----:B------:R-:W3:Y:S01]  /*0120*/  LDCU.64 UR8, c[0x0][UR12+0x560] ;  /* 0x0000ac000c0877ac */ /* 0x000ee20008000a00 */
[----:B------:R-:W4:Y:S02]  /*0130*/  LDCU.64 UR10, c[0x0][UR12+0x650] ;  /* 0x0000ca000c0a77ac */ /* 0x000f240008000a00 */
[----:B0-----:R-:W-:Y:S01]  /*0140*/  VIADDMNMX R0, R3, UR13, R0, PT ;  /* 0x0000000d03007c46 */ /* 0x001fe2000b800100 */
[----:B------:R-:W0:Y:S03]  /*0150*/  LDCU.64 UR12, c[0x0][UR12+0x740] ;  /* 0x0000e8000c0c77ac */ /* 0x000e260008000a00 */
[----:B------:R-:W-:Y:S01]  /*0160*/  R2UR UR15, R0 ;  /* 0x00000000000f72ca */ /* 0x000fe200000e0000 */
[----:B-1----:R-:W-:-:S02]  /*0170*/  UIMAD.WIDE UR4, UR14, 0x2, UR4 ;  /* 0x000000020e0478a5 */ /* 0x002fc4000f8e0204 */
[----:B--2---:R-:W-:Y:S02]  /*0180*/  UIMAD.WIDE UR6, UR14, 0x2, UR6 ;  /* 0x000000020e0678a5 */ /* 0x004fe4000f8e0206 */
[----:B------:R-:W-:Y:S02]  /*0190*/  ULOP3.LUT UP3, URZ, UR4, 0x7, URZ, 0xc0, !UPT ;  /* 0x0000000704ff7892 */ /* 0x000fe4000f86c0ff */
[----:B---3--:R-:W-:Y:S02]  /*01a0*/  UIMAD.WIDE UR8, UR14, 0x2, UR8 ;  /* 0x000000020e0878a5 */ /* 0x008fe4000f8e0208 */
[----:B------:R-:W-:Y:S02]  /*01b0*/  ULOP3.LUT UP4, URZ, UR6, 0x7, URZ, 0xc0, !UPT ;  /* 0x0000000706ff7892 */ /* 0x000fe4000f88c0ff */
[----:B----4-:R-:W-:Y:S02]  /*01c0*/  UIMAD.WIDE UR10, UR14, 0x2, UR10 ;  /* 0x000000020e0a78a5 */ /* 0x010fe4000f8e020a */
[----:B------:R-:W-:Y:S01]  /*01d0*/  ISETP.GE.AND P0, PT, R2, UR15, PT ;  /* 0x0000000f02007c0c */ /* 0x000fe2000bf06270 */
[----:B------:R-:W-:-:S02]  /*01e0*/  ULOP3.LUT UP2, URZ, UR15, 0x3, URZ, 0xc0, !UPT ;  /* 0x000000030fff7892 */ /* 0x000fc4000f84c0ff */
[----:B------:R-:W-:Y:S02]  /*01f0*/  ULOP3.LUT UP1, URZ, UR8, 0x7, URZ, 0xc0, !UPT ;  /* 0x0000000708ff7892 */ /* 0x000fe4000f82c0ff */
[----:B------:R-:W-:Y:S02]  /*0200*/  ULOP3.LUT UP0, URZ, UR10, 0x7, URZ, 0xc0, !UPT ;  /* 0x000000070aff7892 */ /* 0x000fe4000f80c0ff */
[----:B------:R-:W-:-:S04]  /*0210*/  UPLOP3.LUT UP2, UPT, UP4, UP2, UP3, 0xfe, 0x0 ;  /* 0x000000000000789c */ /* 0x000fc80002745f36 */
[----:B------:R-:W-:Y:S02]  /*0220*/  UPLOP3.LUT UP0, UPT, UP0, UP2, UP1, 0xfe, 0x0 ;  /* 0x000000000000789c */ /* 0x000fe40000705f16 */
[----:B------:R-:W-:-:S09]  /*0230*/  UPLOP3.LUT UP1, UPT, UPT, UPT, UPT, 0x40, 0x4 ;  /* 0x000000000004789c */ /* 0x000fd20003f2e870 */
[----:B0-----:R-:W-:-:S04]  /*0240*/  @!UP0 ULEA UR16, UR14, UR12, 0x1 ;  /* 0x0000000c0e108291 */ /* 0x001fc8000f8e08ff */
[----:B------:R-:W-:-:S04]  /*0250*/  @!UP0 ULOP3.LUT UP2, URZ, UR16, 0x7, URZ, 0xc0, !UPT ;  /* 0x0000000710ff8892 */ /* 0x000fc8000f84c0ff */
[----:B------:R-:W-:Y:S01]  /*0260*/  @!UP0 UPLOP3.LUT UP1, UPT, UPT, UPT, UP2, 0x40, 0x4 ;  /* 0x000000000004889c */ /* 0x000fe20003f2e820 */
[----:B------:R-:W-:Y:S10]  /*0270*/  @P0 EXIT ;  /* 0x000000000000094d */ /* 0x000ff40003800000 */
[----:B------:R-:W0:Y:S01]  /*0280*/  LDC.64 R4, c[0x0][0xf80] ;  /* 0x0003e000ff047b82 */ /* 0x000e220000000a00 */
[----:B------:R-:W0:Y:S01]  /*0290*/  LDCU.64 UR16, c[0x0][0x358] ;  /* 0x00006b00ff1077ac */ /* 0x000e220008000a00 */
[----:B------:R-:W1:Y:S01]  /*02a0*/  LDCU UR19, c[0x0][0xfa0] ;  /* 0x0001f400ff1377ac */ /* 0x000e620008000800 */
[----:B------:R-:W-:Y:S01]  /*02b0*/  USHF.R.S32.HI UR18, URZ, 0x1f, UR14 ;  /* 0x0000001fff127899 */ /* 0x000fe2000801140e */
[----:B------:R-:W2:Y:S01]  /*02c0*/  LDCU UR22, c[0x0][0xfa4] ;  /* 0x0001f480ff1677ac */ /* 0x000ea20008000800 */
[----:B------:R-:W3:Y:S01]  /*02d0*/  LDCU.64 UR20, c[0x0][0xf88] ;  /* 0x0001f100ff1477ac */ /* 0x000ee20008000a00 */
[----:B------:R-:W4:Y:S01]  /*02e0*/  LDCU.128 UR24, c[0x0][0xf90] ;  /* 0x0001f200ff1877ac */ /* 0x000f220008000c00 */
[----:B0-----:R0:W5:Y:S01]  /*02f0*/  LDG.E R0, desc[UR16][R4.64] ;  /* 0x0000001004007981 */ /* 0x001162000c1e1900 */
[----:B------:R-:W-:-:S04]  /*0300*/  ULEA UR12, UP0, UR14, UR12, 0x1 ;  /* 0x0000000c0e0c7291 */ /* 0x000fc8000f8008ff */
[----:B------:R-:W-:Y:S02]  /*0310*/  ULEA.HI.X UR13, UR14, UR13, UR18, 0x1, UP0 ;  /* 0x0000000d0e0d7291 */ /* 0x000fe400080f0c12 */
[----:B-1----:R-:W-:-:S09]  /*0320*/  UISETP.NE.AND UP0, UPT, UR19, URZ, UPT ;  /* 0x000000ff1300728c */ /* 0x002fd2000bf05270 */
[----:B0-234-:R-:W-:Y:S05]  /*0330*/  BRA.U !UP0, `(.L_x_655) ;  /* 0x0000000d08907547 */ /* 0x01dfea000b800000 */
[----:B------:R-:W-:Y:S01]  /*0340*/  BSSY.RECONVERGENT B0, `(.L_x_656) ;  /* 0x00000e2000007945 */ /* 0x000fe20003800200 */
.L_x_661:
[----:B0-----:R-:W-:Y:S01]  /*0350*/  HFMA2 R5, -RZ, RZ, 0, 1.1920928955078125e-07 ;  /* 0x00000002ff057431 */ /* 0x001fe200000001ff */
[----:B------:R-:W-:Y:S01]  /*0360*/  MOV R7, 0x2 ;  /* 0x0000000200077802 */ /* 0x000fe20000000f00 */
[----:B------:R-:W-:-:S04]  /*0370*/  HFMA2 R9, -RZ, RZ, 0, 1.1920928955078125e-07 ;  /* 0x00000002ff097431 */ /* 0x000fc800000001ff */
[----:B------:R-:W-:-:S04]  /*0380*/  IMAD.WIDE R6, R2, R7, UR6 ;  /* 0x0000000602067e25 */ /* 0x000fc8000f8e0207 */
[----:B------:R-:W-:-:S04]  /*0390*/  IMAD.WIDE R4, R2, R5, UR4 ;  /* 0x0000000402047e25 */ /* 0x000fc8000f8e0205 */
[----:B------:R-:W-:Y:S01]  /*03a0*/  IMAD.WIDE R8, R2, R9, UR8 ;  /* 0x0000000802087e25 */ /* 0x000fe2000f8e0209 */
[----:B------:R-:W-:Y:S06]  /*03b0*/  BRA.U !UP1, `(.L_x_657) ;  /* 0x0000000109487547 */ /* 0x000fec000b800000 */
[----:B------:R-:W-:Y:S01]  /*03c0*/  IMAD.MOV.U32 R13, RZ, RZ, 0x2 ;  /* 0x00000002ff0d7424 */ /* 0x000fe200078e00ff */
[----:B------:R-:W2:Y:S03]  /*03d0*/  LDG.E.64 R10, desc[UR16][R8.64] ;  /* 0x00000010080a7981 */ /* 0x000ea6000c1e1b00 */
[----:B------:R-:W-:Y:S01]  /*03e0*/  IMAD.WIDE R12, R2, R13, UR10 ;  /* 0x0000000a020c7e25 */ /* 0x000fe2000f8e020d */
[----:B------:R-:W3:Y:S04]  /*03f0*/  LDG.E.64 R18, desc[UR16][R4.64] ;  /* 0x0000001004127981 */ /* 0x000ee8000c1e1b00 */
[----:B------:R-:W4:Y:S04]  /*0400*/  LDG.E.64 R14, desc[UR16][R6.64] ;  /* 0x00000010060e7981 */ /* 0x000f28000c1e1b00 */
[----:B------:R-:W4:Y:S01]  /*0410*/  LDG.E.64 R12, desc[UR16][R12.64] ;  /* 0x000000100c0c7981 */ /* 0x000f22000c1e1b00 */
[----:B--2---:R-:W-:-:S02]  /*0420*/  SHF.R.U64 R21, R10, 0x10, R11 ;  /* 0x000000100a157819 */ /* 0x004fc4000000120b */
[----:B------:R-:W-:Y:S02]  /*0430*/  SHF.R.U32.HI R22, RZ, 0x10, R11 ;  /* 0x00000010ff167819 */ /* 0x000fe4000001160b */
[C-C-:B---3--:R-:W-:Y:S02]  /*0440*/  SHF.R.U64 R17, R18.reuse, 0x10, R19.reuse ;  /* 0x0000001012117819 */ /* 0x148fe40000001213 */
[----:B------:R-:W-:Y:S02]  /*0450*/  PRMT R16, R18, 0x7610, R16 ;  /* 0x0000761012107816 */ /* 0x000fe40000000010 */
[----:B------:R-:W-:Y:S02]  /*0460*/  SHF.R.U32.HI R18, RZ, 0x10, R19 ;  /* 0x00000010ff127819 */ /* 0x000fe40000011613 */
[----:B------:R-:W-:Y:S02]  /*0470*/  PRMT R3, R19, 0x7610, R3 ;  /* 0x0000761013037816 */ /* 0x000fe40000000003 */
[----:B----4-:R-:W-:-:S02]  /*0480*/  SHF.R.U64 R19, R14, 0x10, R15 ;  /* 0x000000100e137819 */ /* 0x010fc4000000120f */
[----:B------:R-:W-:Y:S02]  /*0490*/  SHF.R.U32.HI R20, RZ, 0x10, R15 ;  /* 0x00000010ff147819 */ /* 0x000fe4000001160f */
[--C-:B------:R-:W-:Y:S02]  /*04a0*/  SHF.R.U64 R23, R12, 0x10, R13.reuse ;  /* 0x000000100c177819 */ /* 0x100fe4000000120d */
[----:B------:R-:W-:Y:S02]  /*04b0*/  SHF.R.U32.HI R24, RZ, 0x10, R13 ;  /* 0x00000010ff187819 */ /* 0x000fe4000001160d */
[----:B------:R-:W-:Y:S01]  /*04c0*/  PRMT R25, R21, 0x7610, R25 ;  /* 0x0000761015197816 */ /* 0x000fe20000000019 */
[----:B------:R-:W-:Y:S06]  /*04d0*/  BRA `(.L_x_658) ;  /* 0x0000000000bc7947 */ /* 0x000fec0003800000 */
.L_x_657:
[C---:B------:R-:W-:Y:S01]  /*04e0*/  IADD3 R3, PT, PT, R2.reuse, 0x1, RZ ;  /* 0x0000000102037810 */ /* 0x040fe20007ffe0ff */
[----:B------:R-:W-:Y:S01]  /*04f0*/  IMAD.MOV.U32 R21, RZ, RZ, 0x2 ;  /* 0x00000002ff157424 */ /* 0x000fe200078e00ff */
[C---:B------:R-:W-:Y:S02]  /*0500*/  ISETP.GE.AND P0, PT, R2.reuse, UR15, PT ;  /* 0x0000000f02007c0c */ /* 0x040fe4000bf06270 */
[----:B------:R-:W-:Y:S02]  /*0510*/  ISETP.GE.AND P1, PT, R3, UR15, PT ;  /* 0x0000000f03007c0c */ /* 0x000fe4000bf26270 */
[C---:B------:R-:W-:Y:S02]  /*0520*/  IADD3 R3, PT, PT, R2.reuse, 0x3, RZ ;  /* 0x0000000302037810 */ /* 0x040fe40007ffe0ff */
[----:B------:R-:W-:Y:S02]  /*0530*/  IADD3 R10, PT, PT, R2, 0x2, RZ ;  /* 0x00000002020a7810 */ /* 0x000fe40007ffe0ff */
[----:B------:R-:W-:-:S02]  /*0540*/  ISETP.GE.AND P3, PT, R3, UR15, PT ;  /* 0x0000000f03007c0c */ /* 0x000fc4000bf66270 */
[----:B------:R-:W-:Y:S02]  /*0550*/  ISETP.GE.AND P2, PT, R10, UR15, PT ;  /* 0x0000000f0a007c0c */ /* 0x000fe4000bf46270 */
[----:B------:R-:W-:Y:S01]  /*0560*/  MOV R11, 0x2 ;  /* 0x00000002000b7802 */ /* 0x000fe20000000f00 */
[C---:B------:R-:W-:Y:S01]  /*0570*/  @!P0 IMAD.WIDE R20, R2.reuse, R21, UR10 ;  /* 0x0000000a02148e25 */ /* 0x040fe2000f8e0215 */
[----:B------:R-:W-:Y:S01]  /*0580*/  MOV R27, 0x2 ;  /* 0x00000002001b7802 */ /* 0x000fe20000000f00 */
[----:B------:R-:W5:Y:S01]  /*0590*/  @!P0 LDG.E.U16 R16, desc[UR16][R4.64] ;  /* 0x0000001004108981 */ /* 0x000f62000c1e1500 */
[----:B------:R-:W-:Y:S02]  /*05a0*/  MOV R29, 0x2 ;  /* 0x00000002001d7802 */ /* 0x000fe40000000f00 */
[----:B------:R-:W-:Y:S01]  /*05b0*/  @P1 PRMT R23, RZ, 0x7610, R23 ;  /* 0x00007610ff171816 */ /* 0x000fe20000000017 */
[----:B------:R0:W5:Y:S01]  /*05c0*/  @!P0 LDG.E.U16 R12, desc[UR16][R20.64] ;  /* 0x00000010140c8981 */ /* 0x000162000c1e1500 */
[----:B------:R-:W-:Y:S01]  /*05d0*/  @P1 PRMT R17, RZ, 0x7610, R17 ;  /* 0x00007610ff111816 */ /* 0x000fe20000000011 */
[C---:B------:R-:W-:Y:S01]  /*05e0*/  @!P3 IMAD.WIDE R10, R2.reuse, R11, UR10 ;  /* 0x0000000a020abe25 */ /* 0x040fe2000f8e020b */
[----:B------:R-:W-:Y:S01]  /*05f0*/  @P3 PRMT R24, RZ, 0x7610, R24 ;  /* 0x00007610ff183816 */ /* 0x000fe20000000018 */
[----:B------:R-:W5:Y:S01]  /*0600*/  @!P0 LDG.E.U16 R14, desc[UR16][R6.64] ;  /* 0x00000010060e8981 */ /* 0x000f62000c1e1500 */
[----:B------:R-:W-:Y:S01]  /*0610*/  @P2 PRMT R13, RZ, 0x7610, R13 ;  /* 0x00007610ff0d2816 */ /* 0x000fe2000000000d */
[C---:B------:R-:W-:Y:S01]  /*0620*/  @!P1 IMAD.WIDE R26, R2.reuse, R27, UR10 ;  /* 0x0000000a021a9e25 */ /* 0x040fe2000f8e021b */
[----:B------:R-:W-:Y:S01]  /*0630*/  @P1 PRMT R19, RZ, 0x7610, R19 ;  /* 0x00007610ff131816 */ /* 0x000fe20000000013 */
[----:B------:R-:W5:Y:S01]  /*0640*/  @!P1 LDG.E.U16 R17, desc[UR16][R4.64+0x2] ;  /* 0x0000021004119981 */ /* 0x000f62000c1e1500 */
[----:B------:R-:W-:Y:S01]  /*0650*/  @P1 PRMT R25, RZ, 0x7610, R25 ;  /* 0x00007610ff191816 */ /* 0x000fe20000000019 */
[----:B------:R-:W-:Y:S01]  /*0660*/  @!P2 IMAD.WIDE R28, R2, R29, UR10 ;  /* 0x0000000a021cae25 */ /* 0x000fe2000f8e021d */
[----:B------:R-:W-:Y:S01]  /*0670*/  @P2 PRMT R3, RZ, 0x7610, R3 ;  /* 0x00007610ff032816 */ /* 0x000fe20000000003 */
[----:B------:R1:W5:Y:S01]  /*0680*/  @!P3 LDG.E.U16 R24, desc[UR16][R10.64+0x6] ;  /* 0x000006100a18b981 */ /* 0x000362000c1e1500 */
[----:B------:R-:W-:-:S02]  /*0690*/  @P2 PRMT R15, RZ, 0x7610, R15 ;  /* 0x00007610ff0f2816 */ /* 0x000fc4000000000f */
[----:B------:R-:W-:Y:S01]  /*06a0*/  @P3 PRMT R18, RZ, 0x7610, R18 ;  /* 0x00007610ff123816 */ /* 0x000fe20000000012 */
[----:B------:R2:W5:Y:S01]  /*06b0*/  @!P1 LDG.E.U16 R23, desc[UR16][R26.64+0x2] ;  /* 0x000002101a179981 */ /* 0x000562000c1e1500 */
[----:B0-----:R-:W-:Y:S02]  /*06c0*/  @P3 PRMT R20, RZ, 0x7610, R20 ;  /* 0x00007610ff143816 */ /* 0x001fe40000000014 */
[----:B------:R-:W-:Y:S01]  /*06d0*/  @P3 PRMT R22, RZ, 0x7610, R22 ;  /* 0x00007610ff163816 */ /* 0x000fe20000000016 */
[----:B------:R2:W5:Y:S01]  /*06e0*/  @!P2 LDG.E.U16 R13, desc[UR16][R28.64+0x4] ;  /* 0x000004101c0da981 */ /* 0x000562000c1e1500 */
[----:B-1----:R-:W-:-:S03]  /*06f0*/  @P2 PRMT R11, RZ, 0x7610, R11 ;  /* 0x00007610ff0b2816 */ /* 0x002fc6000000000b */
[----:B------:R2:W5:Y:S04]  /*0700*/  @!P0 LDG.E.U16 R10, desc[UR16][R8.64] ;  /* 0x00000010080a8981 */ /* 0x000568000c1e1500 */
[----:B------:R2:W5:Y:S04]  /*0710*/  @!P1 LDG.E.U16 R19, desc[UR16][R6.64+0x2] ;  /* 0x0000021006139981 */ /* 0x000568000c1e1500 */
[----:B------:R2:W5:Y:S04]  /*0720*/  @!P1 LDG.E.U16 R25, desc[UR16][R8.64+0x2] ;  /* 0x0000021008199981 */ /* 0x000568000c1e1500 */
[----:B------:R2:W5:Y:S04]  /*0730*/  @!P2 LDG.E.U16 R3, desc[UR16][R4.64+0x4] ;  /* 0x000004100403a981 */ /* 0x000568000c1e1500 */
        /* <DEDUP_REMOVED lines=8> */
[----:B--2---:R-:W-:-:S07]  /*07c0*/  @P0 PRMT R10, RZ, 0x7610, R10 ;  /* 0x00007610ff0a0816 */ /* 0x004fce000000000a */
.L_x_658:
[----:B-----5:R-:W-:Y:S01]  /*07d0*/  IMAD.U32 R21, R12, 0x10000, RZ ;  /* 0x000100000c157824 */ /* 0x020fe200078e00ff */
[----:B------:R-:W-:Y:S01]  /*07e0*/  SHF.L.U32 R10, R10, 0x10, RZ ;  /* 0x000000100a0a7819 */ /* 0x000fe200000006ff */
[----:B------:R-:W-:Y:S01]  /*07f0*/  IMAD.U32 R27, R25, 0x10000, RZ ;  /* 0x00010000191b7824 */ /* 0x000fe200078e00ff */
[----:B------:R-:W-:Y:S01]  /*0800*/  SHF.L.U32 R23, R23, 0x10, RZ ;  /* 0x0000001017177819 */ /* 0x000fe200000006ff */
[----:B------:R-:W-:Y:S01]  /*0810*/  FMUL.FTZ R12, R0, R21 ;  /* 0x00000015000c7220 */ /* 0x000fe20000410000 */
[----:B------:R-:W-:Y:S01]  /*0820*/  SHF.L.U32 R14, R14, 0x10, RZ ;  /* 0x000000100e0e7819 */ /* 0x000fe200000006ff */
[----:B------:R-:W-:Y:S01]  /*0830*/  IMAD.U32 R11, R11, 0x10000, RZ ;  /* 0x000100000b0b7824 */ /* 0x000fe200078e00ff */
[----:B------:R-:W-:Y:S01]  /*0840*/  SHF.L.U32 R19, R19, 0x10, RZ ;  /* 0x0000001013137819 */ /* 0x000fe200000006ff */
[----:B------:R-:W-:Y:S01]  /*0850*/  FMUL.FTZ R21, R12, R12 ;  /* 0x0000000c0c157220 */ /* 0x000fe20000410000 */
[----:B------:R-:W-:Y:S01]  /*0860*/  FMUL.FTZ R23, R0, R23 ;  /* 0x0000001700177220 */ /* 0x000fe20000410000 */
[----:B------:R-:W-:Y:S01]  /*0870*/  FFMA.FTZ R25, R12, -UR20, R12 ;  /* 0x800000140c197c23 */ /* 0x000fe2000801000c */
[----:B------:R-:W-:Y:S01]  /*0880*/  SHF.L.U32 R15, R15, 0x10, RZ ;  /* 0x000000100f0f7819 */ /* 0x000fe200000006ff */
[----:B------:R-:W-:Y:S01]  /*0890*/  FFMA.FTZ R21, R21, -UR21, R21 ;  /* 0x8000001515157c23 */ /* 0x000fe20008010015 */
[----:B------:R-:W-:Y:S01]  /*08a0*/  FMUL.FTZ R26, R23, R23 ;  /* 0x00000017171a7220 */ /* 0x000fe20000410000 */
[----:B------:R-:W-:Y:S01]  /*08b0*/  FFMA.FTZ R12, R14, UR20, R25 ;  /* 0x000000140e0c7c23 */ /* 0x000fe20008010019 */
[----:B------:R-:W-:Y:S01]  /*08c0*/  SHF.L.U32 R20, R20, 0x10, RZ ;  /* 0x0000001014147819 */ /* 0x000fe200000006ff */
[----:B------:R-:W-:Y:S01]  /*08d0*/  FFMA.FTZ R10, R10, UR21, R21 ;  /* 0x000000150a0a7c23 */ /* 0x000fe20008010015 */
[----:B------:R-:W-:Y:S01]  /*08e0*/  FFMA.FTZ R26, R26, -UR21, R26 ;  /* 0x800000151a1a7c23 */ /* 0x000fe2000801001a */
[----:B------:R-:W0:Y:S01]  /*08f0*/  MUFU.RCP R21, UR25 ;  /* 0x0000001900157d08 */ /* 0x000e220008001000 */
[----:B------:R-:W-:Y:S01]  /*0900*/  SHF.L.U32 R22, R22, 0x10, RZ ;  /* 0x0000001016167819 */ /* 0x000fe200000006ff */
[----:B------:R-:W-:-:S02]  /*0910*/  IMAD.U32 R16, R16, 0x10000, RZ ;  /* 0x0001000010107824 */ /* 0x000fc400078e00ff */
[----:B------:R-:W-:Y:S01]  /*0920*/  FFMA.FTZ R14, R27, UR21, R26 ;  /* 0x000000151b0e7c23 */ /* 0x000fe2000801001a */
[----:B------:R-:W-:Y:S01]  /*0930*/  FFMA.FTZ R26, R23, -UR20, R23 ;  /* 0x80000014171a7c23 */ /* 0x000fe20008010017 */
[----:B------:R-:W-:Y:S02]  /*0940*/  SHF.L.U32 R23, R13, 0x10, RZ ;  /* 0x000000100d177819 */ /* 0x000fe400000006ff */
[----:B------:R-:W-:Y:S01]  /*0950*/  SHF.L.U32 R3, R3, 0x10, RZ ;  /* 0x0000001003037819 */ /* 0x000fe200000006ff */
[----:B------:R-:W-:Y:S01]  /*0960*/  FFMA.FTZ R13, R19, UR20, R26 ;  /* 0x00000014130d7c23 */ /* 0x000fe2000801001a */
[----:B------:R-:W-:Y:S01]  /*0970*/  SHF.L.U32 R17, R17, 0x10, RZ ;  /* 0x0000001011117819 */ /* 0x000fe200000006ff */
[----:B------:R-:W-:-:S04]  /*0980*/  FMUL.FTZ R23, R0, R23 ;  /* 0x0000001700177220 */ /* 0x000fc80000410000 */
[C---:B------:R-:W-:Y:S01]  /*0990*/  FFMA.FTZ R26, R23.reuse, -UR20, R23 ;  /* 0x80000014171a7c23 */ /* 0x040fe20008010017 */
[----:B------:R-:W-:Y:S01]  /*09a0*/  FMUL.FTZ R23, R23, R23 ;  /* 0x0000001717177220 */ /* 0x000fe20000410000 */
[-C--:B0-----:R-:W-:Y:S01]  /*09b0*/  FMUL.FTZ R19, R14, R21.reuse ;  /* 0x000000150e137220 */ /* 0x081fe20000410000 */
[----:B------:R-:W-:Y:S01]  /*09c0*/  FMUL.FTZ R25, R10, R21 ;  /* 0x000000150a197220 */ /* 0x000fe20000410000 */
[----:B------:R-:W-:Y:S01]  /*09d0*/  FFMA.FTZ R15, R15, UR20, R26 ;  /* 0x000000140f0f7c23 */ /* 0x000fe2000801001a */
[----:B------:R-:W-:Y:S01]  /*09e0*/  FFMA.FTZ R26, R23, -UR21, R23 ;  /* 0x80000015171a7c23 */ /* 0x000fe20008010017 */
[----:B------:R-:W-:Y:S01]  /*09f0*/  SHF.L.U32 R23, R24, 0x10, RZ ;  /* 0x0000001018177819 */ /* 0x000fe200000006ff */
[----:B------:R-:W-:Y:S02]  /*0a00*/  F2F.BF16.F32 R10, R10 ;  /* 0x0000000a000a7304 */ /* 0x000fe40000202000 */
[----:B------:R-:W-:Y:S02]  /*0a10*/  FFMA.FTZ R26, R11, UR21, R26 ;  /* 0x000000150b1a7c23 */ /* 0x000fe4000801001a */
[----:B------:R-:W-:-:S04]  /*0a20*/  FMUL.FTZ R11, R0, R23 ;  /* 0x00000017000b7220 */ /* 0x000fc80000410000 */
[----:B------:R-:W0:Y:S01]  /*0a30*/  MUFU.SQRT R19, R19 ;  /* 0x0000001300137308 */ /* 0x000e220000002000 */
[----:B------:R-:W-:-:S04]  /*0a40*/  FFMA.FTZ R23, R11, -UR20, R11 ;  /* 0x800000140b177c23 */ /* 0x000fc8000801000b */
[----:B------:R-:W-:Y:S01]  /*0a50*/  FFMA.FTZ R23, R20, UR20, R23 ;  /* 0x0000001414177c23 */ /* 0x000fe20008010017 */
[----:B------:R-:W-:Y:S02]  /*0a60*/  FMUL.FTZ R20, R11, R11 ;  /* 0x0000000b0b147220 */ /* 0x000fe40000410000 */
[----:B------:R-:W1:Y:S08]  /*0a70*/  MUFU.SQRT R25, R25 ;  /* 0x0000001900197308 */ /* 0x000e700000002000 */
[----:B------:R-:W2:Y:S01]  /*0a80*/  MUFU.RCP R24, UR24 ;  /* 0x0000001800187d08 */ /* 0x000ea20008001000 */
[----:B0-----:R-:W-:-:S07]  /*0a90*/  FADD.FTZ R19, R19, UR26 ;  /* 0x0000001a13137e21 */ /* 0x001fce0008010000 */
[----:B------:R-:W0:Y:S01]  /*0aa0*/  MUFU.RCP R19, R19 ;  /* 0x0000001300137308 */ /* 0x000e220000001000 */
[----:B-1----:R-:W-:-:S07]  /*0ab0*/  FADD.FTZ R25, R25, UR26 ;  /* 0x0000001a19197e21 */ /* 0x002fce0008010000 */
[----:B------:R1:W3:Y:S01]  /*0ac0*/  MUFU.RCP R27, R25 ;  /* 0x00000019001b7308 */ /* 0x0002e20000001000 */
[-C--:B--2---:R-:W-:Y:S01]  /*0ad0*/  FMUL.FTZ R28, R13, R24.reuse ;  /* 0x000000180d1c7220 */ /* 0x084fe20000410000 */
[----:B------:R-:W-:-:S06]  /*0ae0*/  FMUL.FTZ R29, R15, R24 ;  /* 0x000000180f1d7220 */ /* 0x000fcc0000410000 */
[----:B------:R-:W-:Y:S01]  /*0af0*/  F2F.BF16.F32 R11, R12 ;  /* 0x0000000c000b7304 */ /* 0x000fe20000202000 */
[----:B-1----:R-:W-:Y:S01]  /*0b00*/  FFMA.FTZ R25, R20, -UR21, R20 ;  /* 0x8000001514197c23 */ /* 0x002fe20008010014 */
[----:B0-----:R-:W-:Y:S01]  /*0b10*/  FMUL.FTZ R28, R28, R19 ;  /* 0x000000131c1c7220 */ /* 0x001fe20000410000 */
[-C--:B------:R-:W-:Y:S02]  /*0b20*/  FMUL.FTZ R19, R26, R21.reuse ;  /* 0x000000151a137220 */ /* 0x080fe40000410000 */
[----:B------:R-:W-:Y:S01]  /*0b30*/  FFMA.FTZ R20, R22, UR21, R25 ;  /* 0x0000001516147c23 */ /* 0x000fe20008010019 */
[-C--:B------:R-:W-:Y:S01]  /*0b40*/  FMUL.FTZ R22, R12, R24.reuse ;  /* 0x000000180c167220 */ /* 0x080fe20000410000 */
[----:B------:R-:W-:Y:S01]  /*0b50*/  FMUL.FTZ R24, R23, R24 ;  /* 0x0000001817187220 */ /* 0x000fe20000410000 */
[----:B------:R-:W-:Y:S01]  /*0b60*/  F2F.BF16.F32 R25, R13 ;  /* 0x0000000d00197304 */ /* 0x000fe20000202000 */
[----:B------:R-:W-:Y:S01]  /*0b70*/  FMUL.FTZ R21, R20, R21 ;  /* 0x0000001514157220 */ /* 0x000fe20000410000 */
[----:B---3--:R-:W-:Y:S01]  /*0b80*/  FMUL.FTZ R22, R22, R27 ;  /* 0x0000001b16167220 */ /* 0x008fe20000410000 */
[----:B------:R-:W-:-:S03]  /*0b90*/  FFMA.FTZ R28, R17, UR22, R28 ;  /* 0x00000016111c7c23 */ /* 0x000fc6000801001c */
[----:B------:R-:W-:Y:S01]  /*0ba0*/  FFMA.FTZ R22, R16, UR22, R22 ;  /* 0x0000001610167c23 */ /* 0x000fe20008010016 */
[----:B------:R-:W-:Y:S01]  /*0bb0*/  FMUL.FTZ R28, R28, UR27 ;  /* 0x0000001b1c1c7c20 */ /* 0x000fe20008410000 */
[----:B------:R-:W0:Y:S08]  /*0bc0*/  MUFU.SQRT R19, R19 ;  /* 0x0000001300137308 */ /* 0x000e300000002000 */
[----:B------:R-:W1:Y:S08]  /*0bd0*/  MUFU.SQRT R21, R21 ;  /* 0x0000001500157308 */ /* 0x000e700000002000 */
[----:B------:R2:W-:Y:S01]  /*0be0*/  F2F.BF16.F32 R13, R14 ;  /* 0x0000000e000d7304 */ /* 0x0005e20000202000 */
[----:B0-----:R-:W-:-:S07]  /*0bf0*/  FADD.FTZ R12, R19, UR26 ;  /* 0x0000001a130c7e21 */ /* 0x001fce0008010000 */
[----:B------:R-:W0:Y:S01]  /*0c00*/  MUFU.RCP R12, R12 ;  /* 0x0000000c000c7308 */ /* 0x000e220000001000 */
[----:B-1----:R-:W-:Y:S01]  /*0c10*/  FADD.FTZ R21, R21, UR26 ;  /* 0x0000001a15157e21 */ /* 0x002fe20008010000 */
[----:B--2---:R-:W-:-:S06]  /*0c20*/  FMUL.FTZ R14, R22, UR27 ;  /* 0x0000001b160e7c20 */ /* 0x004fcc0008410000 */
[----:B------:R-:W1:Y:S08]  /*0c30*/  MUFU.RCP R21, R21 ;  /* 0x0000001500157308 */ /* 0x000e700000001000 */
[----:B------:R-:W2:Y:S01]  /*0c40*/  F2F.BF16.F32 R14, R14 ;  /* 0x0000000e000e7304 */ /* 0x000ea20000202000 */
[----:B0-----:R-:W-:-:S04]  /*0c50*/  FMUL.FTZ R12, R29, R12 ;  /* 0x0000000c1d0c7220 */ /* 0x001fc80000410000 */
[----:B------:R-:W-:Y:S01]  /*0c60*/  FFMA.FTZ R22, R3, UR22, R12 ;  /* 0x0000001603167c23 */ /* 0x000fe2000801000c */
[----:B------:R-:W-:Y:S02]  /*0c70*/  SHF.L.U32 R12, R18, 0x10, RZ ;  /* 0x00000010120c7819 */ /* 0x000fe400000006ff */
[----:B------:R0:W-:Y:S01]  /*0c80*/  F2F.BF16.F32 R19, R20 ;  /* 0x0000001400137304 */ /* 0x0001e20000202000 */
[----:B-1----:R-:W-:Y:S01]  /*0c90*/  FMUL.FTZ R29, R24, R21 ;  /* 0x00000015181d7220 */ /* 0x002fe20000410000 */
[----:B------:R-:W-:-:S03]  /*0ca0*/  FMUL.FTZ R22, R22, UR27 ;  /* 0x0000001b16167c20 */ /* 0x000fc60008410000 */
[----:B------:R-:W-:-:S03]  /*0cb0*/  FFMA.FTZ R29, R12, UR22, R29 ;  /* 0x000000160c1d7c23 */ /* 0x000fc6000801001d */
[----:B------:R-:W1:Y:S01]  /*0cc0*/  F2F.BF16.F32 R21, R28 ;  /* 0x0000001c00157304 */ /* 0x000e620000202000 */
[----:B0-----:R-:W-:Y:S01]  /*0cd0*/  FMUL.FTZ R20, R29, UR27 ;  /* 0x0000001b1d147c20 */ /* 0x001fe20008410000 */
[----:B--2---:R-:W-:-:S04]  /*0ce0*/  IMAD.U32 R29, R14, 0x10000, RZ ;  /* 0x000100000e1d7824 */ /* 0x004fc800078e00ff */
[----:B------:R-:W-:Y:S02]  /*0cf0*/  FADD.FTZ R14, R16, -R29 ;  /* 0x8000001d100e7221 */ /* 0x000fe40000010000 */
[----:B------:R-:W0:Y:S01]  /*0d00*/  F2F.BF16.F32 R18, R22 ;  /* 0x0000001600127304 */ /* 0x000e220000202000 */
[----:B-1----:R-:W-:-:S07]  /*0d10*/  SHF.L.U32 R16, R21, 0x10, RZ ;  /* 0x0000001015107819 */ /* 0x002fce00000006ff */
[----:B------:R-:W1:Y:S01]  /*0d20*/  F2F.BF16.F32 R20, R20 ;  /* 0x0000001400147304 */ /* 0x000e620000202000 */
[----:B------:R-:W-:Y:S01]  /*0d30*/  FADD.FTZ R16, R17, -R16 ;  /* 0x8000001011107221 */ /* 0x000fe20000010000 */
[----:B0-----:R-:W-:-:S06]  /*0d40*/  SHF.L.U32 R24, R18, 0x10, RZ ;  /* 0x0000001012187819 */ /* 0x001fcc00000006ff */
[----:B------:R0:W2:Y:S01]  /*0d50*/  F2F.BF16.F32 R27, R15 ;  /* 0x0000000f001b7304 */ /* 0x0000a20000202000 */
[----:B------:R-:W-:Y:S01]  /*0d60*/  FADD.FTZ R3, R3, -R24 ;  /* 0x8000001803037221 */ /* 0x000fe20000010000 */
[----:B-1----:R-:W-:-:S06]  /*0d70*/  SHF.L.U32 R17, R20, 0x10, RZ ;  /* 0x0000001014117819 */ /* 0x002fcc00000006ff */
[----:B------:R-:W1:Y:S01]  /*0d80*/  F2F.BF16.F32 R23, R23 ;  /* 0x0000001700177304 */ /* 0x000e620000202000 */
[----:B------:R-:W-:-:S07]  /*0d90*/  FADD.FTZ R17, R12, -R17 ;  /* 0x800000110c117221 */ /* 0x000fce0000010000 */
[----:B------:R0:W3:Y:S08]  /*0da0*/  F2F.BF16.F32 R15, R26 ;  /* 0x0000001a000f7304 */ /* 0x0000f00000202000 */
[----:B------:R-:W4:Y:S08]  /*0db0*/  F2F.BF16.F32 R14, R14 ;  /* 0x0000000e000e7304 */ /* 0x000f300000202000 */
[----:B------:R0:W0:Y:S08]  /*0dc0*/  F2F.BF16.F32 R18, R16 ;  /* 0x0000001000127304 */ /* 0x0000300000202000 */
[----:B------:R-:W0:Y:S08]  /*0dd0*/  F2F.BF16.F32 R3, R3 ;  /* 0x0000000300037304 */ /* 0x000e300000202000 */
[----:B------:R0:W0:Y:S01]  /*0de0*/  F2F.BF16.F32 R29, R17 ;  /* 0x00000011001d7304 */ /* 0x0000220000202000 */
[----:B-1234-:R-:W-:Y:S05]  /*0df0*/  BRA.U !UP1, `(.L_x_659) ;  /* 0x00000001094c7547 */ /* 0x01efea000b800000 */
[----:B0-----:R-:W-:Y:S01]  /*0e00*/  IMAD.WIDE.U32 R16, R18, 0x10000, RZ ;  /* 0x0001000012107825 */ /* 0x001fe200078e00ff */
[----:B------:R-:W-:-:S03]  /*0e10*/  SHF.L.U32 R18, R23, 0x10, RZ ;  /* 0x0000001017127819 */ /* 0x000fc600000006ff */
[----:B------:R-:W-:Y:S01]  /*0e20*/  IMAD.U32 R29, R29, 0x10000, RZ ;  /* 0x000100001d1d7824 */ /* 0x000fe200078e00ff */
[----:B------:R-:W-:Y:S01]  /*0e30*/  LOP3.LUT R16, R16, R14, RZ, 0xfc, !PT ;  /* 0x0000000e10107212 */ /* 0x000fe200078efcff */
[----:B------:R-:W-:-:S03]  /*0e40*/  IMAD.WIDE.U32 R20, R25, 0x10000, RZ ;  /* 0x0001000019147825 */ /* 0x000fc600078e00ff */
[----:B------:R-:W-:Y:S01]  /*0e50*/  LOP3.LUT R17, R17, R29, R3, 0xfe, !PT ;  /* 0x0000001d11117212 */ /* 0x000fe200078efe03 */
[----:B------:R-:W-:Y:S01]  /*0e60*/  IMAD.WIDE.U32 R12, R13, 0x10000, RZ ;  /* 0x000100000d0c7825 */ /* 0x000fe200078e00ff */
[----:B------:R-:W-:Y:S02]  /*0e70*/  SHF.L.U32 R3, R19, 0x10, RZ ;  /* 0x0000001013037819 */ /* 0x000fe400000006ff */
[----:B------:R-:W-:Y:S01]  /*0e80*/  LOP3.LUT R19, R21, R18, R27, 0xfe, !PT ;  /* 0x0000001215137212 */ /* 0x000fe200078efe1b */
[----:B------:R0:W-:Y:S01]  /*0e90*/  STG.E.64 desc[UR16][R4.64], R16 ;  /* 0x0000001004007986 */ /* 0x0001e2000c101b10 */
[----:B------:R-:W-:Y:S02]  /*0ea0*/  LOP3.LUT R18, R20, R11, RZ, 0xfc, !PT ;  /* 0x0000000b14127212 */ /* 0x000fe400078efcff */
[----:B------:R-:W-:Y:S02]  /*0eb0*/  MOV R11, 0x2 ;  /* 0x00000002000b7802 */ /* 0x000fe40000000f00 */
[----:B------:R-:W-:Y:S01]  /*0ec0*/  LOP3.LUT R13, R13, R3, R15, 0xfe, !PT ;  /* 0x000000030d0d7212 */ /* 0x000fe200078efe0f */
[----:B------:R0:W-:Y:S01]  /*0ed0*/  STG.E.64 desc[UR16][R6.64], R18 ;  /* 0x0000001206007986 */ /* 0x0001e2000c101b10 */
[----:B------:R-:W-:Y:S01]  /*0ee0*/  LOP3.LUT R12, R12, R10, RZ, 0xfc, !PT ;  /* 0x0000000a0c0c7212 */ /* 0x000fe200078efcff */
[----:B------:R-:W-:-:S04]  /*0ef0*/  IMAD.WIDE R10, R2, R11, UR12 ;  /* 0x0000000c020a7e25 */ /* 0x000fc8000f8e020b */
[----:B------:R0:W-:Y:S04]  /*0f00*/  STG.E.64 desc[UR16][R8.64], R12 ;  /* 0x0000000c08007986 */ /* 0x0001e8000c101b10 */
[----:B------:R0:W-:Y:S01]  /*0f10*/  STG.E.64 desc[UR16][R10.64], R16 ;  /* 0x000000100a007986 */ /* 0x0001e2000c101b10 */
[----:B------:R-:W-:Y:S05]  /*0f20*/  BRA `(.L_x_660) ;  /* 0x00000000007c7947 */ /* 0x000fea0003800000 */
.L_x_659:
[C---:B------:R-:W-:Y:S01]  /*0f30*/  VIADD R12, R2.reuse, 0x1 ;  /* 0x00000001020c7836 */ /* 0x040fe20000000000 */
[C---:B------:R-:W-:Y:S01]  /*0f40*/  ISETP.GE.AND P3, PT, R2.reuse, UR15, PT ;  /* 0x0000000f02007c0c */ /* 0x040fe2000bf66270 */
[----:B0-----:R-:W-:Y:S01]  /*0f50*/  HFMA2 R17, -RZ, RZ, 0, 1.1920928955078125e-07 ;  /* 0x00000002ff117431 */ /* 0x001fe200000001ff */
[----:B------:R-:W-:Y:S01]  /*0f60*/  IADD3 R16, PT, PT, R2, 0x3, RZ ;  /* 0x0000000302107810 */ /* 0x000fe20007ffe0ff */
[----:B------:R-:W-:Y:S01]  /*0f70*/  IMAD.MOV.U32 R21, RZ, RZ, 0x2 ;  /* 0x00000002ff157424 */ /* 0x000fe200078e00ff */
[----:B------:R-:W-:Y:S01]  /*0f80*/  ISETP.GE.AND P0, PT, R12, UR15, PT ;  /* 0x0000000f0c007c0c */ /* 0x000fe2000bf06270 */
[----:B------:R-:W-:Y:S01]  /*0f90*/  HFMA2 R22, -RZ, RZ, 0, 1.1920928955078125e-07 ;  /* 0x00000002ff167431 */ /* 0x000fe200000001ff */
[----:B------:R-:W-:Y:S02]  /*0fa0*/  IADD3 R12, PT, PT, R2, 0x2, RZ ;  /* 0x00000002020c7810 */ /* 0x000fe40007ffe0ff */
[----:B------:R-:W-:Y:S02]  /*0fb0*/  ISETP.GE.AND P2, PT, R16, UR15, PT ;  /* 0x0000000f10007c0c */ /* 0x000fe4000bf46270 */
[----:B------:R-:W-:-:S02]  /*0fc0*/  ISETP.GE.AND P1, PT, R12, UR15, PT ;  /* 0x0000000f0c007c0c */ /* 0x000fc4000bf26270 */
[----:B------:R-:W-:Y:S01]  /*0fd0*/  MOV R12, 0x2 ;  /* 0x00000002000c7802 */ /* 0x000fe20000000f00 */
[C---:B------:R-:W-:Y:S01]  /*0fe0*/  @!P3 IMAD.WIDE R16, R2.reuse, R17, UR12 ;  /* 0x0000000c0210be25 */ /* 0x040fe2000f8e0211 */
[----:B------:R-:W-:Y:S03]  /*0ff0*/  @!P3 STG.E.U16 desc[UR16][R4.64], R14 ;  /* 0x0000000e0400b986 */ /* 0x000fe6000c101510 */
[C---:B------:R-:W-:Y:S01]  /*1000*/  @!P0 IMAD.WIDE R20, R2.reuse, R21, UR12 ;  /* 0x0000000c02148e25 */ /* 0x040fe2000f8e0215 */
[----:B------:R-:W-:Y:S04]  /*1010*/  @!P3 STG.E.U16 desc[UR16][R6.64], R11 ;  /* 0x0000000b0600b986 */ /* 0x000fe8000c101510 */
[----:B------:R0:W-:Y:S04]  /*1020*/  @!P3 STG.E.U16 desc[UR16][R8.64], R10 ;  /* 0x0000000a0800b986 */ /* 0x0001e8000c101510 */
[----:B------:R-:W-:Y:S04]  /*1030*/  @!P3 STG.E.U16 desc[UR16][R16.64], R14 ;  /* 0x0000000e1000b986 */ /* 0x000fe8000c101510 */
[----:B------:R-:W-:Y:S04]  /*1040*/  @!P0 STG.E.U16 desc[UR16][R4.64+0x2], R18 ;  /* 0x0000021204008986 */ /* 0x000fe8000c101510 */
[----:B------:R-:W-:Y:S01]  /*1050*/  @!P0 STG.E.U16 desc[UR16][R6.64+0x2], R25 ;  /* 0x0000021906008986 */ /* 0x000fe2000c101510 */
[----:B0-----:R-:W-:-:S03]  /*1060*/  @!P2 IMAD.WIDE R10, R2, R22, UR12 ;  /* 0x0000000c020aae25 */ /* 0x001fc6000f8e0216 */
[----:B------:R0:W-:Y:S04]  /*1070*/  @!P0 STG.E.U16 desc[UR16][R8.64+0x2], R13 ;  /* 0x0000020d08008986 */ /* 0x0001e8000c101510 */
[----:B------:R1:W-:Y:S04]  /*1080*/  @!P0 STG.E.U16 desc[UR16][R20.64+0x2], R18 ;  /* 0x0000021214008986 */ /* 0x0003e8000c101510 */
[----:B------:R1:W-:Y:S01]  /*1090*/  @!P1 STG.E.U16 desc[UR16][R4.64+0x4], R3 ;  /* 0x0000040304009986 */ /* 0x0003e2000c101510 */
[----:B0-----:R-:W-:-:S03]  /*10a0*/  @!P1 IMAD.WIDE R12, R2, R12, UR12 ;  /* 0x0000000c020c9e25 */ /* 0x001fc6000f8e020c */
[----:B------:R1:W-:Y:S04]  /*10b0*/  @!P1 STG.E.U16 desc[UR16][R6.64+0x4], R27 ;  /* 0x0000041b06009986 */ /* 0x0003e8000c101510 */
[----:B------:R1:W-:Y:S04]  /*10c0*/  @!P1 STG.E.U16 desc[UR16][R8.64+0x4], R15 ;  /* 0x0000040f08009986 */ /* 0x0003e8000c101510 */
[----:B------:R1:W-:Y:S04]  /*10d0*/  @!P1 STG.E.U16 desc[UR16][R12.64+0x4], R3 ;  /* 0x000004030c009986 */ /* 0x0003e8000c101510 */
[----:B------:R1:W-:Y:S04]  /*10e0*/  @!P2 STG.E.U16 desc[UR16][R4.64+0x6], R29 ;  /* 0x0000061d0400a986 */ /* 0x0003e8000c101510 */
[----:B------:R1:W-:Y:S04]  /*10f0*/  @!P2 STG.E.U16 desc[UR16][R6.64+0x6], R23 ;  /* 0x000006170600a986 */ /* 0x0003e8000c101510 */
[----:B------:R1:W-:Y:S04]  /*1100*/  @!P2 STG.E.U16 desc[UR16][R8.64+0x6], R19 ;  /* 0x000006130800a986 */ /* 0x0003e8000c101510 */
[----:B------:R1:W-:Y:S02]  /*1110*/  @!P2 STG.E.U16 desc[UR16][R10.64+0x6], R29 ;  /* 0x0000061d0a00a986 */ /* 0x0003e4000c101510 */
.L_x_660:
[----:B-1----:R-:W1:Y:S02]  /*1120*/  LDC R3, c[0x0][0x360] ;  /* 0x0000d800ff037b82 */ /* 0x002e640000000800 */
[----:B-1----:R-:W-:-:S04]  /*1130*/  LEA R2, R3, R2, 0x2 ;  /* 0x0000000203027211 */ /* 0x002fc800078e10ff */
[----:B------:R-:W-:-:S13]  /*1140*/  ISETP.GE.AND P0, PT, R2, UR15, PT ;  /* 0x0000000f02007c0c */ /* 0x000fda000bf06270 */
[----:B------:R-:W-:Y:S05]  /*1150*/  @!P0 BRA `(.L_x_661) ;  /* 0xfffffff0007c8947 */ /* 0x000fea000383ffff */
[----:B------:R-:W-:Y:S05]  /*1160*/  BSYNC.RECONVERGENT B0 ;  /* 0x0000000000007941 */ /* 0x000fea0003800200 */
.L_x_656:
[----:B------:R-:W-:Y:S05]  /*1170*/  EXIT ;  /* 0x000000000000794d */ /* 0x000fea0003800000 */
.L_x_655:
[----:B------:R-:W0:Y:S01]  /*1180*/  LDC R3, c[0x0][0x360] ;  /* 0x0000d800ff037b82 */ /* 0x000e220000000800 */
[----:B------:R-:W-:Y:S01]  /*1190*/  BSSY.RECONVERGENT B0, `(.L_x_662) ;  /* 0x00000df000007945 */ /* 0x000fe20003800200 */
[----:B------:R-:W1:Y:S01]  /*11a0*/  LDCU UR14, c[0x0][0xfa4] ;  /* 0x0001f480ff0e77ac */ /* 0x000e620008000800 */
[----:B------:R-:W2:Y:S01]  /*11b0*/  LDCU.64 UR18, c[0x0][0xf88] ;  /* 0x0001f100ff1277ac */ /* 0x000ea20008000a00 */
[----:B------:R-:W3:Y:S02]  /*11c0*/  LDCU.128 UR20, c[0x0][0xf90] ;  /* 0x0001f200ff1477ac */ /* 0x000ee40008000c00 */
.L_x_668:
[----:B012---:R-:W-:Y:S01]  /*11d0*/  HFMA2 R5, -RZ, RZ, 0, 1.1920928955078125e-07 ;  /* 0x00000002ff057431 */ /* 0x007fe200000001ff */
[----:B------:R-:W-:Y:S01]  /*11e0*/  MOV R7, 0x2 ;  /* 0x0000000200077802 */ /* 0x000fe20000000f00 */
[----:B------:R-:W-:-:S04]  /*11f0*/  IMAD.MOV.U32 R9, RZ, RZ, 0x2 ;  /* 0x00000002ff097424 */ /* 0x000fc800078e00ff */
[----:B------:R-:W-:-:S04]  /*1200*/  IMAD.WIDE R8, R2, R9, UR4 ;  /* 0x0000000402087e25 */ /* 0x000fc8000f8e0209 */
[----:B------:R-:W-:-:S04]  /*1210*/  IMAD.WIDE R6, R2, R7, UR6 ;  /* 0x0000000602067e25 */ /* 0x000fc8000f8e0207 */
[----:B------:R-:W-:Y:S01]  /*1220*/  IMAD.WIDE R4, R2, R5, UR8 ;  /* 0x0000000802047e25 */ /* 0x000fe2000f8e0205 */
[----:B------:R-:W-:Y:S06]  /*1230*/  BRA.U UP1, `(.L_x_663) ;  /* 0x0000000101a87547 */ /* 0x000fec000b800000 */
[C---:B------:R-:W-:Y:S01]  /*1240*/  VIADD R12, R2.reuse, 0x3 ;  /* 0x00000003020c7836 */ /* 0x040fe20000000000 */
[C---:B------:R-:W-:Y:S02]  /*1250*/  IADD3 R10, PT, PT, R2.reuse, 0x1, RZ ;  /* 0x00000001020a7810 */ /* 0x040fe40007ffe0ff */
[C---:B------:R-:W-:Y:S02]  /*1260*/  IADD3 R11, PT, PT, R2.reuse, 0x2, RZ ;  /* 0x00000002020b7810 */ /* 0x040fe40007ffe0ff */
[----:B------:R-:W-:Y:S02]  /*1270*/  ISETP.GE.AND P0, PT, R2, UR15, PT ;  /* 0x0000000f02007c0c */ /* 0x000fe4000bf06270 */
[----:B------:R-:W-:Y:S02]  /*1280*/  ISETP.GE.AND P1, PT, R10, UR15, PT ;  /* 0x0000000f0a007c0c */ /* 0x000fe4000bf26270 */
[----:B------:R-:W-:Y:S02]  /*1290*/  ISETP.GE.AND P2, PT, R11, UR15, PT ;  /* 0x0000000f0b007c0c */ /* 0x000fe4000bf46270 */
[----:B------:R-:W-:-:S02]  /*12a0*/  ISETP.GE.AND P3, PT, R12, UR15, PT ;  /* 0x0000000f0c007c0c */ /* 0x000fc4000bf66270 */
[----:B------:R-:W-:-:S05]  /*12b0*/  MOV R27, 0x2 ;  /* 0x00000002001b7802 */ /* 0x000fca0000000f00 */
[----:B------:R-:W-:Y:S01]  /*12c0*/  @P0 PRMT R16, RZ, 0x7610, R16 ;  /* 0x00007610ff100816 */ /* 0x000fe20000000010 */
[----:B------:R-:W-:Y:S01]  /*12d0*/  IMAD.WIDE R26, R2, R27, UR10 ;  /* 0x0000000a021a7e25 */ /* 0x000fe2000f8e021b */
[----:B------:R-:W-:Y:S02]  /*12e0*/  @P0 PRMT R10, RZ, 0x7610, R10 ;  /* 0x00007610ff0a0816 */ /* 0x000fe4000000000a */
[----:B------:R-:W-:Y:S02]  /*12f0*/  @P0 PRMT R14, RZ, 0x7610, R14 ;  /* 0x00007610ff0e0816 */ /* 0x000fe4000000000e */
[----:B------:R-:W-:Y:S01]  /*1300*/  @P1 PRMT R24, RZ, 0x7610, R24 ;  /* 0x00007610ff181816 */ /* 0x000fe20000000018 */
[----:B------:R4:W5:Y:S01]  /*1310*/  @!P0 LDG.E.U16 R16, desc[UR16][R8.64] ;  /* 0x0000001008108981 */ /* 0x000962000c1e1500 */
[----:B------:R-:W-:Y:S02]  /*1320*/  @P2 PRMT R15, RZ, 0x7610, R15 ;  /* 0x00007610ff0f2816 */ /* 0x000fe4000000000f */
[----:B------:R-:W-:Y:S01]  /*1330*/  @P3 PRMT R25, RZ, 0x7610, R25 ;  /* 0x00007610ff193816 */ /* 0x000fe20000000019 */
[----:B------:R4:W5:Y:S01]  /*1340*/  @!P0 LDG.E.U16 R14, desc[UR16][R26.64] ;  /* 0x000000101a0e8981 */ /* 0x000962000c1e1500 */
[----:B------:R-:W-:-:S02]  /*1350*/  @P0 PRMT R12, RZ, 0x7610, R12 ;  /* 0x00007610ff0c0816 */ /* 0x000fc4000000000c */
[----:B------:R-:W-:Y:S01]  /*1360*/  @P1 PRMT R17, RZ, 0x7610, R17 ;  /* 0x00007610ff111816 */ /* 0x000fe20000000011 */
[----:B------:R4:W5:Y:S01]  /*1370*/  @!P1 LDG.E.U16 R24, desc[UR16][R26.64+0x2] ;  /* 0x000002101a189981 */ /* 0x000962000c1e1500 */
        /* <DEDUP_REMOVED lines=21> */
[----:B------:R-:W-:Y:S05]  /*14d0*/  BRA `(.L_x_664) ;  /* 0x00000000003c7947 */ /* 0x000fea0003800000 */
.L_x_663:
[----:B------:R-:W-:Y:S01]  /*14e0*/  MOV R15, 0x2 ;  /* 0x00000002000f7802 */ /* 0x000fe20000000f00 */
[----:B------:R-:W4:Y:S04]  /*14f0*/  LDG.E.64 R18, desc[UR16][R8.64] ;  /* 0x0000001008127981 */ /* 0x000f28000c1e1b00 */
[----:B------:R-:W-:Y:S01]  /*1500*/  IMAD.WIDE R14, R2, R15, UR10 ;  /* 0x0000000a020e7e25 */ /* 0x000fe2000f8e020f */
[----:B------:R-:W2:Y:S04]  /*1510*/  LDG.E.64 R10, desc[UR16][R6.64] ;  /* 0x00000010060a7981 */ /* 0x000ea8000c1e1b00 */
[----:B------:R-:W3:Y:S04]  /*1520*/  LDG.E.64 R12, desc[UR16][R4.64] ;  /* 0x00000010040c7981 */ /* 0x000ee8000c1e1b00 */
[----:B------:R-:W3:Y:S01]  /*1530*/  LDG.E.64 R14, desc[UR16][R14.64] ;  /* 0x000000100e0e7981 */ /* 0x000ee2000c1e1b00 */
[----:B----4-:R-:W-:-:S02]  /*1540*/  SHF.R.U64 R17, R18, 0x10, R19 ;  /* 0x0000001012117819 */ /* 0x010fc40000001213 */
[----:B------:R-:W-:Y:S02]  /*1550*/  PRMT R16, R18, 0x7610, R16 ;  /* 0x0000761012107816 */ /* 0x000fe40000000010 */
[----:B------:R-:W-:Y:S02]  /*1560*/  SHF.R.U32.HI R18, RZ, 0x10, R19 ;  /* 0x00000010ff127819 */ /* 0x000fe40000011613 */
[--C-:B--2---:R-:W-:Y:S02]  /*1570*/  SHF.R.U64 R20, R10, 0x10, R11.reuse ;  /* 0x000000100a147819 */ /* 0x104fe4000000120b */
[----:B------:R-:W-:Y:S02]  /*1580*/  SHF.R.U32.HI R21, RZ, 0x10, R11 ;  /* 0x00000010ff157819 */ /* 0x000fe4000001160b */
[--C-:B---3--:R-:W-:Y:S02]  /*1590*/  SHF.R.U64 R22, R12, 0x10, R13.reuse ;  /* 0x000000100c167819 */ /* 0x108fe4000000120d */
[----:B------:R-:W-:-:S02]  /*15a0*/  SHF.R.U32.HI R23, RZ, 0x10, R13 ;  /* 0x00000010ff177819 */ /* 0x000fc4000001160d */
[--C-:B------:R-:W-:Y:S02]  /*15b0*/  SHF.R.U64 R24, R14, 0x10, R15.reuse ;  /* 0x000000100e187819 */ /* 0x100fe4000000120f */
[----:B------:R-:W-:-:S07]  /*15c0*/  SHF.R.U32.HI R25, RZ, 0x10, R15 ;  /* 0x00000010ff197819 */ /* 0x000fce000001160f */
.L_x_664:
[----:B-----5:R-:W-:Y:S01]  /*15d0*/  SHF.L.U32 R16, R16, 0x10, RZ ;  /* 0x0000001010107819 */ /* 0x020fe200000006ff */
[----:B------:R-:W-:Y:S01]  /*15e0*/  IMAD.U32 R10, R10, 0x10000, RZ ;  /* 0x000100000a0a7824 */ /* 0x000fe200078e00ff */
[----:B----4-:R-:W-:Y:S01]  /*15f0*/  SHF.L.U32 R27, R14, 0x10, RZ ;  /* 0x000000100e1b7819 */ /* 0x010fe200000006ff */
[----:B------:R-:W-:Y:S01]  /*1600*/  IMAD.U32 R22, R22, 0x10000, RZ ;  /* 0x0001000016167824 */ /* 0x000fe200078e00ff */
[----:B------:R-:W-:Y:S01]  /*1610*/  SHF.L.U32 R12, R12, 0x10, RZ ;  /* 0x000000100c0c7819 */ /* 0x000fe200000006ff */
[----:B-1----:R-:W-:Y:S01]  /*1620*/  FMUL.FTZ R29, R16, UR14 ;  /* 0x0000000e101d7c20 */ /* 0x002fe20008410000 */
[----:B------:R-:W-:Y:S01]  /*1630*/  SHF.L.U32 R20, R20, 0x10, RZ ;  /* 0x0000001014147819 */ /* 0x000fe200000006ff */
[----:B------:R-:W-:Y:S01]  /*1640*/  IMAD.U32 R11, R11, 0x10000, RZ ;  /* 0x000100000b0b7824 */ /* 0x000fe200078e00ff */
[----:B------:R-:W-:Y:S01]  /*1650*/  SHF.L.U32 R19, R19, 0x10, RZ ;  /* 0x0000001013137819 */ /* 0x000fe200000006ff */
[----:B------:R-:W-:Y:S01]  /*1660*/  FFMA.FTZ R27, R0, R27, R29 ;  /* 0x0000001b001b7223 */ /* 0x000fe2000001001d */
[----:B------:R-:W-:Y:S01]  /*1670*/  SHF.L.U32 R15, R15, 0x10, RZ ;  /* 0x000000100f0f7819 */ /* 0x000fe200000006ff */
[----:B------:R-:W-:Y:S01]  /*1680*/  BSSY.RECONVERGENT B1, `(.L_x_665) ;  /* 0x000008c000017945 */ /* 0x000fe20003800200 */
[----:B------:R-:W-:Y:S01]  /*1690*/  SHF.L.U32 R18, R18, 0x10, RZ ;  /* 0x0000001012127819 */ /* 0x000fe200000006ff */
[C---:B--2---:R-:W-:Y:S01]  /*16a0*/  FFMA.FTZ R29, R27.reuse, -UR18, R27 ;  /* 0x800000121b1d7c23 */ /* 0x044fe2000801001b */
[----:B------:R-:W-:Y:S01]  /*16b0*/  FMUL.FTZ R27, R27, R27 ;  /* 0x0000001b1b1b7220 */ /* 0x000fe20000410000 */
[----:B------:R-:W-:-:S02]  /*16c0*/  SHF.L.U32 R13, R13, 0x10, RZ ;  /* 0x000000100d0d7819 */ /* 0x000fc400000006ff */
[----:B------:R-:W-:Y:S01]  /*16d0*/  FFMA.FTZ R14, R10, UR18, R29 ;  /* 0x000000120a0e7c23 */ /* 0x000fe2000801001d */
[----:B------:R-:W-:Y:S01]  /*16e0*/  SHF.L.U32 R10, R17, 0x10, RZ ;  /* 0x00000010110a7819 */ /* 0x000fe200000006ff */
[----:B------:R-:W-:Y:S01]  /*16f0*/  FFMA.FTZ R17, R27, -UR19, R27 ;  /* 0x800000131b117c23 */ /* 0x000fe2000801001b */
[----:B------:R-:W-:Y:S02]  /*1700*/  SHF.L.U32 R29, R24, 0x10, RZ ;  /* 0x00000010181d7819 */ /* 0x000fe400000006ff */
[----:B------:R-:W-:Y:S01]  /*1710*/  SHF.L.U32 R21, R21, 0x10, RZ ;  /* 0x0000001015157819 */ /* 0x000fe200000006ff */
[----:B------:R-:W-:Y:S01]  /*1720*/  FMUL.FTZ R27, R10, UR14 ;  /* 0x0000000e0a1b7c20 */ /* 0x000fe20008410000 */
[----:B------:R-:W-:Y:S01]  /*1730*/  FFMA.FTZ R17, R12, UR19, R17 ;  /* 0x000000130c117c23 */ /* 0x000fe20008010011 */
[----:B------:R-:W-:Y:S01]  /*1740*/  SHF.L.U32 R23, R23, 0x10, RZ ;  /* 0x0000001017177819 */ /* 0x000fe200000006ff */
[----:B---3--:R-:W1:Y:S01]  /*1750*/  MUFU.RCP R12, UR21 ;  /* 0x00000015000c7d08 */ /* 0x008e620008001000 */
[----:B------:R-:W-:Y:S01]  /*1760*/  FFMA.FTZ R24, R0, R29, R27 ;  /* 0x0000001d00187223 */ /* 0x000fe2000001001b */
[----:B------:R-:W-:-:S03]  /*1770*/  FMUL.FTZ R29, R19, UR14 ;  /* 0x0000000e131d7c20 */ /* 0x000fc60008410000 */
[C---:B------:R-:W-:Y:S01]  /*1780*/  FFMA.FTZ R27, R24.reuse, -UR18, R24 ;  /* 0x80000012181b7c23 */ /* 0x040fe20008010018 */
[----:B------:R-:W-:Y:S01]  /*1790*/  FMUL.FTZ R24, R24, R24 ;  /* 0x0000001818187220 */ /* 0x000fe20000410000 */
[----:B------:R-:W-:Y:S01]  /*17a0*/  FFMA.FTZ R26, R0, R15, R29 ;  /* 0x0000000f001a7223 */ /* 0x000fe2000001001d */
[----:B------:R-:W-:Y:S01]  /*17b0*/  SHF.L.U32 R15, R25, 0x10, RZ ;  /* 0x00000010190f7819 */ /* 0x000fe200000006ff */
[----:B------:R-:W-:Y:S01]  /*17c0*/  FFMA.FTZ R20, R20, UR18, R27 ;  /* 0x0000001214147c23 */ /* 0x000fe2000801001b */
[----:B------:R-:W-:Y:S01]  /*17d0*/  FFMA.FTZ R27, R24, -UR19, R24 ;  /* 0x80000013181b7c23 */ /* 0x000fe20008010018 */
[C---:B------:R-:W-:Y:S01]  /*17e0*/  FFMA.FTZ R24, R26.reuse, -UR18, R26 ;  /* 0x800000121a187c23 */ /* 0x040fe2000801001a */
[----:B------:R-:W-:Y:S01]  /*17f0*/  FMUL.FTZ R26, R26, R26 ;  /* 0x0000001a1a1a7220 */ /* 0x000fe20000410000 */
[----:B------:R-:W-:Y:S01]  /*1800*/  FMUL.FTZ R25, R18, UR14 ;  /* 0x0000000e12197c20 */ /* 0x000fe20008410000 */
[----:B------:R-:W-:Y:S01]  /*1810*/  FFMA.FTZ R27, R22, UR19, R27 ;  /* 0x00000013161b7c23 */ /* 0x000fe2000801001b */
[----:B------:R-:W-:Y:S01]  /*1820*/  FFMA.FTZ R24, R11, UR18, R24 ;  /* 0x000000120b187c23 */ /* 0x000fe20008010018 */
[----:B------:R-:W-:Y:S01]  /*1830*/  FFMA.FTZ R26, R26, -UR19, R26 ;  /* 0x800000131a1a7c23 */ /* 0x000fe2000801001a */
[-C--:B-1----:R-:W-:Y:S01]  /*1840*/  FMUL.FTZ R22, R17, R12.reuse ;  /* 0x0000000c11167220 */ /* 0x082fe20000410000 */
[----:B------:R-:W-:Y:S01]  /*1850*/  FMUL.FTZ R28, R27, R12 ;  /* 0x0000000c1b1c7220 */ /* 0x000fe20000410000 */
[----:B------:R-:W-:Y:S01]  /*1860*/  FFMA.FTZ R15, R0, R15, R25 ;  /* 0x0000000f000f7223 */ /* 0x000fe20000010019 */
[----:B------:R-:W-:Y:S01]  /*1870*/  FFMA.FTZ R29, R13, UR19, R26 ;  /* 0x000000130d1d7c23 */ /* 0x000fe2000801001a */
[----:B------:R-:W1:Y:S02]  /*1880*/  MUFU.RCP R25, UR20 ;  /* 0x0000001400197d08 */ /* 0x000e640008001000 */
[----:B------:R-:W-:-:S04]  /*1890*/  FFMA.FTZ R13, R15, -UR18, R15 ;  /* 0x800000120f0d7c23 */ /* 0x000fc8000801000f */
[----:B------:R-:W-:Y:S01]  /*18a0*/  FFMA.FTZ R21, R21, UR18, R13 ;  /* 0x0000001215157c23 */ /* 0x000fe2000801000d */
[----:B------:R-:W-:Y:S01]  /*18b0*/  FMUL.FTZ R13, R15, R15 ;  /* 0x0000000f0f0d7220 */ /* 0x000fe20000410000 */
[----:B------:R-:W2:Y:S03]  /*18c0*/  MUFU.SQRT R22, R22 ;  /* 0x0000001600167308 */ /* 0x000ea60000002000 */
[----:B------:R-:W-:-:S04]  /*18d0*/  FFMA.FTZ R13, R13, -UR19, R13 ;  /* 0x800000130d0d7c23 */ /* 0x000fc8000801000d */
[----:B------:R-:W-:Y:S01]  /*18e0*/  FFMA.FTZ R13, R23, UR19, R13 ;  /* 0x00000013170d7c23 */ /* 0x000fe2000801000d */
[----:B------:R-:W3:Y:S01]  /*18f0*/  MUFU.SQRT R28, R28 ;  /* 0x0000001c001c7308 */ /* 0x000ee20000002000 */
[----:B-1----:R-:W-:-:S07]  /*1900*/  FMUL.FTZ R23, R14, R25 ;  /* 0x000000190e177220 */ /* 0x002fce0000410000 */
[----:B------:R-:W-:Y:S01]  /*1910*/  F2F.BF16.F32 R11, R27 ;  /* 0x0000001b000b7304 */ /* 0x000fe20000202000 */
[----:B--2---:R-:W-:-:S07]  /*1920*/  FADD.FTZ R22, R22, UR22 ;  /* 0x0000001616167e21 */ /* 0x004fce0008010000 */
[----:B------:R-:W1:Y:S01]  /*1930*/  MUFU.RCP R26, R22 ;  /* 0x00000016001a7308 */ /* 0x000e620000001000 */
[----:B---3--:R-:W-:-:S07]  /*1940*/  FADD.FTZ R28, R28, UR22 ;  /* 0x000000161c1c7e21 */ /* 0x008fce0008010000 */
[----:B------:R2:W3:Y:S08]  /*1950*/  MUFU.RCP R15, R28 ;  /* 0x0000001c000f7308 */ /* 0x0004f00000001000 */
[----:B------:R-:W-:Y:S01]  /*1960*/  F2F.BF16.F32 R22, R14 ;  /* 0x0000000e00167304 */ /* 0x000fe20000202000 */
[-C--:B--2---:R-:W-:Y:S01]  /*1970*/  FMUL.FTZ R28, R29, R12.reuse ;  /* 0x0000000c1d1c7220 */ /* 0x084fe20000410000 */
[----:B------:R-:W-:Y:S01]  /*1980*/  FMUL.FTZ R12, R13, R12 ;  /* 0x0000000c0d0c7220 */ /* 0x000fe20000410000 */
[----:B-1----:R-:W-:Y:S01]  /*1990*/  FMUL.FTZ R23, R23, R26 ;  /* 0x0000001a17177220 */ /* 0x002fe20000410000 */
[----:B------:R-:W-:-:S03]  /*19a0*/  FMUL.FTZ R26, R20, R25 ;  /* 0x00000019141a7220 */ /* 0x000fc60000410000 */
[----:B------:R-:W-:Y:S01]  /*19b0*/  FMUL.FTZ R23, R23, UR23 ;  /* 0x0000001717177c20 */ /* 0x000fe20008410000 */
[----:B------:R-:W1:Y:S01]  /*19c0*/  MUFU.SQRT R28, R28 ;  /* 0x0000001c001c7308 */ /* 0x000e620000002000 */
[----:B---3--:R-:W-:-:S04]  /*19d0*/  FMUL.FTZ R26, R26, R15 ;  /* 0x0000000f1a1a7220 */ /* 0x008fc80000410000 */
[----:B------:R-:W-:-:S03]  /*19e0*/  FMUL.FTZ R26, R26, UR23 ;  /* 0x000000171a1a7c20 */ /* 0x000fc60008410000 */
[----:B------:R-:W2:Y:S08]  /*19f0*/  MUFU.SQRT R12, R12 ;  /* 0x0000000c000c7308 */ /* 0x000eb00000002000 */
[----:B------:R-:W3:Y:S01]  /*1a00*/  F2F.BF16.F32 R23, R23 ;  /* 0x0000001700177304 */ /* 0x000ee20000202000 */
[----:B-1----:R-:W-:-:S07]  /*1a10*/  FADD.FTZ R14, R28, UR22 ;  /* 0x000000161c0e7e21 */ /* 0x002fce0008010000 */
[----:B------:R-:W1:Y:S01]  /*1a20*/  MUFU.RCP R14, R14 ;  /* 0x0000000e000e7308 */ /* 0x000e620000001000 */
[----:B--2---:R-:W-:-:S07]  /*1a30*/  FADD.FTZ R12, R12, UR22 ;  /* 0x000000160c0c7e21 */ /* 0x004fce0008010000 */
[----:B------:R3:W-:Y:S08]  /*1a40*/  F2F.BF16.F32 R15, R29 ;  /* 0x0000001d000f7304 */ /* 0x0007f00000202000 */
[----:B------:R-:W2:Y:S01]  /*1a50*/  MUFU.RCP R12, R12 ;  /* 0x0000000c000c7308 */ /* 0x000ea20000001000 */
[----:B---3--:R-:W-:-:S07]  /*1a60*/  SHF.L.U32 R29, R23, 0x10, RZ ;  /* 0x00000010171d7819 */ /* 0x008fce00000006ff */
[----:B------:R3:W-:Y:S08]  /*1a70*/  F2F.BF16.F32 R27, R20 ;  /* 0x00000014001b7304 */ /* 0x0007f00000202000 */
[----:B------:R-:W-:Y:S01]  /*1a80*/  F2F.BF16.F32 R23, R24 ;  /* 0x0000001800177304 */ /* 0x000fe20000202000 */
[----:B---3--:R-:W-:Y:S01]  /*1a90*/  FADD.FTZ R20, R16, -R29 ;  /* 0x8000001d10147221 */ /* 0x008fe20000010000 */
[-C--:B------:R-:W-:Y:S01]  /*1aa0*/  FMUL.FTZ R29, R24, R25.reuse ;  /* 0x00000019181d7220 */ /* 0x080fe20000410000 */
[----:B------:R-:W-:-:S03]  /*1ab0*/  FMUL.FTZ R16, R21, R25 ;  /* 0x0000001915107220 */ /* 0x000fc60000410000 */
[----:B-1----:R-:W-:Y:S01]  /*1ac0*/  FMUL.FTZ R29, R29, R14 ;  /* 0x0000000e1d1d7220 */ /* 0x002fe20000410000 */
[----:B--2---:R-:W-:Y:S01]  /*1ad0*/  FMUL.FTZ R12, R16, R12 ;  /* 0x0000000c100c7220 */ /* 0x004fe20000410000 */
[----:B------:R-:W1:Y:S02]  /*1ae0*/  F2F.BF16.F32 R25, R26 ;  /* 0x0000001a00197304 */ /* 0x000e640000202000 */
[----:B------:R-:W-:Y:S01]  /*1af0*/  FMUL.FTZ R28, R29, UR23 ;  /* 0x000000171d1c7c20 */ /* 0x000fe20008410000 */
[----:B------:R-:W-:-:S05]  /*1b00*/  FMUL.FTZ R12, R12, UR23 ;  /* 0x000000170c0c7c20 */ /* 0x000fca0008410000 */
[----:B------:R-:W2:Y:S01]  /*1b10*/  F2F.BF16.F32 R28, R28 ;  /* 0x0000001c001c7304 */ /* 0x000ea20000202000 */
[----:B-1----:R-:W-:-:S07]  /*1b20*/  IMAD.U32 R25, R25, 0x10000, RZ ;  /* 0x0001000019197824 */ /* 0x002fce00078e00ff */
[----:B------:R-:W1:Y:S01]  /*1b30*/  F2F.BF16.F32 R16, R12 ;  /* 0x0000000c00107304 */ /* 0x000e620000202000 */
[----:B------:R-:W-:Y:S01]  /*1b40*/  FADD.FTZ R10, R10, -R25 ;  /* 0x800000190a0a7221 */ /* 0x000fe20000010000 */
[----:B--2---:R-:W-:-:S06]  /*1b50*/  SHF.L.U32 R24, R28, 0x10, RZ ;  /* 0x000000101c187819 */ /* 0x004fcc00000006ff */
[----:B------:R-:W2:Y:S01]  /*1b60*/  F2F.BF16.F32 R17, R17 ;  /* 0x0000001100117304 */ /* 0x000ea20000202000 */
[----:B------:R-:W-:Y:S01]  /*1b70*/  FADD.FTZ R24, R19, -R24 ;  /* 0x8000001813187221 */ /* 0x000fe20000010000 */
[----:B-1----:R-:W-:-:S06]  /*1b80*/  SHF.L.U32 R19, R16, 0x10, RZ ;  /* 0x0000001010137819 */ /* 0x002fcc00000006ff */
[----:B------:R-:W1:Y:S01]  /*1b90*/  F2F.BF16.F32 R13, R13 ;  /* 0x0000000d000d7304 */ /* 0x000e620000202000 */
[----:B------:R-:W-:-:S07]  /*1ba0*/  FADD.FTZ R16, R18, -R19 ;  /* 0x8000001312107221 */ /* 0x000fce0000010000 */
[----:B------:R3:W4:Y:S08]  /*1bb0*/  F2F.BF16.F32 R14, R21 ;  /* 0x00000015000e7304 */ /* 0x0007300000202000 */
[----:B------:R3:W0:Y:S08]  /*1bc0*/  F2F.BF16.F32 R12, R20 ;  /* 0x00000014000c7304 */ /* 0x0006300000202000 */
[----:B------:R-:W0:Y:S08]  /*1bd0*/  F2F.BF16.F32 R10, R10 ;  /* 0x0000000a000a7304 */ /* 0x000e300000202000 */
[----:B------:R3:W0:Y:S08]  /*1be0*/  F2F.BF16.F32 R29, R24 ;  /* 0x00000018001d7304 */ /* 0x0006300000202000 */
[----:B------:R-:W0:Y:S01]  /*1bf0*/  F2F.BF16.F32 R16, R16 ;  /* 0x0000001000107304 */ /* 0x000e220000202000 */
[----:B-1234-:R-:W-:Y:S05]  /*1c00*/  BRA.U UP1, `(.L_x_666) ;  /* 0x0000000101847547 */ /* 0x01efea000b800000 */
[C---:B------:R-:W-:Y:S01]  /*1c10*/  ISETP.GE.AND P2, PT, R2.reuse, UR15, PT ;  /* 0x0000000f02007c0c */ /* 0x040fe2000bf46270 */
[----:B------:R-:W-:Y:S01]  /*1c20*/  HFMA2 R25, -RZ, RZ, 0, 1.1920928955078125e-07 ;  /* 0x00000002ff197431 */ /* 0x000fe200000001ff */
[C---:B------:R-:W-:Y:S02]  /*1c30*/  IADD3 R18, PT, PT, R2.reuse, 0x1, RZ ;  /* 0x0000000102127810 */ /* 0x040fe40007ffe0ff */
[----:B------:R-:W-:Y:S02]  /*1c40*/  IADD3 R19, PT, PT, R2, 0x2, RZ ;  /* 0x0000000202137810 */ /* 0x000fe40007ffe0ff */
[----:B------:R-:W-:Y:S02]  /*1c50*/  ISETP.GE.AND P0, PT, R18, UR15, PT ;  /* 0x0000000f12007c0c */ /* 0x000fe4000bf06270 */
[----:B------:R-:W-:Y:S01]  /*1c60*/  ISETP.GE.AND P1, PT, R19, UR15, PT ;  /* 0x0000000f13007c0c */ /* 0x000fe2000bf26270 */
[----:B------:R-:W-:Y:S01]  /*1c70*/  IMAD.MOV.U32 R19, RZ, RZ, 0x2 ;  /* 0x00000002ff137424 */ /* 0x000fe200078e00ff */
[----:B------:R-:W-:-:S03]  /*1c80*/  MOV R21, 0x2 ;  /* 0x0000000200157802 */ /* 0x000fc60000000f00 */
[C---:B------:R-:W-:Y:S01]  /*1c90*/  @!P2 IMAD.WIDE R18, R2.reuse, R19, UR12 ;  /* 0x0000000c0212ae25 */ /* 0x040fe2000f8e0213 */
[----:B0-----:R-:W-:Y:S04]  /*1ca0*/  @!P2 STG.E.U16 desc[UR16][R8.64], R12 ;  /* 0x0000000c0800a986 */ /* 0x001fe8000c101510 */
[----:B------:R-:W-:Y:S01]  /*1cb0*/  @!P2 STG.E.U16 desc[UR16][R6.64], R22 ;  /* 0x000000160600a986 */ /* 0x000fe2000c101510 */
[----:B------:R-:W-:-:S03]  /*1cc0*/  @!P0 IMAD.WIDE R20, R2, R21, UR12 ;  /* 0x0000000c02148e25 */ /* 0x000fc6000f8e0215 */
[----:B------:R-:W-:Y:S01]  /*1cd0*/  @!P2 STG.E.U16 desc[UR16][R4.64], R17 ;  /* 0x000000110400a986 */ /* 0x000fe2000c101510 */
[----:B------:R-:W-:-:S03]  /*1ce0*/  @!P1 IMAD.WIDE R24, R2, R25, UR12 ;  /* 0x0000000c02189e25 */ /* 0x000fc6000f8e0219 */
[----:B------:R0:W-:Y:S04]  /*1cf0*/  @!P2 STG.E.U16 desc[UR16][R18.64], R12 ;  /* 0x0000000c1200a986 */ /* 0x0001e8000c101510 */
[----:B------:R1:W-:Y:S04]  /*1d00*/  @!P0 STG.E.U16 desc[UR16][R8.64+0x2], R10 ;  /* 0x0000020a08008986 */ /* 0x0003e8000c101510 */
[----:B------:R1:W-:Y:S04]  /*1d10*/  @!P0 STG.E.U16 desc[UR16][R6.64+0x2], R27 ;  /* 0x0000021b06008986 */ /* 0x0003e8000c101510 */
[----:B------:R1:W-:Y:S01]  /*1d20*/  @!P0 STG.E.U16 desc[UR16][R4.64+0x2], R11 ;  /* 0x0000020b04008986 */ /* 0x0003e2000c101510 */
[----:B0-----:R-:W-:-:S03]  /*1d30*/  IADD3 R12, PT, PT, R2, 0x3, RZ ;  /* 0x00000003020c7810 */ /* 0x001fc60007ffe0ff */
[----:B------:R1:W-:Y:S01]  /*1d40*/  @!P0 STG.E.U16 desc[UR16][R20.64+0x2], R10 ;  /* 0x0000020a14008986 */ /* 0x0003e2000c101510 */
[----:B------:R-:W-:-:S03]  /*1d50*/  ISETP.GE.AND P0, PT, R12, UR15, PT ;  /* 0x0000000f0c007c0c */ /* 0x000fc6000bf06270 */
[----:B------:R1:W-:Y:S04]  /*1d60*/  @!P1 STG.E.U16 desc[UR16][R8.64+0x4], R29 ;  /* 0x0000041d08009986 */ /* 0x0003e8000c101510 */
[----:B------:R1:W-:Y:S04]  /*1d70*/  @!P1 STG.E.U16 desc[UR16][R6.64+0x4], R23 ;  /* 0x0000041706009986 */ /* 0x0003e8000c101510 */
[----:B------:R1:W-:Y:S04]  /*1d80*/  @!P1 STG.E.U16 desc[UR16][R4.64+0x4], R15 ;  /* 0x0000040f04009986 */ /* 0x0003e8000c101510 */
[----:B------:R1:W-:Y:S01]  /*1d90*/  @!P1 STG.E.U16 desc[UR16][R24.64+0x4], R29 ;  /* 0x0000041d18009986 */ /* 0x0003e2000c101510 */
[----:B------:R-:W-:Y:S05]  /*1da0*/  @P0 BRA `(.L_x_667) ;  /* 0x0000000000640947 */ /* 0x000fea0003800000 */
[----:B-1----:R-:W-:Y:S01]  /*1db0*/  MOV R11, 0x2 ;  /* 0x00000002000b7802 */ /* 0x002fe20000000f00 */
[----:B------:R2:W-:Y:S04]  /*1dc0*/  STG.E.U16 desc[UR16][R8.64+0x6], R16 ;  /* 0x0000061008007986 */ /* 0x0005e8000c101510 */
[----:B------:R-:W-:Y:S01]  /*1dd0*/  IMAD.WIDE R10, R2, R11, UR12 ;  /* 0x0000000c020a7e25 */ /* 0x000fe2000f8e020b */
[----:B------:R2:W-:Y:S04]  /*1de0*/  STG.E.U16 desc[UR16][R6.64+0x6], R14 ;  /* 0x0000060e06007986 */ /* 0x0005e8000c101510 */
[----:B------:R2:W-:Y:S04]  /*1df0*/  STG.E.U16 desc[UR16][R4.64+0x6], R13 ;  /* 0x0000060d04007986 */ /* 0x0005e8000c101510 */
[----:B------:R2:W-:Y:S01]  /*1e00*/  STG.E.U16 desc[UR16][R10.64+0x6], R16 ;  /* 0x000006100a007986 */ /* 0x0005e2000c101510 */
[----:B------:R-:W-:Y:S05]  /*1e10*/  BRA `(.L_x_667) ;  /* 0x0000000000487947 */ /* 0x000fea0003800000 */
.L_x_666:
        /* <DEDUP_REMOVED lines=10> */
[----:B------:R-:W-:Y:S02]  /*1ec0*/  MOV R21, 0x2 ;  /* 0x0000000200157802 */ /* 0x000fe40000000f00 */
[----:B------:R-:W-:Y:S02]  /*1ed0*/  LOP3.LUT R12, R20, R22, RZ, 0xfc, !PT ;  /* 0x00000016140c7212 */ /* 0x000fe400078efcff */
[----:B------:R-:W-:Y:S01]  /*1ee0*/  LOP3.LUT R11, R11, R16, R15, 0xfe, !PT ;  /* 0x000000100b0b7212 */ /* 0x000fe200078efe0f */
[----:B------:R-:W-:Y:S01]  /*1ef0*/  IMAD.WIDE R14, R2, R21, UR12 ;  /* 0x0000000c020e7e25 */ /* 0x000fe2000f8e0215 */
[----:B------:R-:W-:Y:S01]  /*1f00*/  LOP3.LUT R10, R10, R17, RZ, 0xfc, !PT ;  /* 0x000000110a0a7212 */ /* 0x000fe200078efcff */
[----:B------:R0:W-:Y:S04]  /*1f10*/  STG.E.64 desc[UR16][R6.64], R12 ;  /* 0x0000000c06007986 */ /* 0x0001e8000c101b10 */
[----:B------:R0:W-:Y:S04]  /*1f20*/  STG.E.64 desc[UR16][R4.64], R10 ;  /* 0x0000000a04007986 */ /* 0x0001e8000c101b10 */
[----:B------:R0:W-:Y:S02]  /*1f30*/  STG.E.64 desc[UR16][R14.64], R18 ;  /* 0x000000120e007986 */ /* 0x0001e4000c101b10 */
.L_x_667:
[----:B------:R-:W-:Y:S05]  /*1f40*/  BSYNC.RECONVERGENT B1 ;  /* 0x0000000000017941 */ /* 0x000fea0003800200 */
.L_x_665:
[----:B------:R-:W-:-:S04]  /*1f50*/  LEA R2, R3, R2, 0x2 ;  /* 0x0000000203027211 */ /* 0x000fc800078e10ff */
[----:B------:R-:W-:-:S13]  /*1f60*/  ISETP.GE.AND P0, PT, R2, UR15, PT ;  /* 0x0000000f02007c0c */ /* 0x000fda000bf06270 */
[----:B------:R-:W-:Y:S05]  /*1f70*/  @!P0 BRA `(.L_x_668) ;  /* 0xfffffff000948947 */ /* 0x000fea000383ffff */
[----:B------:R-:W-:Y:S05]  /*1f80*/  BSYNC.RECONVERGENT B0 ;  /* 0x0000000000007941 */ /* 0x000fea0003800200 */
.L_x_662:
[----:B------:R-:W-:Y:S05]  /*1f90*/  EXIT ;  /* 0x000000000000794d */ /* 0x000fea0003800000 */
.L_x_669:
        /* <DEDUP_REMOVED lines=14> */
.L_x_1117:


//--------------------- .text._Z25multi_tensor_apply_kernelI18TensorListMetadataILi5EE15DistAdamFunctorIN3c108BFloat16ES4_NS3_4HalfEEJPfffffff10adamMode_tfEEvlPViT_T0_DpT1_ --------------------------
	.section	.text._Z25multi_tensor_apply_kernelI18TensorListMetadataILi5EE15DistAdamFunctorIN3c108BFloat16ES4_NS3_4HalfEEJPfffffff10adamMode_tfEEvlPViT_T0_DpT1_,"ax",@progbits
	.align	128
        .global         _Z25multi_tensor_apply_kernelI18TensorListMetadataILi5EE15DistAdamFunctorIN3c108BFloat16ES4_NS3_4HalfEEJPfffffff10adamMode_tfEEvlPViT_T0_DpT1_
        .type           _Z25multi_tensor_apply_kernelI18TensorListMetadataILi5EE15DistAdamFunctorIN3c108BFloat16ES4_NS3_4HalfEEJPfffffff10adamMode_tfEEvlPViT_T0_DpT1_,@function
        .size           _Z25multi_tensor_apply_kernelI18TensorListMetadataILi5EE15DistAdamFunctorIN3c108BFloat16ES4_NS3_4HalfEEJPfffffff10adamMode_tfEEvlPViT_T0_DpT1_,(.L_x_1118 - _Z25multi_tensor_apply_kernelI18TensorListMetadataILi5EE15DistAdamFunctorIN3c108BFloat16ES4_NS3_4HalfEEJPfffffff10adamMode_tfEEvlPViT_T0_DpT1_)
        .other          _Z25multi_tensor_apply_kernelI18TensorListMetadataILi5EE15DistAdamFunctorIN3c108BFloat16ES4_NS3_4HalfEEJPfffffff10adamMode_tfEEvlPViT_T0_DpT1_,@"STO_CUDA_ENTRY STV_DEFAULT"
_Z25multi_tensor_apply_kernelI18TensorListMetadataILi5EE15DistAdamFunctorIN3c108BFloat16ES4_NS3_4HalfEEJPfffffff10adamMode_tfEEvlPViT_T0_DpT1_:
.text._Z25multi_tensor_apply_kernelI18TensorListMetadataILi5EE15DistAdamFunctorIN3c108BFloat16ES4_NS3_4HalfEEJPfffffff10adamMode_tfEEvlPViT_T0_DpT1_:
[----:B------:R-:W-:Y:S08]  /*0000*/  LDC R1, c[0x0][0x37c] ;  /* 0x0000df00ff017b82 */ /* 0x000ff00000000800 */
[----:B------:R-:W0:Y:S01]  /*0010*/  S2UR UR4, SR_CTAID.X ;  /* 0x00000000000479c3 */ /* 0x000e220000002500 */
[----:B------:R-:W1:Y:S01]  /*0020*/  LDCU UR10, c[0x0][0x380] ;  /* 0x00007000ff0a77ac */ /* 0x000e620008000800 */
[----:B------:R-:W-:Y:S01]  /*0030*/  UMOV UR12, 0x10 ;  /* 0x00000010000c7882 */ /* 0x000fe20000000000 */
[----:B-1----:R-:W-:Y:S01]  /*0040*/  IMAD.U32 R2, RZ, RZ, UR10 ;  /* 0x0000000aff027e24 */ /* 0x002fe2000f8e00ff */
[----:B0-----:R-:W-:-:S04]  /*0050*/  UIADD3 UR5, UPT, UPT, UR4, 0x10, URZ ;  /* 0x0000001004057890 */ /* 0x001fc8000fffe0ff */
[----:B------:R-:W-:Y:S02]  /*0060*/  UIMAD UR5, UR4, 0x3, UR5 ;  /* 0x00000003040578a4 */ /* 0x000fe4000f8e0205 */
[----:B------:R-:W0:Y:S10]  /*0070*/  LDCU.U8 UR4, c[0x0][UR4+0x930] ;  /* 0x00012600040477ac */ /* 0x000e340008000000 */
[----:B------:R-:W1:Y:S01]  /*0080*/  LDCU UR5, c[0x0][UR5+0xa60] ;  /* 0x00014c00050577ac */ /* 0x000e620008000800 */
[----:B0-----:R-:W-:-:S02]  /*0090*/  ULEA UR12, UR4, UR12, 0x3 ;  /* 0x0000000c040c7291 */ /* 0x001fc4000f8e18ff */
[----:B-1----:R-:W-:-:S10]  /*00a0*/  UIMAD UR14, UR5, UR10, URZ ;  /* 0x0000000a050e72a4 */ /* 0x002fd4000f8e02ff */
[----:B------:R-:W0:Y:S01]  /*00b0*/  LDCU UR13, c[0x0][UR12+0x830] ;  /* 0x000106000c0d77ac */ /* 0x000e220008000800 */
[----:B------:R-:W-:Y:S01]  /*00c0*/  MOV R0, UR14 ;  /* 0x0000000e00007c02 */ /* 0x000fe20008000f00 */
[----:B------:R-:W1:Y:S03]  /*00d0*/  LDCU.64 UR4, c[0x0][UR12+0x380] ;  /* 0x000070000c0477ac */ /* 0x000e660008000a00 */
[----:B------:R-:W-:Y:S01]  /*00e0*/  IADD3 R3, PT, PT, RZ, -R0, RZ ;  /* 0x80000000ff037210 */ /* 0x000fe20007ffe0ff */
[----:B------:R-:W2:Y:S01]  /*00f0*/  LDCU.64 UR6, c[0x0][UR12+0x470] ;  /* 0x00008e000c0677ac */ /* 0x000ea20008000a00 */
[----:B------:R-:W3:Y:S01]  /*0100*/  S2R R0, SR_TID.X ;  /* 0x0000000000007919 */ /* 0x000ee20000002100 */
[----:B------:R-:W4:Y:S01]  /*0110*/  LDCU.64 UR8, c[0x0][UR12+0x560] ;  /* 0x0000ac000c0877ac */ /* 0x000f220008000a00 */
[----:B------:R-:W5:Y:S01]  /*0120*/  LDCU.64 UR10, c[0x0][UR12+0x650] ;  /* 0x0000ca000c0a77ac */ /* 0x000f620008000a00 */
[----:B0-----:R-:W-:Y:S01]  /*0130*/  VIADDMNMX R2, R3, UR13, R2, PT ;  /* 0x0000000d03027c46 */ /* 0x001fe2000b800102 */
[----:B------:R-:W0:Y:S03]  /*0140*/  LDCU.64 UR12, c[0x0][UR12+0x740] ;  /* 0x0000e8000c0c77ac */ /* 0x000e260008000a00 */
[----:B------:R-:W-:Y:S01]  /*0150*/  R2UR UR15, R2 ;  /* 0x00000000020f72ca */ /* 0x000fe200000e0000 */
[----:B-1----:R-:W-:-:S02]  /*0160*/  UIMAD.WIDE UR4, UR14, 0x2, UR4 ;  /* 0x000000020e0478a5 */ /* 0x002fc4000f8e0204 */
[----:B--2---:R-:W-:Y:S02]  /*0170*/  UIMAD.WIDE UR6, UR14, 0x2, UR6 ;  /* 0x000000020e0678a5 */ /* 0x004fe4000f8e0206 */
[----:B------:R-:W-:Y:S02]  /*0180*/  ULOP3.LUT UP3, URZ, UR4, 0x7, URZ, 0xc0, !UPT ;  /* 0x0000000704ff7892 */ /* 0x000fe4000f86c0ff */
[----:B----4-:R-:W-:Y:S02]  /*0190*/  UIMAD.WIDE UR8, UR14, 0x2, UR8 ;  /* 0x000000020e0878a5 */ /* 0x010fe4000f8e0208 */
[----:B------:R-:W-:Y:S02]  /*01a0*/  ULOP3.LUT UP4, URZ, UR6, 0x7, URZ, 0xc0, !UPT ;  /* 0x0000000706ff7892 */ /* 0x000fe4000f88c0ff */
[----:B-----5:R-:W-:Y:S02]  /*01b0*/  UIMAD.WIDE UR10, UR14, 0x2, UR10 ;  /* 0x000000020e0a78a5 */ /* 0x020fe4000f8e020a */
[----:B------:R-:W-:-:S02]  /*01c0*/  ULOP3.LUT UP2, URZ, UR15, 0x3, URZ, 0xc0, !UPT ;  /* 0x000000030fff7892 */ /* 0x000fc4000f84c0ff */
[----:B------:R-:W-:Y:S02]  /*01d0*/  ULOP3.LUT UP1, URZ, UR8, 0x7, URZ, 0xc0, !UPT ;  /* 0x0000000708ff7892 */ /* 0x000fe4000f82c0ff */
[----:B------:R-:W-:Y:S01]  /*01e0*/  ULOP3.LUT UP0, URZ, UR10, 0x7, URZ, 0xc0, !UPT ;  /* 0x000000070aff7892 */ /* 0x000fe2000f80c0ff */
[----:B---3--:R-:W-:Y:S01]  /*01f0*/  SHF.L.U32 R0, R0, 0x2, RZ ;  /* 0x0000000200007819 */ /* 0x008fe200000006ff */
[----:B------:R-:W-:-:S03]  /*0200*/  UPLOP3.LUT UP2, UPT, UP4, UP2, UP3, 0xfe, 0x0 ;  /* 0x000000000000789c */ /* 0x000fc60002745f36 */
[----:B------:R-:W-:Y:S01]  /*0210*/  ISETP.GE.AND P0, PT, R0, UR15, PT ;  /* 0x0000000f00007c0c */ /* 0x000fe2000bf06270 */
[----:B------:R-:W-:Y:S02]  /*0220*/  UPLOP3.LUT UP0, UPT, UP0, UP2, UP1, 0xfe, 0x0 ;  /* 0x000000000000789c */ /* 0x000fe40000705f16 */
[----:B------:R-:W-:-:S09]  /*0230*/  UPLOP3.LUT UP1, UPT, UPT, UPT, UPT, 0x40, 0x4 ;  /* 0x000000000004789c */ /* 0x000fd20003f2e870 */
[----:B0-----:R-:W-:-:S04]  /*0240*/  @!UP0 ULEA UR16, UR14, UR12, 0x1 ;  /* 0x0000000c0e108291 */ /* 0x001fc8000f8e08ff */
[----:B------:R-:W-:-:S04]  /*0250*/  @!UP0 ULOP3.LUT UP2, URZ, UR16, 0x7, URZ, 0xc0, !UPT ;  /* 0x0000000710ff8892 */ /* 0x000fc8000f84c0ff */
[----:B------:R-:W-:Y:S01]  /*0260*/  @!UP0 UPLOP3.LUT UP1, UPT, UPT, UPT, UP2, 0x40, 0x4 ;  /* 0x000000000004889c */ /* 0x000fe20003f2e820 */
[----:B------:R-:W-:Y:S10]  /*0270*/  @P0 EXIT ;  /* 0x000000000000094d */ /* 0x000ff40003800000 */
[----:B------:R-:W0:Y:S01]  /*0280*/  LDCU UR20, c[0x0][0xfa0] ;  /* 0x0001f400ff1477ac */ /* 0x000e220008000800 */
[----:B------:R-:W1:Y:S01]  /*0290*/  LDC.64 R2, c[0x0][0xf80] ;  /* 0x0003e000ff027b82 */ /* 0x000e620000000a00 */
[----:B------:R-:W1:Y:S01]  /*02a0*/  LDCU.64 UR16, c[0x0][0x358] ;  /* 0x00006b00ff1077ac */ /* 0x000e620008000a00 */
[----:B------:R-:W-:Y:S02]  /*02b0*/  USHF.R.S32.HI UR19, URZ, 0x1f, UR14 ;  /* 0x0000001fff137899 */ /* 0x000fe4000801140e */
[----:B------:R-:W-:Y:S01]  /*02c0*/  ULEA UR12, UP0, UR14, UR12, 0x1 ;  /* 0x0000000c0e0c7291 */ /* 0x000fe2000f8008ff */
[----:B------:R-:W2:Y:S03]  /*02d0*/  LDCU UR18, c[0x0][0x360] ;  /* 0x00006c00ff1277ac */ /* 0x000ea60008000800 */
[----:B------:R-:W-:Y:S02]  /*02e0*/  ULEA.HI.X UR13, UR14, UR13, UR19, 0x1, UP0 ;  /* 0x0000000d0e0d7291 */ /* 0x000fe400080f0c13 */
[----:B0-----:R-:W-:Y:S01]  /*02f0*/  UISETP.NE.AND UP0, UPT, UR20, URZ, UPT ;  /* 0x000000ff1400728c */ /* 0x001fe2000bf05270 */
[----:B------:R-:W0:Y:S01]  /*0300*/  LDCU UR21, c[0x0][0xfa4] ;  /* 0x0001f480ff1577ac */ /* 0x000e220008000800 */
[----:B------:R-:W3:Y:S01]  /*0310*/  LDCU UR28, c[0x0][0xfa4] ;  /* 0x0001f480ff1c77ac */ /* 0x000ee20008000800 */
[----:B-1----:R1:W5:Y:S01]  /*0320*/  LDG.E R3, desc[UR16][R2.64] ;  /* 0x0000001002037981 */ /* 0x002362000c1e1900 */
[----:B------:R-:W4:Y:S01]  /*0330*/  LDCU.64 UR22, c[0x0][0xf88] ;  /* 0x0001f100ff1677ac */ /* 0x000f220008000a00 */
[----:B------:R-:W0:Y:S01]  /*0340*/  LDCU.64 UR30, c[0x0][0xf88] ;  /* 0x0001f100ff1e77ac */ /* 0x000e220008000a00 */
[----:B-1----:R-:W-:Y:S01]  /*0350*/  MOV R2, R0 ;  /* 0x0000000000027202 */ /* 0x002fe20000000f00 */
[----:B------:R-:W1:Y:S01]  /*0360*/  LDCU.128 UR24, c[0x0][0xf90] ;  /* 0x0001f200ff1877ac */ /* 0x000e620008000c00 */
[----:B------:R-:W0:Y:S01]  /*0370*/  LDCU.128 UR32, c[0x0][0xf90] ;  /* 0x0001f200ff2077ac */ /* 0x000e220008000c00 */
[----:B--23--:R-:W-:Y:S05]  /*0380*/  BRA.U !UP0, `(.L_x_670) ;  /* 0x0000000d08bc7547 */ /* 0x00cfea000b800000 */
[----:B------:R-:W-:Y:S01]  /*0390*/  BSSY.RECONVERGENT B0, `(.L_x_671) ;  /* 0x00000ed000007945 */ /* 0x000fe20003800200 */
.L_x_676:
[----:B------:R-:W-:Y:S01]  /*03a0*/  HFMA2 R13, -RZ, RZ, 0, 1.1920928955078125e-07 ;  /* 0x00000002ff0d7431 */ /* 0x000fe200000001ff */
[----:B------:R-:W-:Y:S01]  /*03b0*/  MOV R15, 0x2 ;  /* 0x00000002000f7802 */ /* 0x000fe20000000f00 */
[----:B------:R-:W-:-:S04]  /*03c0*/  IMAD.MOV.U32 R11, RZ, RZ, 0x2 ;  /* 0x00000002ff0b7424 */ /* 0x000fc800078e00ff */
        /* <DEDUP_REMOVED lines=11> */
[----:B------:R-:W-:Y:S02]  /*0480*/  PRMT R4, R6, 0x7610, R4 ;  /* 0x0000761006047816 */ /* 0x000fe40000000004 */
[----:B------:R-:W-:Y:S02]  /*0490*/  SHF.R.U32.HI R6, RZ, 0x10, R7 ;  /* 0x00000010ff067819 */ /* 0x000fe40000011607 */
[----:B------:R-:W-:Y:S02]  /*04a0*/  PRMT R0, R7, 0x7610, R0 ;  /* 0x0000761007007816 */ /* 0x000fe40000000000 */
[--C-:B---3--:R-:W-:Y:S02]  /*04b0*/  SHF.R.U64 R7, R8, 0x10, R9.reuse ;  /* 0x0000001008077819 */ /* 0x108fe40000001209 */
[----:B------:R-:W-:Y:S02]  /*04c0*/  SHF.R.U32.HI R20, RZ, 0x10, R9 ;  /* 0x00000010ff147819 */ /* 0x000fe40000011609 */
[----:B----4-:R-:W-:-:S02]  /*04d0*/  SHF.R.U64 R23, R18, 0x10, R19 ;  /* 0x0000001012177819 */ /* 0x010fc40000001213 */
[--C-:B------:R-:W-:Y:S02]  /*04e0*/  SHF.R.U64 R21, R16, 0x10, R17.reuse ;  /* 0x0000001010157819 */ /* 0x100fe40000001211 */
[----:B------:R-:W-:Y:S02]  /*04f0*/  SHF.R.U32.HI R22, RZ, 0x10, R17 ;  /* 0x00000010ff167819 */ /* 0x000fe40000011611 */
[----:B------:R-:W-:Y:S02]  /*0500*/  SHF.R.U32.HI R24, RZ, 0x10, R19 ;  /* 0x00000010ff187819 */ /* 0x000fe40000011613 */
[----:B------:R-:W-:Y:S01]  /*0510*/  PRMT R25, R23, 0x7610, R25 ;  /* 0x0000761017197816 */ /* 0x000fe20000000019 */
[----:B------:R-:W-:Y:S06]  /*0520*/  BRA `(.L_x_673) ;  /* 0x0000000000bc7947 */ /* 0x000fec0003800000 */
.L_x_672:
[C---:B------:R-:W-:Y:S01]  /*0530*/  IADD3 R0, PT, PT, R2.reuse, 0x1, RZ ;  /* 0x0000000102007810 */ /* 0x040fe20007ffe0ff */
[----:B------:R-:W-:Y:S01]  /*0540*/  IMAD.MOV.U32 R29, RZ, RZ, 0x2 ;  /* 0x00000002ff1d7424 */ /* 0x000fe200078e00ff */
[----:B------:R-:W-:Y:S02]  /*0550*/  ISETP.GE.AND P0, PT, R2, UR15, PT ;  /* 0x0000000f02007c0c */ /* 0x000fe4000bf06270 */
[----:B------:R-:W-:Y:S01]  /*0560*/  ISETP.GE.AND P1, PT, R0, UR15, PT ;  /* 0x0000000f00007c0c */ /* 0x000fe2000bf26270 */
[C---:B------:R-:W-:Y:S01]  /*0570*/  VIADD R0, R2.reuse, 0x3 ;  /* 0x0000000302007836 */ /* 0x040fe20000000000 */
[----:B------:R-:W-:Y:S02]  /*0580*/  IADD3 R4, PT, PT, R2, 0x2, RZ ;  /* 0x0000000202047810 */ /* 0x000fe40007ffe0ff */
[----:B------:R-:W-:Y:S02]  /*0590*/  MOV R23, 0x2 ;  /* 0x0000000200177802 */ /* 0x000fe40000000f00 */
[----:B------:R-:W-:-:S02]  /*05a0*/  ISETP.GE.AND P3, PT, R0, UR15, PT ;  /* 0x0000000f00007c0c */ /* 0x000fc4000bf66270 */
[----:B------:R-:W-:Y:S02]  /*05b0*/  ISETP.GE.AND P2, PT, R4, UR15, PT ;  /* 0x0000000f04007c0c */ /* 0x000fe4000bf46270 */
[----:B------:R-:W-:Y:S01]  /*05c0*/  MOV R21, 0x2 ;  /* 0x0000000200157802 */ /* 0x000fe20000000f00 */
[C---:B------:R-:W-:Y:S01]  /*05d0*/  @!P0 IMAD.WIDE R22, R2.reuse, R23, UR10 ;  /* 0x0000000a02168e25 */ /* 0x040fe2000f8e0217 */
[----:B------:R-:W-:Y:S01]  /*05e0*/  MOV R27, 0x2 ;  /* 0x00000002001b7802 */ /* 0x000fe20000000f00 */
[----:B------:R-:W5:Y:S01]  /*05f0*/  @!P0 LDG.E.U16 R4, desc[UR16][R10.64] ;  /* 0x000000100a048981 */ /* 0x000f62000c1e1500 */
[----:B------:R-:W-:Y:S02]  /*0600*/  @P1 PRMT R25, RZ, 0x7610, R25 ;  /* 0x00007610ff191816 */ /* 0x000fe40000000019 */
        /* <DEDUP_REMOVED lines=15> */
[----:B--2---:R-:W-:Y:S01]  /*0700*/  @P3 PRMT R22, RZ, 0x7610, R22 ;  /* 0x00007610ff163816 */ /* 0x004fe20000000016 */
[----:B------:R2:W5:Y:S04]  /*0710*/  @!P1 LDG.E.U16 R25, desc[UR16][R26.64+0x2] ;  /* 0x000002101a199981 */ /* 0x000568000c1e1500 */
[----:B------:R2:W5:Y:S01]  /*0720*/  @!P2 LDG.E.U16 R19, desc[UR16][R28.64+0x4] ;  /* 0x000004101c13a981 */ /* 0x000562000c1e1500 */
[----:B---3--:R-:W-:Y:S02]  /*0730*/  @P1 PRMT R21, RZ, 0x7610, R21 ;  /* 0x00007610ff151816 */ /* 0x008fe40000000015 */
        /* <DEDUP_REMOVED lines=14> */
.L_x_673:
[----:B-----5:R-:W-:Y:S01]  /*0820*/  SHF.L.U32 R26, R18, 0x10, RZ ;  /* 0x00000010121a7819 */ /* 0x020fe200000006ff */
[----:B------:R-:W-:Y:S01]  /*0830*/  IMAD.U32 R16, R16, 0x10000, RZ ;  /* 0x0001000010107824 */ /* 0x000fe200078e00ff */
[----:B-1----:R-:W1:Y:S01]  /*0840*/  MUFU.RCP R18, UR25 ;  /* 0x0000001900127d08 */ /* 0x002e620008001000 */
[----:B------:R-:W-:Y:S01]  /*0850*/  IMAD.U32 R7, R7, 0x10000, RZ ;  /* 0x0001000007077824 */ /* 0x000fe200078e00ff */
[----:B------:R-:W-:Y:S01]  /*0860*/  SHF.L.U32 R21, R21, 0x10, RZ ;  /* 0x0000001015157819 */ /* 0x000fe200000006ff */
[----:B------:R-:W-:Y:S01]  /*0870*/  FMUL.FTZ R27, R3, R26 ;  /* 0x0000001a031b7220 */ /* 0x000fe20000410000 */
[----:B------:R-:W-:Y:S01]  /*0880*/  SHF.L.U32 R8, R8, 0x10, RZ ;  /* 0x0000001008087819 */ /* 0x000fe200000006ff */
[----:B------:R-:W-:Y:S01]  /*0890*/  IMAD.U32 R9, R9, 0x10000, RZ ;  /* 0x0001000009097824 */ /* 0x000fe200078e00ff */
[----:B------:R-:W-:Y:S01]  /*08a0*/  SHF.L.U32 R4, R4, 0x10, RZ ;  /* 0x0000001004047819 */ /* 0x000fe200000006ff */
[C---:B------:R-:W-:Y:S01]  /*08b0*/  FMUL.FTZ R23, R27.reuse, R27 ;  /* 0x0000001b1b177220 */ /* 0x040fe20000410000 */
[----:B----4-:R-:W-:Y:S01]  /*08c0*/  FFMA.FTZ R27, R27, -UR22, R27 ;  /* 0x800000161b1b7c23 */ /* 0x010fe2000801001b */
[----:B------:R-:W-:-:S02]  /*08d0*/  SHF.L.U32 R17, R17, 0x10, RZ ;  /* 0x0000001011117819 */ /* 0x000fc400000006ff */
[----:B------:R-:W-:Y:S01]  /*08e0*/  FFMA.FTZ R23, R23, -UR23, R23 ;  /* 0x8000001717177c23 */ /* 0x000fe20008010017 */
[----:B------:R-:W-:Y:S01]  /*08f0*/  FFMA.FTZ R8, R8, UR22, R27 ;  /* 0x0000001608087c23 */ /* 0x000fe2000801001b */
[----:B------:R-:W-:Y:S02]  /*0900*/  SHF.L.U32 R24, R24, 0x10, RZ ;  /* 0x0000001018187819 */ /* 0x000fe400000006ff */
[----:B------:R-:W-:Y:S01]  /*0910*/  FFMA.FTZ R23, R16, UR23, R23 ;  /* 0x0000001710177c23 */ /* 0x000fe20008010017 */
[----:B------:R-:W-:Y:S02]  /*0920*/  SHF.L.U32 R16, R25, 0x10, RZ ;  /* 0x0000001019107819 */ /* 0x000fe400000006ff */
[----:B------:R-:W-:Y:S01]  /*0930*/  FMUL.FTZ R24, R3, R24 ;  /* 0x0000001803187220 */ /* 0x000fe20000410000 */
[----:B-1----:R-:W-:Y:S01]  /*0940*/  FMUL.FTZ R28, R23, R18 ;  /* 0x00000012171c7220 */ /* 0x002fe20000410000 */
[----:B------:R-:W-:Y:S01]  /*0950*/  SHF.L.U32 R22, R22, 0x10, RZ ;  /* 0x0000001016167819 */ /* 0x000fe200000006ff */
[----:B------:R-:W-:Y:S01]  /*0960*/  FMUL.FTZ R25, R3, R16 ;  /* 0x0000001003197220 */ /* 0x000fe20000410000 */
[----:B------:R-:W-:Y:S01]  /*0970*/  SHF.L.U32 R20, R20, 0x10, RZ ;  /* 0x0000001014147819 */ /* 0x000fe200000006ff */
[----:B------:R1:W2:Y:S01]  /*0980*/  MUFU.SQRT R26, R28 ;  /* 0x0000001c001a7308 */ /* 0x0002a20000002000 */
[----:B------:R-:W-:Y:S01]  /*0990*/  SHF.L.U32 R0, R0, 0x10, RZ ;  /* 0x0000001000007819 */ /* 0x000fe200000006ff */
[C---:B------:R-:W-:Y:S01]  /*09a0*/  FFMA.FTZ R16, R25.reuse, -UR22, R25 ;  /* 0x8000001619107c23 */ /* 0x040fe20008010019 */
[----:B------:R-:W-:Y:S01]  /*09b0*/  FMUL.FTZ R25, R25, R25 ;  /* 0x0000001919197220 */ /* 0x000fe20000410000 */
[----:B------:R-:W-:-:S02]  /*09c0*/  SHF.L.U32 R6, R6, 0x10, RZ ;  /* 0x0000001006067819 */ /* 0x000fc400000006ff */
[----:B------:R-:W-:Y:S02]  /*09d0*/  FFMA.FTZ R7, R7, UR22, R16 ;  /* 0x0000001607077c23 */ /* 0x000fe40008010010 */
[----:B------:R-:W3:Y:S01]  /*09e0*/  MUFU.RCP R16, UR24 ;  /* 0x0000001800107d08 */ /* 0x000ee20008001000 */
[----:B-1----:R-:W-:-:S04]  /*09f0*/  FFMA.FTZ R28, R25, -UR23, R25 ;  /* 0x80000017191c7c23 */ /* 0x002fc80008010019 */
[----:B------:R-:W-:-:S03]  /*0a00*/  FFMA.FTZ R21, R21, UR23, R28 ;  /* 0x0000001715157c23 */ /* 0x000fc6000801001c */
[----:B------:R-:W-:Y:S01]  /*0a10*/  F2F.BF16.F32 R23, R23 ;  /* 0x0000001700177304 */ /* 0x000fe20000202000 */
[----:B--2---:R-:W-:Y:S01]  /*0a20*/  FADD.FTZ R26, R26, UR26 ;  /* 0x0000001a1a1a7e21 */ /* 0x004fe20008010000 */
[----:B------:R-:W-:-:S06]  /*0a30*/  FMUL.FTZ R28, R21, R18 ;  /* 0x00000012151c7220 */ /* 0x000fcc0000410000 */
[----:B------:R-:W1:Y:S01]  /*0a40*/  MUFU.RCP R26, R26 ;  /* 0x0000001a001a7308 */ /* 0x000e620000001000 */
[----:B---3--:R-:W-:-:S07]  /*0a50*/  FMUL.FTZ R25, R8, R16 ;  /* 0x0000001008197220 */ /* 0x008fce0000410000 */
[----:B------:R-:W2:Y:S08]  /*0a60*/  MUFU.SQRT R28, R28 ;  /* 0x0000001c001c7308 */ /* 0x000eb00000002000 */
[----:B------:R-:W-:Y:S01]  /*0a70*/  F2F.BF16.F32 R21, R21 ;  /* 0x0000001500157304 */ /* 0x000fe20000202000 */
[----:B-1----:R-:W-:Y:S01]  /*0a80*/  FMUL.FTZ R25, R25, R26 ;  /* 0x0000001a19197220 */ /* 0x002fe20000410000 */
[----:B------:R-:W-:-:S03]  /*0a90*/  SHF.L.U32 R26, R19, 0x10, RZ ;  /* 0x00000010131a7819 */ /* 0x000fc600000006ff */
[----:B0-----:R-:W-:Y:S02]  /*0aa0*/  FFMA.FTZ R25, R4, UR21, R25 ;  /* 0x0000001504197c23 */ /* 0x001fe40008010019 */
[----:B------:R-:W-:Y:S02]  /*0ab0*/  FMUL.FTZ R26, R3, R26 ;  /* 0x0000001a031a7220 */ /* 0x000fe40000410000 */
[----:B------:R-:W-:Y:S01]  /*0ac0*/  FMUL.FTZ R27, R25, UR27 ;  /* 0x0000001b191b7c20 */ /* 0x000fe20008410000 */
[----:B--2---:R-:W-:Y:S01]  /*0ad0*/  FADD.FTZ R25, R28, UR26 ;  /* 0x0000001a1c197e21 */ /* 0x004fe20008010000 */
[----:B------:R-:W-:Y:S02]  /*0ae0*/  FMUL.FTZ R28, R7, R16 ;  /* 0x00000010071c7220 */ /* 0x000fe40000410000 */
[----:B------:R-:W-:Y:S08]  /*0af0*/  F2F.BF16.F32 R7, R7 ;  /* 0x0000000700077304 */ /* 0x000ff00000202000 */
[----:B------:R-:W0:Y:S08]  /*0b00*/  MUFU.RCP R25, R25 ;  /* 0x0000001900197308 */ /* 0x000e300000001000 */
[----:B------:R-:W1:Y:S01]  /*0b10*/  F2F.BF16.F32 R27, R27 ;  /* 0x0000001b001b7304 */ /* 0x000e620000202000 */
[----:B0-----:R-:W-:Y:S01]  /*0b20*/  FMUL.FTZ R19, R28, R25 ;  /* 0x000000191c137220 */ /* 0x001fe20000410000 */
[C---:B------:R-:W-:Y:S01]  /*0b30*/  FMUL.FTZ R28, R26.reuse, R26 ;  /* 0x0000001a1a1c7220 */ /* 0x040fe20000410000 */
[----:B------:R-:W-:-:S03]  /*0b40*/  FFMA.FTZ R26, R26, -UR22, R26 ;  /* 0x800000161a1a7c23 */ /* 0x000fc6000801001a */
[----:B------:R-:W-:Y:S01]  /*0b50*/  FFMA.FTZ R28, R28, -UR23, R28 ;  /* 0x800000171c1c7c23 */ /* 0x000fe2000801001c */
[----:B-1----:R-:W-:Y:S02]  /*0b60*/  IMAD.U32 R29, R27, 0x10000, RZ ;  /* 0x000100001b1d7824 */ /* 0x002fe400078e00ff */
[----:B------:R-:W-:Y:S01]  /*0b70*/  FFMA.FTZ R9, R9, UR22, R26 ;  /* 0x0000001609097c23 */ /* 0x000fe2000801001a */
[----:B------:R-:W-:Y:S01]  /*0b80*/  FFMA.FTZ R17, R17, UR23, R28 ;  /* 0x0000001711117c23 */ /* 0x000fe2000801001c */
[----:B------:R-:W-:Y:S02]  /*0b90*/  FADD.FTZ R4, R4, -R29 ;  /* 0x8000001d04047221 */ /* 0x000fe40000010000 */
[----:B------:R-:W-:Y:S01]  /*0ba0*/  FMUL.FTZ R26, R9, R16 ;  /* 0x00000010091a7220 */ /* 0x000fe20000410000 */
[----:B------:R0:W-:Y:S01]  /*0bb0*/  F2F.BF16.F32 R29, R8 ;  /* 0x00000008001d7304 */ /* 0x0001e20000202000 */
[----:B------:R-:W-:-:S07]  /*0bc0*/  FMUL.FTZ R27, R17, R18 ;  /* 0x00000012111b7220 */ /* 0x000fce0000410000 */
[----:B------:R-:W1:Y:S01]  /*0bd0*/  MUFU.SQRT R27, R27 ;  /* 0x0000001b001b7308 */ /* 0x000e620000002000 */
[----:B0-----:R-:W-:-:S04]  /*0be0*/  IMAD.U32 R8, R5, 0x10000, RZ ;  /* 0x0001000005087824 */ /* 0x001fc800078e00ff */
[----:B------:R-:W-:-:S03]  /*0bf0*/  FFMA.FTZ R19, R8, UR21, R19 ;  /* 0x0000001508137c23 */ /* 0x000fc60008010013 */
[----:B------:R-:W-:Y:S01]  /*0c00*/  F2F.BF16.F32 R9, R9 ;  /* 0x0000000900097304 */ /* 0x000fe20000202000 */
[----:B------:R-:W-:-:S07]  /*0c10*/  FMUL.FTZ R19, R19, UR27 ;  /* 0x0000001b13137c20 */ /* 0x000fce0008410000 */
[----:B------:R-:W-:Y:S01]  /*0c20*/  F2F.BF16.F32 R17, R17 ;  /* 0x0000001100117304 */ /* 0x000fe20000202000 */
[----:B-1----:R-:W-:-:S07]  /*0c30*/  FADD.FTZ R28, R27, UR26 ;  /* 0x0000001a1b1c7e21 */ /* 0x002fce0008010000 */
[----:B------:R-:W0:Y:S02]  /*0c40*/  MUFU.RCP R25, R28 ;  /* 0x0000001c00197308 */ /* 0x000e240000001000 */
[----:B0-----:R-:W-:Y:S01]  /*0c50*/  FMUL.FTZ R25, R26, R25 ;  /* 0x000000191a197220 */ /* 0x001fe20000410000 */
[C---:B------:R-:W-:Y:S01]  /*0c60*/  FMUL.FTZ R26, R24.reuse, R24 ;  /* 0x00000018181a7220 */ /* 0x040fe20000410000 */
[----:B------:R-:W-:Y:S02]  /*0c70*/  FFMA.FTZ R24, R24, -UR22, R24 ;  /* 0x8000001618187c23 */ /* 0x000fe40008010018 */
[----:B------:R-:W-:Y:S01]  /*0c80*/  FFMA.FTZ R25, R0, UR21, R25 ;  /* 0x0000001500197c23 */ /* 0x000fe20008010019 */
[----:B------:R-:W-:Y:S01]  /*0c90*/  FFMA.FTZ R27, R26, -UR23, R26 ;  /* 0x800000171a1b7c23 */ /* 0x000fe2000801001a */
[----:B------:R-:W-:-:S03]  /*0ca0*/  FFMA.FTZ R20, R20, UR22, R24 ;  /* 0x0000001614147c23 */ /* 0x000fc60008010018 */
[----:B------:R-:W-:Y:S01]  /*0cb0*/  FFMA.FTZ R27, R22, UR23, R27 ;  /* 0x00000017161b7c23 */ /* 0x000fe2000801001b */
[----:B------:R-:W-:Y:S01]  /*0cc0*/  FMUL.FTZ R22, R20, R16 ;  /* 0x0000001014167220 */ /* 0x000fe20000410000 */
[----:B------:R-:W-:Y:S02]  /*0cd0*/  F2F.BF16.F32 R5, R20 ;  /* 0x0000001400057304 */ /* 0x000fe40000202000 */
[----:B------:R-:W-:-:S06]  /*0ce0*/  FMUL.FTZ R18, R27, R18 ;  /* 0x000000121b127220 */ /* 0x000fcc0000410000 */
[----:B------:R-:W0:Y:S08]  /*0cf0*/  MUFU.SQRT R18, R18 ;  /* 0x0000001200127308 */ /* 0x000e300000002000 */
[----:B------:R-:W1:Y:S08]  /*0d00*/  F2F.BF16.F32 R16, R19 ;  /* 0x0000001300107304 */ /* 0x000e700000202000 */
[----:B------:R-:W-:Y:S01]  /*0d10*/  F2F.BF16.F32 R27, R27 ;  /* 0x0000001b001b7304 */ /* 0x000fe20000202000 */
[----:B0-----:R-:W-:Y:S01]  /*0d20*/  FADD.FTZ R26, R18, UR26 ;  /* 0x0000001a121a7e21 */ /* 0x001fe20008010000 */
[----:B-1----:R-:W-:-:S06]  /*0d30*/  SHF.L.U32 R16, R16, 0x10, RZ ;  /* 0x0000001010107819 */ /* 0x002fcc00000006ff */
[----:B------:R0:W1:Y:S02]  /*0d40*/  MUFU.RCP R18, R26 ;  /* 0x0000001a00127308 */ /* 0x0000640000001000 */
[----:B0-----:R-:W-:-:S06]  /*0d50*/  FADD.FTZ R26, R8, -R16 ;  /* 0x80000010081a7221 */ /* 0x001fcc0000010000 */
[----:B------:R-:W0:Y:S01]  /*0d60*/  F2F.BF16.F32 R26, R26 ;  /* 0x0000001a001a7304 */ /* 0x000e220000202000 */
[----:B-1----:R-:W-:Y:S01]  /*0d70*/  FMUL.FTZ R22, R22, R18 ;  /* 0x0000001216167220 */ /* 0x002fe20000410000 */
[----:B------:R-:W-:-:S03]  /*0d80*/  FMUL.FTZ R18, R25, UR27 ;  /* 0x0000001b19127c20 */ /* 0x000fc60008410000 */
[----:B------:R-:W-:-:S03]  /*0d90*/  FFMA.FTZ R22, R6, UR21, R22 ;  /* 0x0000001506167c23 */ /* 0x000fc60008010016 */
[----:B------:R-:W-:Y:S01]  /*0da0*/  F2F.BF16.F32 R25, R4 ;  /* 0x0000000400197304 */ /* 0x000fe20000202000 */
[----:B------:R-:W-:Y:S01]  /*0db0*/  FMUL.FTZ R22, R22, UR27 ;  /* 0x0000001b16167c20 */ /* 0x000fe20008410000 */
[----:B0-----:R-:W-:-:S06]  /*0dc0*/  SHF.L.U32 R16, R26, 0x10, RZ ;  /* 0x000000101a107819 */ /* 0x001fcc00000006ff */
[----:B------:R-:W0:Y:S08]  /*0dd0*/  F2F.BF16.F32 R18, R18 ;  /* 0x0000001200127304 */ /* 0x000e300000202000 */
[----:B------:R-:W1:Y:S01]  /*0de0*/  F2F.BF16.F32 R22, R22 ;  /* 0x0000001600167304 */ /* 0x000e620000202000 */
[----:B0-----:R-:W-:-:S07]  /*0df0*/  IMAD.U32 R19, R18, 0x10000, RZ ;  /* 0x0001000012137824 */ /* 0x001fce00078e00ff */
[----:B------:R-:W-:Y:S01]  /*0e00*/  F2F.F16.F32 R16, R16 ;  /* 0x0000001000107304 */ /* 0x000fe20000200800 */
[----:B------:R-:W-:Y:S01]  /*0e10*/  FADD.FTZ R8, R0, -R19 ;  /* 0x8000001300087221 */ /* 0x000fe20000010000 */
[----:B-1----:R-:W-:-:S06]  /*0e20*/  SHF.L.U32 R19, R22, 0x10, RZ ;  /* 0x0000001016137819 */ /* 0x002fcc00000006ff */
[----:B------:R-:W0:Y:S01]  /*0e30*/  F2F.BF16.F32 R8, R8 ;  /* 0x0000000800087304 */ /* 0x000e220000202000 */
[----:B------:R-:W-:Y:S01]  /*0e40*/  SHF.L.U32 R22, R25, 0x10, RZ ;  /* 0x0000001019167819 */ /* 0x000fe200000006ff */
[----:B------:R-:W-:-:S06]  /*0e50*/  FADD.FTZ R19, R6, -R19 ;  /* 0x8000001306137221 */ /* 0x000fcc0000010000 */
[----:B------:R-:W1:Y:S01]  /*0e60*/  F2F.BF16.F32 R20, R19 ;  /* 0x0000001300147304 */ /* 0x000e620000202000 */
[----:B0-----:R-:W-:-:S07]  /*0e70*/  IMAD.U32 R6, R8, 0x10000, RZ ;  /* 0x0001000008067824 */ /* 0x001fce00078e00ff */
[----:B------:R-:W0:Y:S01]  /*0e80*/  F2F.F16.F32 R22, R22 ;  /* 0x0000001600167304 */ /* 0x000e220000200800 */
[----:B-1----:R-:W-:-:S07]  /*0e90*/  SHF.L.U32 R24, R20, 0x10, RZ ;  /* 0x0000001014187819 */ /* 0x002fce00000006ff */
[----:B------:R-:W1:Y:S08]  /*0ea0*/  F2F.F16.F32 R6, R6 ;  /* 0x0000000600067304 */ /* 0x000e700000200800 */
[----:B------:R2:W3:Y:S01]  /*0eb0*/  F2F.F16.F32 R0, R24 ;  /* 0x0000001800007304 */ /* 0x0004e20000200800 */
[----:B0-----:R-:W-:Y:S05]  /*0ec0*/  BRA.U !UP1, `(.L_x_674) ;  /* 0x0000000109587547 */ /* 0x001fea000b800000 */
[----:B------:R-:W-:Y:S01]  /*0ed0*/  SHF.L.U32 R20, R5, 0x10, RZ ;  /* 0x0000001005147819 */ /* 0x000fe200000006ff */
[----:B------:R-:W-:Y:S01]  /*0ee0*/  IMAD.WIDE.U32 R18, R26, 0x10000, RZ ;  /* 0x000100001a127825 */ /* 0x000fe200078e00ff */
[----:B------:R-:W-:-:S03]  /*0ef0*/  SHF.L.U32 R27, R27, 0x10, RZ ;  /* 0x000000101b1b7819 */ /* 0x000fc600000006ff */
[----:B------:R-:W-:Y:S01]  /*0f00*/  IMAD.WIDE.U32 R4, R7, 0x10000, RZ ;  /* 0x0001000007047825 */ /* 0x000fe200078e00ff */
[----:B------:R-:W-:Y:S02]  /*0f10*/  LOP3.LUT R19, R19, R24, R8, 0xfe, !PT ;  /* 0x0000001813137212 */ /* 0x000fe400078efe08 */
[----:B------:R-:W-:Y:S01]  /*0f20*/  LOP3.LUT R18, R18, R25, RZ, 0xfc, !PT ;  /* 0x0000001912127212 */ /* 0x000fe200078efcff */
[----:B---3--:R-:W-:Y:S01]  /*0f30*/  IMAD.U32 R7, R0, 0x10000, RZ ;  /* 0x0001000000077824 */ /* 0x008fe200078e00ff */
[----:B------:R-:W-:Y:S01]  /*0f40*/  LOP3.LUT R5, R5, R20, R9, 0xfe, !PT ;  /* 0x0000001405057212 */ /* 0x000fe200078efe09 */
[----:B------:R-:W-:Y:S01]  /*0f50*/  IMAD.WIDE.U32 R8, R21, 0x10000, RZ ;  /* 0x0001000015087825 */ /* 0x000fe200078e00ff */
[----:B------:R-:W-:Y:S01]  /*0f60*/  LOP3.LUT R4, R4, R29, RZ, 0xfc, !PT ;  /* 0x0000001d04047212 */ /* 0x000fe200078efcff */
[----:B------:R0:W-:Y:S02]  /*0f70*/  STG.E.64 desc[UR16][R10.64], R18 ;  /* 0x000000120a007986 */ /* 0x0001e4000c101b10 */
[----:B------:R-:W-:Y:S01]  /*0f80*/  IMAD.WIDE.U32 R20, R16, 0x10000, RZ ;  /* 0x0001000010147825 */ /* 0x000fe200078e00ff */
[----:B------:R-:W-:-:S03]  /*0f90*/  LOP3.LUT R8, R8, R23, RZ, 0xfc, !PT ;  /* 0x0000001708087212 */ /* 0x000fc600078efcff */
[----:B------:R-:W-:Y:S01]  /*0fa0*/  HFMA2 R23, -RZ, RZ, 0, 1.1920928955078125e-07 ;  /* 0x00000002ff177431 */ /* 0x000fe200000001ff */
[----:B------:R-:W-:Y:S01]  /*0fb0*/  LOP3.LUT R9, R9, R27, R17, 0xfe, !PT ;  /* 0x0000001b09097212 */ /* 0x000fe200078efe11 */
[----:B------:R0:W-:Y:S01]  /*0fc0*/  STG.E.64 desc[UR16][R12.64], R4 ;  /* 0x000000040c007986 */ /* 0x0001e2000c101b10 */
[----:B-1----:R-:W-:Y:S02]  /*0fd0*/  LOP3.LUT R17, R21, R7, R6, 0xfe, !PT ;  /* 0x0000000715117212 */ /* 0x002fe400078efe06 */
[----:B------:R-:W-:Y:S01]  /*0fe0*/  LOP3.LUT R16, R20, R22, RZ, 0xfc, !PT ;  /* 0x0000001614107212 */ /* 0x000fe200078efcff */
[----:B------:R0:W-:Y:S01]  /*0ff0*/  STG.E.64 desc[UR16][R14.64], R8 ;  /* 0x000000080e007986 */ /* 0x0001e2000c101b10 */
[----:B------:R-:W-:-:S05]  /*1000*/  IMAD.WIDE R6, R2, R23, UR12 ;  /* 0x0000000c02067e25 */ /* 0x000fca000f8e0217 */
[----:B------:R0:W-:Y:S01]  /*1010*/  STG.E.64 desc[UR16][R6.64], R16 ;  /* 0x0000001006007986 */ /* 0x0001e2000c101b10 */
[----:B------:R-:W-:Y:S05]  /*1020*/  BRA `(.L_x_675) ;  /* 0x00000000007c7947 */ /* 0x000fea0003800000 */
.L_x_674:
[C---:B------:R-:W-:Y:S01]  /*1030*/  IADD3 R4, PT, PT, R2.reuse, 0x1, RZ ;  /* 0x0000000102047810 */ /* 0x040fe20007ffe0ff */
[----:B--2---:R-:W-:Y:S01]  /*1040*/  HFMA2 R24, -RZ, RZ, 0, 1.1920928955078125e-07 ;  /* 0x00000002ff187431 */ /* 0x004fe200000001ff */
[----:B------:R-:W-:Y:S01]  /*1050*/  ISETP.GE.AND P3, PT, R2, UR15, PT ;  /* 0x0000000f02007c0c */ /* 0x000fe2000bf66270 */
[----:B------:R-:W-:Y:S01]  /*1060*/  IMAD.MOV.U32 R28, RZ, RZ, 0x2 ;  /* 0x00000002ff1c7424 */ /* 0x000fe200078e00ff */
[----:B------:R-:W-:Y:S01]  /*1070*/  ISETP.GE.AND P0, PT, R4, UR15, PT ;  /* 0x0000000f04007c0c */ /* 0x000fe2000bf06270 */
[C---:B------:R-:W-:Y:S01]  /*1080*/  VIADD R4, R2.reuse, 0x2 ;  /* 0x0000000202047836 */ /* 0x040fe20000000000 */
[----:B------:R-:W-:Y:S02]  /*1090*/  MOV R19, 0x2 ;  /* 0x0000000200137802 */ /* 0x000fe40000000f00 */
[----:B------:R-:W-:Y:S02]  /*10a0*/  IADD3 R18, PT, PT, R2, 0x3, RZ ;  /* 0x0000000302127810 */ /* 0x000fe40007ffe0ff */
[----:B------:R-:W-:-:S02]  /*10b0*/  ISETP.GE.AND P1, PT, R4, UR15, PT ;  /* 0x0000000f04007c0c */ /* 0x000fc4000bf26270 */
[----:B------:R-:W-:Y:S02]  /*10c0*/  ISETP.GE.AND P2, PT, R18, UR15, PT ;  /* 0x0000000f12007c0c */ /* 0x000fe4000bf46270 */
[----:B------:R-:W-:Y:S01]  /*10d0*/  MOV R4, 0x2 ;  /* 0x0000000200047802 */ /* 0x000fe20000000f00 */
[C---:B------:R-:W-:Y:S01]  /*10e0*/  @!P3 IMAD.WIDE R18, R2.reuse, R19, UR12 ;  /* 0x0000000c0212be25 */ /* 0x040fe2000f8e0213 */
[----:B------:R0:W-:Y:S04]  /*10f0*/  @!P3 STG.E.U16 desc[UR16][R10.64], R25 ;  /* 0x000000190a00b986 */ /* 0x0001e8000c101510 */
[----:B------:R2:W-:Y:S04]  /*1100*/  @!P3 STG.E.U16 desc[UR16][R12.64], R29 ;  /* 0x0000001d0c00b986 */ /* 0x0005e8000c101510 */
[----:B------:R-:W-:Y:S01]  /*1110*/  @!P3 STG.E.U16 desc[UR16][R14.64], R23 ;  /* 0x000000170e00b986 */ /* 0x000fe2000c101510 */
[----:B0-----:R-:W-:-:S03]  /*1120*/  @!P0 IMAD.WIDE R24, R2, R24, UR12 ;  /* 0x0000000c02188e25 */ /* 0x001fc6000f8e0218 */
[----:B------:R0:W-:Y:S01]  /*1130*/  @!P3 STG.E.U16 desc[UR16][R18.64], R22 ;  /* 0x000000161200b986 */ /* 0x0001e2000c101510 */
[----:B--2---:R-:W-:-:S03]  /*1140*/  @!P2 IMAD.WIDE R28, R2, R28, UR12 ;  /* 0x0000000c021cae25 */ /* 0x004fc6000f8e021c */
        /* <DEDUP_REMOVED lines=8> */
[----:B-1----:R2:W-:Y:S04]  /*11d0*/  @!P1 STG.E.U16 desc[UR16][R18.64+0x4], R6 ;  /* 0x0000040612009986 */ /* 0x0025e8000c101510 */
[----:B------:R2:W-:Y:S04]  /*11e0*/  @!P2 STG.E.U16 desc[UR16][R10.64+0x6], R20 ;  /* 0x000006140a00a986 */ /* 0x0005e8000c101510 */
[----:B------:R2:W-:Y:S04]  /*11f0*/  @!P2 STG.E.U16 desc[UR16][R12.64+0x6], R5 ;  /* 0x000006050c00a986 */ /* 0x0005e8000c101510 */
[----:B------:R2:W-:Y:S04]  /*1200*/  @!P2 STG.E.U16 desc[UR16][R14.64+0x6], R27 ;  /* 0x0000061b0e00a986 */ /* 0x0005e8000c101510 */
[----:B---3--:R2:W-:Y:S02]  /*1210*/  @!P2 STG.E.U16 desc[UR16][R28.64+0x6], R0 ;  /* 0x000006001c00a986 */ /* 0x0085e4000c101510 */
.L_x_675:
[----:B0-2---:R-:W-:-:S04]  /*1220*/  MOV R5, UR18 ;  /* 0x0000001200057c02 */ /* 0x005fc80008000f00 */
[----:B------:R-:W-:-:S04]  /*1230*/  LEA R2, R5, R2, 0x2 ;  /* 0x0000000205027211 */ /* 0x000fc800078e10ff */
[----:B------:R-:W-:-:S13]  /*1240*/  ISETP.GE.AND P0, PT, R2, UR15, PT ;  /* 0x0000000f02007c0c */ /* 0x000fda000bf06270 */
[----:B------:R-:W-:Y:S05]  /*1250*/  @!P0 BRA `(.L_x_676) ;  /* 0xfffffff000508947 */ /* 0x000fea000383ffff */
[----:B------:R-:W-:Y:S05]  /*1260*/  BSYNC.RECONVERGENT B0 ;  /* 0x0000000000007941 */ /* 0x000fea0003800200 */
.L_x_671:
[----:B------:R-:W-:Y:S05]  /*1270*/  EXIT ;  /* 0x000000000000794d */ /* 0x000fea0003800000 */
.L_x_670:
[----:B------:R-:W-:Y:S01]  /*1280*/  BSSY.RECONVERGENT B0, `(.L_x_677) ;  /* 0x00000e9000007945 */ /* 0x000fe20003800200 */
.L_x_683:
[----:B---3--:R-:W-:Y:S01]  /*1290*/  HFMA2 R11, -RZ, RZ, 0, 1.1920928955078125e-07 ;  /* 0x00000002ff0b7431 */ /* 0x008fe200000001ff */
        /* <DEDUP_REMOVED lines=48> */
.L_x_678:
[----:B------:R-:W-:Y:S01]  /*15a0*/  MOV R17, 0x2 ;  /* 0x0000000200117802 */ /* 0x000fe20000000f00 */
[----:B------:R-:W2:Y:S04]  /*15b0*/  LDG.E.64 R6, desc[UR16][R10.64] ;  /* 0x000000100a067981 */ /* 0x000ea8000c1e1b00 */
        /* <DEDUP_REMOVED lines=11> */
[----:B------:R-:W-:Y:S02]  /*1670*/  SHF.R.U32.HI R22, RZ, 0x10, R19 ;  /* 0x00000010ff167819 */ /* 0x000fe40000011613 */
[--C-:B------:R-:W-:Y:S02]  /*1680*/  SHF.R.U64 R23, R16, 0x10, R17.reuse ;  /* 0x0000001010177819 */ /* 0x100fe40000001211 */
[----:B------:R-:W-:-:S07]  /*1690*/  SHF.R.U32.HI R24, RZ, 0x10, R17 ;  /* 0x00000010ff187819 */ /* 0x000fce0000011611 */
.L_x_679:
[----:B-----5:R-:W-:Y:S01]  /*16a0*/  SHF.L.U32 R0, R0, 0x10, RZ ;  /* 0x0000001000007819 */ /* 0x020fe200000006ff */
[----:B------:R-:W-:Y:S01]  /*16b0*/  IMAD.U32 R16, R16, 0x10000, RZ ;  /* 0x0001000010107824 */ /* 0x000fe200078e00ff */
[----:B------:R-:W-:Y:S01]  /*16c0*/  SHF.L.U32 R7, R7, 0x10, RZ ;  /* 0x0000001007077819 */ /* 0x000fe200000006ff */
[----:B------:R-:W-:Y:S01]  /*16d0*/  IMAD.U32 R8, R8, 0x10000, RZ ;  /* 0x0001000008087824 */ /* 0x000fe200078e00ff */
[----:B------:R-:W-:Y:S01]  /*16e0*/  SHF.L.U32 R21, R21, 0x10, RZ ;  /* 0x0000001015157819 */ /* 0x000fe200000006ff */
[----:B--2---:R-:W-:Y:S01]  /*16f0*/  FMUL.FTZ R26, R0, UR28 ;  /* 0x0000001c001a7c20 */ /* 0x004fe20008410000 */
[----:B------:R-:W-:Y:S01]  /*1700*/  IMAD.U32 R4, R4, 0x10000, RZ ;  /* 0x0001000004047824 */ /* 0x000fe200078e00ff */
[----:B------:R-:W-:Y:S01]  /*1710*/  SHF.L.U32 R19, R19, 0x10, RZ ;  /* 0x0000001013137819 */ /* 0x000fe200000006ff */
[----:B------:R-:W-:Y:S02]  /*1720*/  IMAD.U32 R6, R6, 0x10000, RZ ;  /* 0x0001000006067824 */ /* 0x000fe400078e00ff */
[----:B------:R-:W-:Y:S01]  /*1730*/  FFMA.FTZ R27, R3, R16, R26 ;  /* 0x00000010031b7223 */ /* 0x000fe2000001001a */
[----:B------:R-:W-:Y:S01]  /*1740*/  SHF.L.U32 R26, R18, 0x10, RZ ;  /* 0x00000010121a7819 */ /* 0x000fe200000006ff */
[----:B0-----:R-:W0:Y:S01]  /*1750*/  MUFU.RCP R16, UR33 ;  /* 0x0000002100107d08 */ /* 0x001e220008001000 */
[----:B------:R-:W-:Y:S01]  /*1760*/  SHF.L.U32 R18, R5, 0x10, RZ ;  /* 0x0000001005127819 */ /* 0x000fe200000006ff */
[C---:B------:R-:W-:Y:S01]  /*1770*/  FMUL.FTZ R25, R27.reuse, R27 ;  /* 0x0000001b1b197220 */ /* 0x040fe20000410000 */
[----:B------:R-:W-:Y:S01]  /*1780*/  FFMA.FTZ R27, R27, -UR30, R27 ;  /* 0x8000001e1b1b7c23 */ /* 0x000fe2000801001b */
[----:B------:R-:W-:Y:S01]  /*1790*/  SHF.L.U32 R9, R9, 0x10, RZ ;  /* 0x0000001009097819 */ /* 0x000fe200000006ff */
[----:B------:R-:W-:Y:S01]  /*17a0*/  BSSY.RECONVERGENT B1, `(.L_x_680) ;  /* 0x0000092000017945 */ /* 0x000fe20003800200 */
[----:B------:R-:W-:Y:S01]  /*17b0*/  FFMA.FTZ R25, R25, -UR31, R25 ;  /* 0x8000001f19197c23 */ /* 0x000fe20008010019 */
[----:B------:R-:W-:Y:S01]  /*17c0*/  FMUL.FTZ R28, R18, UR28 ;  /* 0x0000001c121c7c20 */ /* 0x000fe20008410000 */
[----:B------:R-:W-:Y:S01]  /*17d0*/  FFMA.FTZ R8, R8, UR30, R27 ;  /* 0x0000001e08087c23 */ /* 0x000fe2000801001b */
[----:B------:R-:W-:Y:S01]  /*17e0*/  SHF.L.U32 R24, R24, 0x10, RZ ;  /* 0x0000001018187819 */ /* 0x000fe200000006ff */
[----:B------:R-:W-:Y:S01]  /*17f0*/  FFMA.FTZ R5, R26, UR31, R25 ;  /* 0x0000001f1a057c23 */ /* 0x000fe20008010019 */
[----:B------:R-:W-:-:S02]  /*1800*/  SHF.L.U32 R26, R23, 0x10, RZ ;  /* 0x00000010171a7819 */ /* 0x000fc400000006ff */
[----:B------:R-:W-:Y:S02]  /*1810*/  SHF.L.U32 R22, R22, 0x10, RZ ;  /* 0x0000001016167819 */ /* 0x000fe400000006ff */
[----:B------:R-:W-:Y:S01]  /*1820*/  SHF.L.U32 R20, R20, 0x10, RZ ;  /* 0x0000001014147819 */ /* 0x000fe200000006ff */
[----:B------:R-:W-:Y:S01]  /*1830*/  FFMA.FTZ R25, R3, R26, R28 ;  /* 0x0000001a03197223 */ /* 0x000fe2000001001c */
[----:B0-----:R-:W-:Y:S02]  /*1840*/  FMUL.FTZ R28, R5, R16 ;  /* 0x00000010051c7220 */ /* 0x001fe40000410000 */
[----:B------:R-:W-:Y:S01]  /*1850*/  F2F.BF16.F32 R5, R5 ;  /* 0x0000000500057304 */ /* 0x000fe20000202000 */
[C---:B------:R-:W-:Y:S01]  /*1860*/  FFMA.FTZ R23, R25.reuse, -UR30, R25 ;  /* 0x8000001e19177c23 */ /* 0x040fe20008010019 */
[----:B------:R-:W-:-:S03]  /*1870*/  FMUL.FTZ R25, R25, R25 ;  /* 0x0000001919197220 */ /* 0x000fc60000410000 */
[----:B------:R-:W-:-:S03]  /*1880*/  FFMA.FTZ R7, R7, UR30, R23 ;  /* 0x0000001e07077c23 */ /* 0x000fc60008010017 */
[----:B------:R0:W2:Y:S08]  /*1890*/  MUFU.SQRT R26, R28 ;  /* 0x0000001c001a7308 */ /* 0x0000b00000002000 */
[----:B------:R-:W3:Y:S01]  /*18a0*/  MUFU.RCP R23, UR32 ;  /* 0x0000002000177d08 */ /* 0x000ee20008001000 */
[----:B0-----:R-:W-:-:S04]  /*18b0*/  FFMA.FTZ R28, R25, -UR31, R25 ;  /* 0x8000001f191c7c23 */ /* 0x001fc80008010019 */
[----:B------:R-:W-:Y:S01]  /*18c0*/  FFMA.FTZ R21, R21, UR31, R28 ;  /* 0x0000001f15157c23 */ /* 0x000fe2000801001c */
[----:B--2---:R-:W-:-:S03]  /*18d0*/  FADD.FTZ R26, R26, UR34 ;  /* 0x000000221a1a7e21 */ /* 0x004fc60008010000 */
[----:B------:R-:W-:Y:S02]  /*18e0*/  FMUL.FTZ R28, R21, R16 ;  /* 0x00000010151c7220 */ /* 0x000fe40000410000 */
[----:B------:R-:W-:Y:S01]  /*18f0*/  F2F.BF16.F32 R21, R21 ;  /* 0x0000001500157304 */ /* 0x000fe20000202000 */
[----:B---3--:R-:W-:-:S07]  /*1900*/  FMUL.FTZ R25, R8, R23 ;  /* 0x0000001708197220 */ /* 0x008fce0000410000 */
[----:B------:R-:W0:Y:S08]  /*1910*/  MUFU.RCP R26, R26 ;  /* 0x0000001a001a7308 */ /* 0x000e300000001000 */
[----:B------:R-:W2:Y:S01]  /*1920*/  MUFU.SQRT R28, R28 ;  /* 0x0000001c001c7308 */ /* 0x000ea20000002000 */
[----:B0-----:R-:W-:Y:S01]  /*1930*/  FMUL.FTZ R25, R25, R26 ;  /* 0x0000001a19197220 */ /* 0x001fe20000410000 */
[----:B------:R-:W-:-:S06]  /*1940*/  FMUL.FTZ R26, R7, R23 ;  /* 0x00000017071a7220 */ /* 0x000fcc0000410000 */
[----:B------:R-:W-:Y:S01]  /*1950*/  F2F.BF16.F32 R7, R7 ;  /* 0x0000000700077304 */ /* 0x000fe20000202000 */
[----:B------:R-:W-:Y:S01]  /*1960*/  FMUL.FTZ R27, R25, UR35 ;  /* 0x00000023191b7c20 */ /* 0x000fe20008410000 */
[----:B--2---:R-:W-:Y:S01]  /*1970*/  FADD.FTZ R25, R28, UR34 ;  /* 0x000000221c197e21 */ /* 0x004fe20008010000 */
[----:B------:R-:W-:-:S05]  /*1980*/  FMUL.FTZ R28, R4, UR28 ;  /* 0x0000001c041c7c20 */ /* 0x000fca0008410000 */
[----:B------:R-:W0:Y:S08]  /*1990*/  F2F.BF16.F32 R27, R27 ;  /* 0x0000001b001b7304 */ /* 0x000e300000202000 */
[----:B------:R-:W2:Y:S01]  /*19a0*/  MUFU.RCP R25, R25 ;  /* 0x0000001900197308 */ /* 0x000ea20000001000 */
[----:B0-----:R-:W-:-:S05]  /*19b0*/  SHF.L.U32 R29, R27, 0x10, RZ ;  /* 0x000000101b1d7819 */ /* 0x001fca00000006ff */
[----:B------:R-:W-:Y:S01]  /*19c0*/  FADD.FTZ R0, R0, -R29 ;  /* 0x8000001d00007221 */ /* 0x000fe20000010000 */
[----:B--2---:R-:W-:Y:S01]  /*19d0*/  FMUL.FTZ R25, R26, R25 ;  /* 0x000000191a197220 */ /* 0x004fe20000410000 */
[----:B------:R-:W-:-:S03]  /*19e0*/  SHF.L.U32 R26, R17, 0x10, RZ ;  /* 0x00000010111a7819 */ /* 0x000fc600000006ff */
[----:B------:R-:W-:Y:S02]  /*19f0*/  FMUL.FTZ R25, R25, UR35 ;  /* 0x0000002319197c20 */ /* 0x000fe40008410000 */
[----:B------:R-:W-:-:S04]  /*1a00*/  FFMA.FTZ R26, R3, R26, R28 ;  /* 0x0000001a031a7223 */ /* 0x000fc8000001001c */
[C---:B------:R-:W-:Y:S01]  /*1a10*/  FMUL.FTZ R17, R26.reuse, R26 ;  /* 0x0000001a1a117220 */ /* 0x040fe20000410000 */
[----:B------:R-:W-:-:S03]  /*1a20*/  FFMA.FTZ R26, R26, -UR30, R26 ;  /* 0x8000001e1a1a7c23 */ /* 0x000fc6000801001a */
[----:B------:R-:W-:Y:S01]  /*1a30*/  FFMA.FTZ R28, R17, -UR31, R17 ;  /* 0x8000001f111c7c23 */ /* 0x000fe20008010011 */
[----:B------:R-:W-:-:S03]  /*1a40*/  FFMA.FTZ R26, R9, UR30, R26 ;  /* 0x0000001e091a7c23 */ /* 0x000fc6000801001a */
[----:B------:R-:W-:Y:S01]  /*1a50*/  FFMA.FTZ R17, R19, UR31, R28 ;  /* 0x0000001f13117c23 */ /* 0x000fe2000801001c */
[----:B------:R-:W-:Y:S02]  /*1a60*/  FMUL.FTZ R28, R26, R23 ;  /* 0x000000171a1c7220 */ /* 0x000fe40000410000 */
[----:B------:R-:W-:Y:S01]  /*1a70*/  F2F.BF16.F32 R26, R26 ;  /* 0x0000001a001a7304 */ /* 0x000fe20000202000 */
[----:B------:R-:W-:-:S07]  /*1a80*/  FMUL.FTZ R27, R17, R16 ;  /* 0x00000010111b7220 */ /* 0x000fce0000410000 */
[----:B------:R-:W0:Y:S08]  /*1a90*/  MUFU.SQRT R27, R27 ;  /* 0x0000001b001b7308 */ /* 0x000e300000002000 */
[----:B------:R-:W-:Y:S01]  /*1aa0*/  F2F.BF16.F32 R17, R17 ;  /* 0x0000001100117304 */ /* 0x000fe20000202000 */
[----:B0-----:R-:W-:-:S07]  /*1ab0*/  FADD.FTZ R29, R27, UR34 ;  /* 0x000000221b1d7e21 */ /* 0x001fce0008010000 */
[----:B------:R-:W0:Y:S08]  /*1ac0*/  MUFU.RCP R19, R29 ;  /* 0x0000001d00137308 */ /* 0x000e300000001000 */
[----:B------:R-:W-:Y:S08]  /*1ad0*/  F2F.BF16.F32 R29, R8 ;  /* 0x00000008001d7304 */ /* 0x000ff00000202000 */
[----:B------:R-:W2:Y:S01]  /*1ae0*/  F2F.BF16.F32 R8, R25 ;  /* 0x0000001900087304 */ /* 0x000ea20000202000 */
[----:B0-----:R-:W-:Y:S01]  /*1af0*/  FMUL.FTZ R9, R28, R19 ;  /* 0x000000131c097220 */ /* 0x001fe20000410000 */
[----:B------:R-:W-:-:S04]  /*1b00*/  FMUL.FTZ R28, R6, UR28 ;  /* 0x0000001c061c7c20 */ /* 0x000fc80008410000 */
[----:B------:R-:W-:-:S04]  /*1b10*/  FFMA.FTZ R19, R3, R24, R28 ;  /* 0x0000001803137223 */ /* 0x000fc8000001001c */
[C---:B------:R-:W-:Y:S01]  /*1b20*/  FMUL.FTZ R24, R19.reuse, R19 ;  /* 0x0000001313187220 */ /* 0x040fe20000410000 */
[----:B------:R-:W-:-:S03]  /*1b30*/  FFMA.FTZ R19, R19, -UR30, R19 ;  /* 0x8000001e13137c23 */ /* 0x000fc60008010013 */
[----:B------:R-:W-:Y:S01]  /*1b40*/  FFMA.FTZ R27, R24, -UR31, R24 ;  /* 0x8000001f181b7c23 */ /* 0x000fe20008010018 */
[----:B------:R-:W-:Y:S02]  /*1b50*/  FFMA.FTZ R24, R20, UR30, R19 ;  /* 0x0000001e14187c23 */ /* 0x000fe40008010013 */
[----:B------:R-:W-:Y:S01]  /*1b60*/  F2F.BF16.F32 R20, R0 ;  /* 0x0000000000147304 */ /* 0x000fe20000202000 */
[----:B------:R-:W-:Y:S01]  /*1b70*/  FFMA.FTZ R27, R22, UR31, R27 ;  /* 0x0000001f161b7c23 */ /* 0x000fe2000801001b */
[----:B------:R-:W-:-:S03]  /*1b80*/  FMUL.FTZ R23, R24, R23 ;  /* 0x0000001718177220 */ /* 0x000fc60000410000 */
[----:B------:R-:W-:-:S03]  /*1b90*/  FMUL.FTZ R22, R27, R16 ;  /* 0x000000101b167220 */ /* 0x000fc60000410000 */
[----:B------:R-:W-:Y:S08]  /*1ba0*/  F2F.BF16.F32 R19, R24 ;  /* 0x0000001800137304 */ /* 0x000ff00000202000 */
[----:B------:R0:W3:Y:S08]  /*1bb0*/  MUFU.SQRT R16, R22 ;  /* 0x0000001600107308 */ /* 0x0000f00000002000 */
[----:B------:R-:W-:Y:S01]  /*1bc0*/  F2F.BF16.F32 R27, R27 ;  /* 0x0000001b001b7304 */ /* 0x000fe20000202000 */
[----:B0-----:R-:W-:Y:S01]  /*1bd0*/  FMUL.FTZ R22, R9, UR35 ;  /* 0x0000002309167c20 */ /* 0x001fe20008410000 */
[----:B--2---:R-:W-:-:S04]  /*1be0*/  IMAD.U32 R9, R8, 0x10000, RZ ;  /* 0x0001000008097824 */ /* 0x004fc800078e00ff */
[----:B------:R-:W-:Y:S02]  /*1bf0*/  FADD.FTZ R18, R18, -R9 ;  /* 0x8000000912127221 */ /* 0x000fe40000010000 */
[----:B------:R-:W0:Y:S01]  /*1c00*/  F2F.BF16.F32 R22, R22 ;  /* 0x0000001600167304 */ /* 0x000e220000202000 */
[----:B---3--:R-:W-:-:S07]  /*1c10*/  FADD.FTZ R16, R16, UR34 ;  /* 0x0000002210107e21 */ /* 0x008fce0008010000 */
[----:B------:R-:W2:Y:S01]  /*1c20*/  MUFU.RCP R16, R16 ;  /* 0x0000001000107308 */ /* 0x000ea20000001000 */
[----:B0-----:R-:W-:-:S07]  /*1c30*/  SHF.L.U32 R9, R22, 0x10, RZ ;  /* 0x0000001016097819 */ /* 0x001fce00000006ff */
[----:B------:R-:W0:Y:S01]  /*1c40*/  F2F.BF16.F32 R18, R18 ;  /* 0x0000001200127304 */ /* 0x000e220000202000 */
[----:B------:R-:W-:Y:S01]  /*1c50*/  SHF.L.U32 R22, R20, 0x10, RZ ;  /* 0x0000001014167819 */ /* 0x000fe200000006ff */
[----:B------:R-:W-:-:S06]  /*1c60*/  FADD.FTZ R9, R4, -R9 ;  /* 0x8000000904097221 */ /* 0x000fcc0000010000 */
[----:B------:R-:W-:Y:S01]  /*1c70*/  F2F.F16.F32 R22, R22 ;  /* 0x0000001600167304 */ /* 0x000fe20000200800 */
[----:B--2---:R-:W-:-:S04]  /*1c80*/  FMUL.FTZ R23, R23, R16 ;  /* 0x0000001017177220 */ /* 0x004fc80000410000 */
[----:B------:R-:W-:Y:S01]  /*1c90*/  FMUL.FTZ R16, R23, UR35 ;  /* 0x0000002317107c20 */ /* 0x000fe20008410000 */
[----:B0-----:R-:W-:Y:S02]  /*1ca0*/  IMAD.U32 R0, R18, 0x10000, RZ ;  /* 0x0001000012007824 */ /* 0x001fe400078e00ff */
[----:B------:R-:W0:Y:S08]  /*1cb0*/  F2F.BF16.F32 R23, R9 ;  /* 0x0000000900177304 */ /* 0x000e300000202000 */
[----:B------:R-:W2:Y:S01]  /*1cc0*/  F2F.BF16.F32 R16, R16 ;  /* 0x0000001000107304 */ /* 0x000ea20000202000 */
[----:B0-----:R-:W-:-:S07]  /*1cd0*/  SHF.L.U32 R4, R23, 0x10, RZ ;  /* 0x0000001017047819 */ /* 0x001fce00000006ff */
[----:B------:R-:W-:Y:S01]  /*1ce0*/  F2F.F16.F32 R0, R0 ;  /* 0x0000000000007304 */ /* 0x000fe20000200800 */
[----:B--2---:R-:W-:-:S07]  /*1cf0*/  SHF.L.U32 R25, R16, 0x10, RZ ;  /* 0x0000001010197819 */ /* 0x004fce00000006ff */
[----:B------:R-:W-:Y:S01]  /*1d00*/  F2F.F16.F32 R4, R4 ;  /* 0x0000000400047304 */ /* 0x000fe20000200800 */
[----:B------:R-:W-:-:S07]  /*1d10*/  FADD.FTZ R6, R6, -R25 ;  /* 0x8000001906067221 */ /* 0x000fce0000010000 */
[----:B------:R-:W0:Y:S02]  /*1d20*/  F2F.BF16.F32 R6, R6 ;  /* 0x0000000600067304 */ /* 0x000e240000202000 */
[----:B0-----:R-:W-:-:S06]  /*1d30*/  SHF.L.U32 R24, R6, 0x10, RZ ;  /* 0x0000001006187819 */ /* 0x001fcc00000006ff */
[----:B------:R0:W2:Y:S01]  /*1d40*/  F2F.F16.F32 R16, R24 ;  /* 0x0000001800107304 */ /* 0x0000a20000200800 */
[----:B------:R-:W-:Y:S05]  /*1d50*/  BRA.U UP1, `(.L_x_681) ;  /* 0x0000000101847547 */ /* 0x000fea000b800000 */
[C---:B------:R-:W-:Y:S01]  /*1d60*/  VIADD R9, R2.reuse, 0x2 ;  /* 0x0000000202097836 */ /* 0x040fe20000000000 */
[C---:B------:R-:W-:Y:S01]  /*1d70*/  ISETP.GE.AND P2, PT, R2.reuse, UR15, PT ;  /* 0x0000000f02007c0c */ /* 0x040fe2000bf46270 */
[----:B0-----:R-:W-:Y:S01]  /*1d80*/  HFMA2 R24, -RZ, RZ, 0, 1.1920928955078125e-07 ;  /* 0x00000002ff187431 */ /* 0x001fe200000001ff */
[----:B------:R-:W-:Y:S02]  /*1d90*/  IADD3 R8, PT, PT, R2, 0x1, RZ ;  /* 0x0000000102087810 */ /* 0x000fe40007ffe0ff */
[----:B------:R-:W-:Y:S01]  /*1da0*/  ISETP.GE.AND P1, PT, R9, UR15, PT ;  /* 0x0000000f09007c0c */ /* 0x000fe2000bf26270 */
[----:B------:R-:W-:Y:S01]  /*1db0*/  HFMA2 R9, -RZ, RZ, 0, 1.1920928955078125e-07 ;  /* 0x00000002ff097431 */ /* 0x000fe200000001ff */
[----:B------:R-:W-:Y:S02]  /*1dc0*/  ISETP.GE.AND P0, PT, R8, UR15, PT ;  /* 0x0000000f08007c0c */ /* 0x000fe4000bf06270 */
[----:B------:R-:W-:-:S05]  /*1dd0*/  MOV R25, 0x2 ;  /* 0x0000000200197802 */ /* 0x000fca0000000f00 */
[----:B------:R-:W-:Y:S01]  /*1de0*/  @!P2 STG.E.U16 desc[UR16][R10.64], R20 ;  /* 0x000000140a00a986 */ /* 0x000fe2000c101510 */
[----:B------:R-:W-:-:S03]  /*1df0*/  @!P2 IMAD.WIDE R8, R2, R9, UR12 ;  /* 0x0000000c0208ae25 */ /* 0x000fc6000f8e0209 */
[----:B------:R-:W-:Y:S04]  /*1e00*/  @!P2 STG.E.U16 desc[UR16][R12.64], R29 ;  /* 0x0000001d0c00a986 */ /* 0x000fe8000c101510 */
[----:B------:R0:W-:Y:S04]  /*1e10*/  @!P2 STG.E.U16 desc[UR16][R14.64], R5 ;  /* 0x000000050e00a986 */ /* 0x0001e8000c101510 */
[----:B------:R3:W-:Y:S04]  /*1e20*/  @!P2 STG.E.U16 desc[UR16][R8.64], R22 ;  /* 0x000000160800a986 */ /* 0x0007e8000c101510 */
[----:B------:R1:W-:Y:S04]  /*1e30*/  @!P0 STG.E.U16 desc[UR16][R10.64+0x2], R18 ;  /* 0x000002120a008986 */ /* 0x0003e8000c101510 */
[----:B------:R1:W-:Y:S01]  /*1e40*/  @!P0 STG.E.U16 desc[UR16][R12.64+0x2], R7 ;  /* 0x000002070c008986 */ /* 0x0003e2000c101510 */
[----:B0-----:R-:W-:-:S02]  /*1e50*/  VIADD R5, R2, 0x3 ;  /* 0x0000000302057836 */ /* 0x001fc40000000000 */
[C---:B---3--:R-:W-:Y:S01]  /*1e60*/  @!P0 IMAD.WIDE R8, R2.reuse, R25, UR12 ;  /* 0x0000000c02088e25 */ /* 0x048fe2000f8e0219 */
[----:B------:R3:W-:Y:S03]  /*1e70*/  @!P0 STG.E.U16 desc[UR16][R14.64+0x2], R21 ;  /* 0x000002150e008986 */ /* 0x0007e6000c101510 */
[----:B------:R-:W-:Y:S01]  /*1e80*/  @!P1 IMAD.WIDE R24, R2, R24, UR12 ;  /* 0x0000000c02189e25 */ /* 0x000fe2000f8e0218 */
[----:B------:R3:W-:Y:S01]  /*1e90*/  @!P0 STG.E.U16 desc[UR16][R8.64+0x2], R0 ;  /* 0x0000020008008986 */ /* 0x0007e2000c101510 */
[----:B------:R-:W-:-:S03]  /*1ea0*/  ISETP.GE.AND P0, PT, R5, UR15, PT ;  /* 0x0000000f05007c0c */ /* 0x000fc6000bf06270 */
[----:B------:R3:W-:Y:S04]  /*1eb0*/  @!P1 STG.E.U16 desc[UR16][R10.64+0x4], R23 ;  /* 0x000004170a009986 */ /* 0x0007e8000c101510 */
[----:B------:R3:W-:Y:S04]  /*1ec0*/  @!P1 STG.E.U16 desc[UR16][R12.64+0x4], R26 ;  /* 0x0000041a0c009986 */ /* 0x0007e8000c101510 */
[----:B------:R3:W-:Y:S04]  /*1ed0*/  @!P1 STG.E.U16 desc[UR16][R14.64+0x4], R17 ;  /* 0x000004110e009986 */ /* 0x0007e8000c101510 */
[----:B------:R3:W-:Y:S01]  /*1ee0*/  @!P1 STG.E.U16 desc[UR16][R24.64+0x4], R4 ;  /* 0x0000040418009986 */ /* 0x0007e2000c101510 */
[----:B-1----:R-:W-:Y:S05]  /*1ef0*/  @P0 BRA `(.L_x_682) ;  /* 0x0000000000700947 */ /* 0x002fea0003800000 */
[----:B------:R-:W-:Y:S01]  /*1f00*/  MOV R5, 0x2 ;  /* 0x0000000200057802 */ /* 0x000fe20000000f00 */
[----:B------:R0:W-:Y:S04]  /*1f10*/  STG.E.U16 desc[UR16][R10.64+0x6], R6 ;  /* 0x000006060a007986 */ /* 0x0001e8000c101510 */
[----:B---3--:R-:W-:Y:S01]  /*1f20*/  IMAD.WIDE R4, R2, R5, UR12 ;  /* 0x0000000c02047e25 */ /* 0x008fe2000f8e0205 */
[----:B------:R0:W-:Y:S04]  /*1f30*/  STG.E.U16 desc[UR16][R12.64+0x6], R19 ;  /* 0x000006130c007986 */ /* 0x0001e8000c101510 */
[----:B------:R0:W-:Y:S04]  /*1f40*/  STG.E.U16 desc[UR16][R14.64+0x6], R27 ;  /* 0x0000061b0e007986 */ /* 0x0001e8000c101510 */
[----:B--2---:R0:W-:Y:S01]  /*1f50*/  STG.E.U16 desc[UR16][R4.64+0x6], R16 ;  /* 0x0000061004007986 */ /* 0x0041e2000c101510 */
[----:B------:R-:W-:Y:S05]  /*1f60*/  BRA `(.L_x_682) ;  /* 0x0000000000547947 */ /* 0x000fea0003800000 */
.L_x_681:
[----:B------:R-:W-:Y:S01]  /*1f70*/  IMAD.WIDE.U32 R6, R7, 0x10000, RZ ;  /* 0x0001000007067825 */ /* 0x000fe200078e00ff */
[----:B------:R-:W-:Y:S02]  /*1f80*/  SHF.L.U32 R19, R19, 0x10, RZ ;  /* 0x0000001013137819 */ /* 0x000fe400000006ff */
[----:B------:R-:W-:Y:S01]  /*1f90*/  SHF.L.U32 R27, R27, 0x10, RZ ;  /* 0x000000101b1b7819 */ /* 0x000fe200000006ff */
[----:B------:R-:W-:Y:S01]  /*1fa0*/  IMAD.WIDE.U32 R8, R18, 0x10000, RZ ;  /* 0x0001000012087825 */ /* 0x000fe200078e00ff */
[----:B------:R-:W-:Y:S02]  /*1fb0*/  LOP3.LUT R7, R7, R19, R26, 0xfe, !PT ;  /* 0x0000001307077212 */ /* 0x000fe400078efe1a */
[----:B------:R-:W-:Y:S01]  /*1fc0*/  LOP3.LUT R6, R6, R29, RZ, 0xfc, !PT ;  /* 0x0000001d06067212 */ /* 0x000fe200078efcff */
[----:B------:R-:W-:Y:S01]  /*1fd0*/  IMAD.WIDE.U32 R18, R21, 0x10000, RZ ;  /* 0x0001000015127825 */ /* 0x000fe200078e00ff */
[----:B------:R-:W-:Y:S02]  /*1fe0*/  LOP3.LUT R9, R9, R24, R23, 0xfe, !PT ;  /* 0x0000001809097212 */ /* 0x000fe400078efe17 */
[----:B------:R-:W-:Y:S01]  /*1ff0*/  LOP3.LUT R8, R8, R20, RZ, 0xfc, !PT ;  /* 0x0000001408087212 */ /* 0x000fe200078efcff */
[----:B------:R-:W-:Y:S01]  /*2000*/  IMAD.WIDE.U32 R20, R0, 0x10000, RZ ;  /* 0x0001000000147825 */ /* 0x000fe200078e00ff */
[----:B------:R-:W-:-:S02]  /*2010*/  LOP3.LUT R17, R19, R27, R17, 0xfe, !PT ;  /* 0x0000001b13117212 */ /* 0x000fc400078efe11 */
[----:B------:R-:W-:Y:S01]  /*2020*/  MOV R19, 0x2 ;  /* 0x0000000200137802 */ /* 0x000fe20000000f00 */
[----:B--2---:R-:W-:Y:S01]  /*2030*/  IMAD.U32 R23, R16, 0x10000, RZ ;  /* 0x0001000010177824 */ /* 0x004fe200078e00ff */
[----:B------:R-:W-:Y:S01]  /*2040*/  LOP3.LUT R16, R18, R5, RZ, 0xfc, !PT ;  /* 0x0000000512107212 */ /* 0x000fe200078efcff */
[----:B------:R2:W-:Y:S02]  /*2050*/  STG.E.64 desc[UR16][R10.64], R8 ;  /* 0x000000080a007986 */ /* 0x0005e4000c101b10 */
[----:B------:R-:W-:Y:S01]  /*2060*/  IMAD.WIDE R18, R2, R19, UR12 ;  /* 0x0000000c02127e25 */ /* 0x000fe2000f8e0213 */
[----:B------:R-:W-:Y:S01]  /*2070*/  LOP3.LUT R5, R21, R23, R4, 0xfe, !PT ;  /* 0x0000001715057212 */ /* 0x000fe200078efe04 */
[----:B------:R2:W-:Y:S01]  /*2080*/  STG.E.64 desc[UR16][R12.64], R6 ;  /* 0x000000060c007986 */ /* 0x0005e2000c101b10 */
[----:B------:R-:W-:-:S03]  /*2090*/  LOP3.LUT R4, R20, R22, RZ, 0xfc, !PT ;  /* 0x0000001614047212 */ /* 0x000fc600078efcff */
[----:B------:R2:W-:Y:S04]  /*20a0*/  STG.E.64 desc[UR16][R14.64], R16 ;  /* 0x000000100e007986 */ /* 0x0005e8000c101b10 */
[----:B------:R2:W-:Y:S02]  /*20b0*/  STG.E.64 desc[UR16][R18.64], R4 ;  /* 0x0000000412007986 */ /* 0x0005e4000c101b10 */
.L_x_682:
[----:B-1--4-:R-:W-:Y:S05]  /*20c0*/  BSYNC.RECONVERGENT B1 ;  /* 0x0000000000017941 */ /* 0x012fea0003800200 */
.L_x_680:
[----:B0-2---:R-:W-:-:S04]  /*20d0*/  MOV R5, UR18 ;  /* 0x0000001200057c02 */ /* 0x005fc80008000f00 */
[----:B------:R-:W-:-:S04]  /*20e0*/  LEA R2, R5, R2, 0x2 ;  /* 0x0000000205027211 */ /* 0x000fc800078e10ff */
[----:B------:R-:W-:-:S13]  /*20f0*/  ISETP.GE.AND P0, PT, R2, UR15, PT ;  /* 0x0000000f02007c0c */ /* 0x000fda000bf06270 */
[----:B------:R-:W-:Y:S05]  /*2100*/  @!P0 BRA `(.L_x_683) ;  /* 0xfffffff000608947 */ /* 0x000fea000383ffff */
[----:B------:R-:W-:Y:S05]  /*2110*/  BSYNC.RECONVERGENT B0 ;  /* 0x0000000000007941 */ /* 0x000fea0003800200 */
.L_x_677:
[----:B------:R-:W-:Y:S05]  /*2120*/  EXIT ;  /* 0x000000000000794d */ /* 0x000fea0003800000 */
.L_x_684:
        /* <DEDUP_REMOVED lines=13> */
.L_x_1118:


//--------------------- .text._Z25multi_tensor_apply_kernelI18TensorListMetadataILi5EE15DistAdamFunctorIN3c108BFloat16ES4_fEJPfffffff10adamMode_tfEEvlPViT_T0_DpT1_ --------------------------
	.section	.text._Z25multi_tensor_apply_kernelI18TensorListMetadataILi5EE15DistAdamFunctorIN3c108BFloat16ES4_fEJPfffffff10adamMode_tfEEvlPViT_T0_DpT1_,"ax",@progbits
	.align	128
        .global         _Z25multi_tensor_apply_kernelI18TensorListMetadataILi5EE15DistAdamFunctorIN3c108BFloat16ES4_fEJPfffffff10adamMode_tfEEvlPViT_T0_DpT1_
        .type           _Z25multi_tensor_apply_kernelI18TensorListMetadataILi5EE15DistAdamFunctorIN3c108BFloat16ES4_fEJPfffffff10adamMode_tfEEvlPViT_T0_DpT1_,@function
        .size           _Z25multi_tensor_apply_kernelI18TensorListMetadataILi5EE15DistAdamFunctorIN3c108BFloat16ES4_fEJPfffffff10adamMode_tfEEvlPViT_T0_DpT1_,(.L_x_1119 - _Z25multi_tensor_apply_kernelI18TensorListMetadataILi5EE15DistAdamFunctorIN3c108BFloat16ES4_fEJPfffffff10adamMode_tfEEvlPViT_T0_DpT1_)
        .other          _Z25multi_tensor_apply_kernelI18TensorListMetadataILi5EE15DistAdamFunctorIN3c108BFloat16ES4_fEJPfffffff10adamMode_tfEEvlPViT_T0_DpT1_,@"STO_CUDA_ENTRY STV_DEFAULT"
_Z25multi_tensor_apply_kernelI18TensorListMetadataILi5EE15DistAdamFunctorIN3c108BFloat16ES4_fEJPfffffff10adamMode_tfEEvlPViT_T0_DpT1_:
.text._Z25multi_tensor_apply_kernelI18TensorListMetadataILi5EE15DistAdamFunctorIN3c108BFloat16ES4_fEJPfffffff10adamMode_tfEEvlPViT_T0_DpT1_:
        /* <DEDUP_REMOVED lines=58> */
.L_x_691:
        /* <DEDUP_REMOVED lines=25> */
.L_x_687:
        /* <DEDUP_REMOVED lines=13> */
[----:B------:R-:W-:Y:S01]  /*0600*/  @P1 PRMT R25, RZ, 0x7610, R25 ;  /* 0x00007610ff191816 */ /* 0x000fe20000000019 */
[C---:B------:R-:W-:Y:S01]  /*0610*/  @!P1 IMAD.WIDE R26, R2.reuse, R27, UR10 ;  /* 0x0000000a021a9e25 */ /* 0x040fe2000f8e021b */
[----:B------:R-:W-:Y:S01]  /*0620*/  @P1 PRMT R5, RZ, 0x7610, R5 ;  /* 0x00007610ff051816 */ /* 0x000fe20000000005 */
[----:B------:R2:W5:Y:S02]  /*0630*/  @!P0 LDG.E.U16 R18, desc[UR16][R22.64] ;  /* 0x0000001016128981 */ /* 0x000564000c1e1500 */
        /* <DEDUP_REMOVED lines=11> */
[----:B------:R-:W-:Y:S02]  /*06f0*/  @P3 PRMT R6, RZ, 0x7610, R6 ;  /* 0x00007610ff063816 */ /* 0x000fe40000000006 */
[----:B--2---:R-:W-:Y:S01]  /*0700*/  @P3 PRMT R22, RZ, 0x7610, R22 ;  /* 0x00007610ff163816 */ /* 0x004fe20000000016 */
        /* <DEDUP_REMOVED lines=16> */
[----:B0-2---:R-:W-:-:S07]  /*0810*/  @P0 PRMT R16, RZ, 0x7610, R16 ;  /* 0x00007610ff100816 */ /* 0x005fce0000000010 */
.L_x_688:
[----:B-----5:R-:W-:Y:S01]  /*0820*/  SHF.L.U32 R26, R18, 0x10, RZ ;  /* 0x00000010121a7819 */ /* 0x020fe200000006ff */
[----:B------:R-:W-:Y:S01]  /*0830*/  IMAD.U32 R24, R24, 0x10000, RZ ;  /* 0x0001000018187824 */ /* 0x000fe200078e00ff */
[----:B-1----:R-:W1:Y:S01]  /*0840*/  MUFU.RCP R18, UR25 ;  /* 0x0000001900127d08 */ /* 0x002e620008001000 */
[----:B------:R-:W-:Y:S02]  /*0850*/  SHF.L.U32 R16, R16, 0x10, RZ ;  /* 0x0000001010107819 */ /* 0x000fe400000006ff */
[----:B------:R-:W-:Y:S01]  /*0860*/  FMUL.FTZ R27, R3, R26 ;  /* 0x0000001a031b7220 */ /* 0x000fe20000410000 */
[----:B------:R-:W-:Y:S01]  /*0870*/  SHF.L.U32 R7, R7, 0x10, RZ ;  /* 0x0000001007077819 */ /* 0x000fe200000006ff */
[----:B------:R-:W-:Y:S01]  /*0880*/  FMUL.FTZ R24, R3, R24 ;  /* 0x0000001803187220 */ /* 0x000fe20000410000 */
[----:B------:R-:W-:Y:S01]  /*0890*/  SHF.L.U32 R21, R21, 0x10, RZ ;  /* 0x0000001015157819 */ /* 0x000fe200000006ff */
[C---:B------:R-:W-:Y:S01]  /*08a0*/  FMUL.FTZ R23, R27.reuse, R27 ;  /* 0x0000001b1b177220 */ /* 0x040fe20000410000 */
[----:B------:R-:W-:Y:S01]  /*08b0*/  SHF.L.U32 R8, R8, 0x10, RZ ;  /* 0x0000001008087819 */ /* 0x000fe200000006ff */
[----:B----4-:R-:W-:Y:S01]  /*08c0*/  FFMA.FTZ R27, R27, -UR22, R27 ;  /* 0x800000161b1b7c23 */ /* 0x010fe2000801001b */
[----:B------:R-:W-:Y:S01]  /*08d0*/  SHF.L.U32 R4, R4, 0x10, RZ ;  /* 0x0000001004047819 */ /* 0x000fe200000006ff */
[----:B------:R-:W-:Y:S01]  /*08e0*/  FFMA.FTZ R23, R23, -UR23, R23 ;  /* 0x8000001717177c23 */ /* 0x000fe20008010017 */
[----:B------:R-:W-:Y:S01]  /*08f0*/  SHF.L.U32 R17, R17, 0x10, RZ ;  /* 0x0000001011117819 */ /* 0x000fe200000006ff */
[----:B------:R-:W-:Y:S01]  /*0900*/  FFMA.FTZ R8, R8, UR22, R27 ;  /* 0x0000001608087c23 */ /* 0x000fe2000801001b */
[----:B------:R-:W-:Y:S01]  /*0910*/  SHF.L.U32 R9, R9, 0x10, RZ ;  /* 0x0000001009097819 */ /* 0x000fe200000006ff */
[----:B------:R-:W-:Y:S01]  /*0920*/  FFMA.FTZ R23, R16, UR23, R23 ;  /* 0x0000001710177c23 */ /* 0x000fe20008010017 */
[----:B------:R-:W-:Y:S01]  /*0930*/  IMAD.U32 R16, R25, 0x10000, RZ ;  /* 0x0001000019107824 */ /* 0x000fe200078e00ff */
[----:B------:R-:W-:-:S02]  /*0940*/  SHF.L.U32 R22, R22, 0x10, RZ ;  /* 0x0000001016167819 */ /* 0x000fc400000006ff */
[----:B-1----:R-:W-:Y:S01]  /*0950*/  FMUL.FTZ R28, R23, R18 ;  /* 0x00000012171c7220 */ /* 0x002fe20000410000 */
[----:B------:R-:W-:Y:S01]  /*0960*/  FMUL.FTZ R25, R3, R16 ;  /* 0x0000001003197220 */ /* 0x000fe20000410000 */
[----:B------:R-:W-:Y:S01]  /*0970*/  SHF.L.U32 R6, R6, 0x10, RZ ;  /* 0x0000001006067819 */ /* 0x000fe200000006ff */
[----:B------:R-:W-:Y:S02]  /*0980*/  F2F.BF16.F32 R23, R23 ;  /* 0x0000001700177304 */ /* 0x000fe40000202000 */
[C---:B------:R-:W-:Y:S01]  /*0990*/  FFMA.FTZ R16, R25.reuse, -UR22, R25 ;  /* 0x8000001619107c23 */ /* 0x040fe20008010019 */
[----:B------:R-:W-:-:S03]  /*09a0*/  FMUL.FTZ R25, R25, R25 ;  /* 0x0000001919197220 */ /* 0x000fc60000410000 */
[----:B------:R-:W-:Y:S02]  /*09b0*/  FFMA.FTZ R7, R7, UR22, R16 ;  /* 0x0000001607077c23 */ /* 0x000fe40008010010 */
[----:B------:R1:W2:Y:S08]  /*09c0*/  MUFU.SQRT R26, R28 ;  /* 0x0000001c001a7308 */ /* 0x0002b00000002000 */
[----:B------:R-:W3:Y:S01]  /*09d0*/  MUFU.RCP R16, UR24 ;  /* 0x0000001800107d08 */ /* 0x000ee20008001000 */
[----:B-1----:R-:W-:-:S04]  /*09e0*/  FFMA.FTZ R28, R25, -UR23, R25 ;  /* 0x80000017191c7c23 */ /* 0x002fc80008010019 */
[----:B------:R-:W-:Y:S01]  /*09f0*/  FFMA.FTZ R21, R21, UR23, R28 ;  /* 0x0000001715157c23 */ /* 0x000fe2000801001c */
[----:B--2---:R-:W-:-:S03]  /*0a00*/  FADD.FTZ R26, R26, UR26 ;  /* 0x0000001a1a1a7e21 */ /* 0x004fc60008010000 */
[----:B------:R-:W-:Y:S02]  /*0a10*/  FMUL.FTZ R28, R21, R18 ;  /* 0x00000012151c7220 */ /* 0x000fe40000410000 */
[----:B------:R-:W-:Y:S01]  /*0a20*/  F2F.BF16.F32 R21, R21 ;  /* 0x0000001500157304 */ /* 0x000fe20000202000 */
[----:B---3--:R-:W-:-:S07]  /*0a30*/  FMUL.FTZ R25, R8, R16 ;  /* 0x0000001008197220 */ /* 0x008fce0000410000 */
[----:B------:R-:W1:Y:S08]  /*0a40*/  MUFU.RCP R26, R26 ;  /* 0x0000001a001a7308 */ /* 0x000e700000001000 */
[----:B------:R-:W2:Y:S01]  /*0a50*/  MUFU.SQRT R28, R28 ;  /* 0x0000001c001c7308 */ /* 0x000ea20000002000 */
        /* <DEDUP_REMOVED lines=16> */
[C---:B------:R-:W-:Y:S01]  /*0b60*/  FMUL.FTZ R9, R24.reuse, R24 ;  /* 0x0000001818097220 */ /* 0x040fe20000410000 */
[----:B------:R-:W-:Y:S01]  /*0b70*/  FFMA.FTZ R17, R17, UR23, R28 ;  /* 0x0000001711117c23 */ /* 0x000fe2000801001c */
[----:B------:R-:W-:Y:S01]  /*0b80*/  FFMA.FTZ R24, R24, -UR22, R24 ;  /* 0x8000001618187c23 */ /* 0x000fe20008010018 */
[----:B------:R-:W-:Y:S01]  /*0b90*/  FMUL.FTZ R26, R25, R16 ;  /* 0x00000010191a7220 */ /* 0x000fe20000410000 */
[----:B------:R-:W-:Y:S01]  /*0ba0*/  FFMA.FTZ R9, R9, -UR23, R9 ;  /* 0x8000001709097c23 */ /* 0x000fe20008010009 */
[----:B------:R-:W-:Y:S01]  /*0bb0*/  FMUL.FTZ R28, R17, R18 ;  /* 0x00000012111c7220 */ /* 0x000fe20000410000 */
[----:B------:R-:W-:Y:S01]  /*0bc0*/  FADD.FTZ R4, R4, -R29 ;  /* 0x8000001d04047221 */ /* 0x000fe20000010000 */
[----:B------:R-:W-:Y:S08]  /*0bd0*/  F2F.BF16.F32 R25, R25 ;  /* 0x0000001900197304 */ /* 0x000ff00000202000 */
[----:B------:R-:W0:Y:S08]  /*0be0*/  MUFU.SQRT R28, R28 ;  /* 0x0000001c001c7308 */ /* 0x000e300000002000 */
[----:B------:R-:W-:Y:S01]  /*0bf0*/  F2F.BF16.F32 R29, R17 ;  /* 0x00000011001d7304 */ /* 0x000fe20000202000 */
[----:B0-----:R-:W-:-:S07]  /*0c00*/  FADD.FTZ R27, R28, UR26 ;  /* 0x0000001a1c1b7e21 */ /* 0x001fce0008010000 */
[----:B------:R-:W0:Y:S02]  /*0c10*/  MUFU.RCP R27, R27 ;  /* 0x0000001b001b7308 */ /* 0x000e240000001000 */
[----:B0-----:R-:W-:Y:S01]  /*0c20*/  FMUL.FTZ R26, R26, R27 ;  /* 0x0000001b1a1a7220 */ /* 0x001fe20000410000 */
[----:B------:R-:W-:Y:S01]  /*0c30*/  FFMA.FTZ R27, R22, UR23, R9 ;  /* 0x00000017161b7c23 */ /* 0x000fe20008010009 */
[----:B------:R-:W-:-:S04]  /*0c40*/  SHF.L.U32 R22, R20, 0x10, RZ ;  /* 0x0000001014167819 */ /* 0x000fc800000006ff */
[----:B------:R-:W-:Y:S01]  /*0c50*/  F2F.BF16.F32 R9, R8 ;  /* 0x0000000800097304 */ /* 0x000fe20000202000 */
[----:B------:R-:W-:Y:S01]  /*0c60*/  SHF.L.U32 R20, R5, 0x10, RZ ;  /* 0x0000001005147819 */ /* 0x000fe200000006ff */
[----:B------:R-:W-:Y:S01]  /*0c70*/  FMUL.FTZ R28, R27, R18 ;  /* 0x000000121b1c7220 */ /* 0x000fe20000410000 */
[----:B------:R-:W-:Y:S02]  /*0c80*/  IMAD.U32 R5, R0, 0x10000, RZ ;  /* 0x0001000000057824 */ /* 0x000fe400078e00ff */
[----:B------:R-:W-:Y:S01]  /*0c90*/  FFMA.FTZ R22, R22, UR22, R24 ;  /* 0x0000001616167c23 */ /* 0x000fe20008010018 */
[----:B------:R-:W-:Y:S01]  /*0ca0*/  FFMA.FTZ R19, R20, UR21, R19 ;  /* 0x0000001514137c23 */ /* 0x000fe20008010013 */
[----:B------:R-:W-:Y:S01]  /*0cb0*/  FFMA.FTZ R26, R5, UR21, R26 ;  /* 0x00000015051a7c23 */ /* 0x000fe2000801001a */
[----:B------:R-:W0:Y:S01]  /*0cc0*/  MUFU.SQRT R18, R28 ;  /* 0x0000001c00127308 */ /* 0x000e220000002000 */
[----:B------:R-:W-:Y:S01]  /*0cd0*/  FMUL.FTZ R17, R22, R16 ;  /* 0x0000001016117220 */ /* 0x000fe20000410000 */
[----:B------:R-:W-:Y:S01]  /*0ce0*/  FMUL.FTZ R0, R19, UR27 ;  /* 0x0000001b13007c20 */ /* 0x000fe20008410000 */
[----:B------:R-:W-:-:S05]  /*0cf0*/  FMUL.FTZ R26, R26, UR27 ;  /* 0x0000001b1a1a7c20 */ /* 0x000fca0008410000 */
[----:B------:R-:W-:Y:S08]  /*0d00*/  F2F.BF16.F32 R0, R0 ;  /* 0x0000000000007304 */ /* 0x000ff00000202000 */
[----:B------:R-:W-:Y:S01]  /*0d10*/  F2F.BF16.F32 R26, R26 ;  /* 0x0000001a001a7304 */ /* 0x000fe20000202000 */
[----:B0-----:R-:W-:-:S07]  /*0d20*/  FADD.FTZ R18, R18, UR26 ;  /* 0x0000001a12127e21 */ /* 0x001fce0008010000 */
[----:B------:R-:W0:Y:S08]  /*0d30*/  MUFU.RCP R18, R18 ;  /* 0x0000001200127308 */ /* 0x000e300000001000 */
[----:B------:R-:W-:Y:S08]  /*0d40*/  F2F.BF16.F32 R8, R22 ;  /* 0x0000001600087304 */ /* 0x000ff00000202000 */
[----:B------:R-:W-:Y:S01]  /*0d50*/  F2F.BF16.F32 R22, R4 ;  /* 0x0000000400167304 */ /* 0x000fe20000202000 */
[----:B0-----:R-:W-:-:S04]  /*0d60*/  FMUL.FTZ R17, R17, R18 ;  /* 0x0000001211117220 */ /* 0x001fc80000410000 */
[----:B------:R-:W-:-:S04]  /*0d70*/  FFMA.FTZ R17, R6, UR21, R17 ;  /* 0x0000001506117c23 */ /* 0x000fc80008010011 */
[----:B------:R-:W-:Y:S01]  /*0d80*/  FMUL.FTZ R16, R17, UR27 ;  /* 0x0000001b11107c20 */ /* 0x000fe20008410000 */
[----:B------:R-:W-:Y:S02]  /*0d90*/  SHF.L.U32 R17, R0, 0x10, RZ ;  /* 0x0000001000117819 */ /* 0x000fe400000006ff */
[----:B------:R-:W-:-:S03]  /*0da0*/  SHF.L.U32 R0, R26, 0x10, RZ ;  /* 0x000000101a007819 */ /* 0x000fc600000006ff */
[----:B------:R-:W0:Y:S01]  /*0db0*/  F2F.BF16.F32 R16, R16 ;  /* 0x0000001000107304 */ /* 0x000e220000202000 */
[----:B------:R-:W-:Y:S01]  /*0dc0*/  FADD.FTZ R24, R20, -R17 ;  /* 0x8000001114187221 */ /* 0x000fe20000010000 */
[----:B------:R-:W-:-:S06]  /*0dd0*/  FADD.FTZ R0, R5, -R0 ;  /* 0x8000000005007221 */ /* 0x000fcc0000010000 */
[----:B------:R-:W1:Y:S01]  /*0de0*/  F2F.BF16.F32 R24, R24 ;  /* 0x0000001800187304 */ /* 0x000e620000202000 */
[----:B0-----:R-:W-:-:S07]  /*0df0*/  IMAD.U32 R5, R16, 0x10000, RZ ;  /* 0x0001000010057824 */ /* 0x001fce00078e00ff */
[----:B------:R-:W0:Y:S01]  /*0e00*/  F2F.BF16.F32 R0, R0 ;  /* 0x0000000000007304 */ /* 0x000e220000202000 */
[----:B------:R-:W-:Y:S01]  /*0e10*/  SHF.L.U32 R16, R22, 0x10, RZ ;  /* 0x0000001016107819 */ /* 0x000fe200000006ff */
[----:B------:R-:W-:Y:S01]  /*0e20*/  FADD.FTZ R5, R6, -R5 ;  /* 0x8000000506057221 */ /* 0x000fe20000010000 */
[----:B-1----:R-:W-:-:S05]  /*0e30*/  SHF.L.U32 R17, R24, 0x10, RZ ;  /* 0x0000001018117819 */ /* 0x002fca00000006ff */
[----:B------:R-:W1:Y:S01]  /*0e40*/  F2F.BF16.F32 R20, R5 ;  /* 0x0000000500147304 */ /* 0x000e620000202000 */
[----:B0-----:R-:W-:-:S07]  /*0e50*/  SHF.L.U32 R18, R0, 0x10, RZ ;  /* 0x0000001000127819 */ /* 0x001fce00000006ff */
[----:B------:R0:W2:Y:S01]  /*0e60*/  F2F.BF16.F32 R6, R27 ;  /* 0x0000001b00067304 */ /* 0x0000a20000202000 */
[----:B-1----:R-:W-:Y:S01]  /*0e70*/  IMAD.U32 R19, R20, 0x10000, RZ ;  /* 0x0001000014137824 */ /* 0x002fe200078e00ff */
[----:B------:R-:W-:Y:S06]  /*0e80*/  BRA.U !UP1, `(.L_x_689) ;  /* 0x0000000109487547 */ /* 0x000fec000b800000 */
[----:B------:R-:W-:-:S04]  /*0e90*/  IMAD.WIDE.U32 R4, R24, 0x10000, RZ ;  /* 0x0001000018047825 */ /* 0x000fc800078e00ff */
[----:B0-----:R-:W-:Y:S01]  /*0ea0*/  IMAD.WIDE.U32 R26, R7, 0x10000, RZ ;  /* 0x00010000071a7825 */ /* 0x001fe200078e00ff */
[----:B------:R-:W-:Y:S02]  /*0eb0*/  LOP3.LUT R5, R5, R19, R0, 0xfe, !PT ;  /* 0x0000001305057212 */ /* 0x000fe400078efe00 */
[----:B--2---:R-:W-:Y:S01]  /*0ec0*/  SHF.L.U32 R0, R6, 0x10, RZ ;  /* 0x0000001006007819 */ /* 0x004fe200000006ff */
[----:B------:R-:W-:Y:S01]  /*0ed0*/  IMAD.WIDE.U32 R20, R21, 0x10000, RZ ;  /* 0x0001000015147825 */ /* 0x000fe200078e00ff */
[----:B------:R-:W-:-:S03]  /*0ee0*/  LOP3.LUT R6, R26, R9, RZ, 0xfc, !PT ;  /* 0x000000091a067212 */ /* 0x000fc600078efcff */
[----:B------:R-:W-:Y:S01]  /*0ef0*/  HFMA2 R9, -RZ, RZ, 0, 2.384185791015625e-07 ;  /* 0x00000004ff097431 */ /* 0x000fe200000001ff */
[----:B------:R-:W-:Y:S02]  /*0f00*/  SHF.L.U32 R7, R8, 0x10, RZ ;  /* 0x0000001008077819 */ /* 0x000fe400000006ff */
[----:B------:R-:W-:Y:S02]  /*0f10*/  LOP3.LUT R4, R4, R22, RZ, 0xfc, !PT ;  /* 0x0000001604047212 */ /* 0x000fe400078efcff */
[----:B------:R-:W-:Y:S02]  /*0f20*/  LOP3.LUT R7, R27, R7, R25, 0xfe, !PT ;  /* 0x000000071b077212 */ /* 0x000fe400078efe19 */
[----:B------:R-:W-:Y:S01]  /*0f30*/  LOP3.LUT R21, R21, R0, R29, 0xfe, !PT ;  /* 0x0000000015157212 */ /* 0x000fe200078efe1d */
[----:B------:R0:W-:Y:S01]  /*0f40*/  STG.E.64 desc[UR16][R10.64], R4 ;  /* 0x000000040a007986 */ /* 0x0001e2000c101b10 */
[----:B------:R-:W-:Y:S01]  /*0f50*/  LOP3.LUT R20, R20, R23, RZ, 0xfc, !PT ;  /* 0x0000001714147212 */ /* 0x000fe200078efcff */
[----:B------:R-:W-:-:S02]  /*0f60*/  IMAD.WIDE R8, R2, R9, UR12 ;  /* 0x0000000c02087e25 */ /* 0x000fc4000f8e0209 */
[----:B------:R0:W-:Y:S04]  /*0f70*/  STG.E.64 desc[UR16][R12.64], R6 ;  /* 0x000000060c007986 */ /* 0x0001e8000c101b10 */
[----:B------:R0:W-:Y:S04]  /*0f80*/  STG.E.64 desc[UR16][R14.64], R20 ;  /* 0x000000140e007986 */ /* 0x0001e8000c101b10 */
[----:B------:R0:W-:Y:S01]  /*0f90*/  STG.E.128 desc[UR16][R8.64], R16 ;  /* 0x0000001008007986 */ /* 0x0001e2000c101d10 */
[----:B------:R-:W-:Y:S05]  /*0fa0*/  BRA `(.L_x_690) ;  /* 0x0000000000787947 */ /* 0x000fea0003800000 */
.L_x_689:
[C---:B------:R-:W-:Y:S01]  /*0fb0*/  VIADD R4, R2.reuse, 0x1 ;  /* 0x0000000102047836 */ /* 0x040fe20000000000 */
[----:B------:R-:W-:Y:S01]  /*0fc0*/  ISETP.GE.AND P3, PT, R2, UR15, PT ;  /* 0x0000000f02007c0c */ /* 0x000fe2000bf66270 */
[----:B------:R-:W-:Y:S01]  /*0fd0*/  HFMA2 R28, -RZ, RZ, 0, 2.384185791015625e-07 ;  /* 0x00000004ff1c7431 */ /* 0x000fe200000001ff */
[----:B0-----:R-:W-:Y:S02]  /*0fe0*/  MOV R27, 0x4 ;  /* 0x00000004001b7802 */ /* 0x001fe40000000f00 */
[----:B------:R-:W-:Y:S02]  /*0ff0*/  ISETP.GE.AND P0, PT, R4, UR15, PT ;  /* 0x0000000f04007c0c */ /* 0x000fe4000bf06270 */
[C---:B------:R-:W-:Y:S02]  /*1000*/  IADD3 R4, PT, PT, R2.reuse, 0x2, RZ ;  /* 0x0000000202047810 */ /* 0x040fe40007ffe0ff */
[----:B------:R-:W-:Y:S02]  /*1010*/  IADD3 R5, PT, PT, R2, 0x3, RZ ;  /* 0x0000000302057810 */ /* 0x000fe40007ffe0ff */
[----:B------:R-:W-:-:S02]  /*1020*/  ISETP.GE.AND P1, PT, R4, UR15, PT ;  /* 0x0000000f04007c0c */ /* 0x000fc4000bf26270 */
[----:B------:R-:W-:Y:S01]  /*1030*/  ISETP.GE.AND P2, PT, R5, UR15, PT ;  /* 0x0000000f05007c0c */ /* 0x000fe2000bf46270 */
[CC--:B------:R-:W-:Y:S01]  /*1040*/  @!P3 IMAD.WIDE R4, R2.reuse, R27.reuse, UR12 ;  /* 0x0000000c0204be25 */ /* 0x0c0fe2000f8e021b */
[----:B------:R0:W-:Y:S03]  /*1050*/  @!P3 STG.E.U16 desc[UR16][R10.64], R22 ;  /* 0x000000160a00b986 */ /* 0x0001e6000c101510 */
[----:B------:R-:W-:Y:S01]  /*1060*/  @!P0 IMAD.WIDE R26, R2, R27, UR12 ;  /* 0x0000000c021a8e25 */ /* 0x000fe2000f8e021b */
[----:B------:R-:W-:Y:S04]  /*1070*/  @!P3 STG.E.U16 desc[UR16][R12.64], R9 ;  /* 0x000000090c00b986 */ /* 0x000fe8000c101510 */
[----:B------:R1:W-:Y:S01]  /*1080*/  @!P3 STG.E.U16 desc[UR16][R14.64], R23 ;  /* 0x000000170e00b986 */ /* 0x0003e2000c101510 */
[----:B0-----:R-:W-:-:S03]  /*1090*/  IMAD.MOV.U32 R22, RZ, RZ, 0x4 ;  /* 0x00000004ff167424 */ /* 0x001fc600078e00ff */
[----:B------:R0:W-:Y:S04]  /*10a0*/  @!P3 STG.E desc[UR16][R4.64], R16 ;  /* 0x000000100400b986 */ /* 0x0001e8000c101910 */
[----:B------:R3:W-:Y:S01]  /*10b0*/  @!P0 STG.E.U16 desc[UR16][R10.64+0x2], R24 ;  /* 0x000002180a008986 */ /* 0x0007e2000c101510 */
[----:B-1----:R-:W-:-:S03]  /*10c0*/  @!P1 IMAD.WIDE R22, R2, R22, UR12 ;  /* 0x0000000c02169e25 */ /* 0x002fc6000f8e0216 */
[----:B------:R3:W-:Y:S04]  /*10d0*/  @!P0 STG.E.U16 desc[UR16][R12.64+0x2], R7 ;  /* 0x000002070c008986 */ /* 0x0007e8000c101510 */
[----:B------:R3:W-:Y:S01]  /*10e0*/  @!P0 STG.E.U16 desc[UR16][R14.64+0x2], R21 ;  /* 0x000002150e008986 */ /* 0x0007e2000c101510 */
[----:B0-----:R-:W-:-:S03]  /*10f0*/  @!P2 IMAD.WIDE R4, R2, R28, UR12 ;  /* 0x0000000c0204ae25 */ /* 0x001fc6000f8e021c */
[----:B------:R3:W-:Y:S04]  /*1100*/  @!P0 STG.E desc[UR16][R26.64+0x4], R17 ;  /* 0x000004111a008986 */ /* 0x0007e8000c101910 */
[----:B------:R3:W-:Y:S04]  /*1110*/  @!P1 STG.E.U16 desc[UR16][R10.64+0x4], R0 ;  /* 0x000004000a009986 */ /* 0x0007e8000c101510 */
[----:B------:R3:W-:Y:S04]  /*1120*/  @!P1 STG.E.U16 desc[UR16][R12.64+0x4], R25 ;  /* 0x000004190c009986 */ /* 0x0007e8000c101510 */
[----:B------:R3:W-:Y:S04]  /*1130*/  @!P1 STG.E.U16 desc[UR16][R14.64+0x4], R29 ;  /* 0x0000041d0e009986 */ /* 0x0007e8000c101510 */
[----:B------:R3:W-:Y:S04]  /*1140*/  @!P1 STG.E desc[UR16][R22.64+0x8], R18 ;  /* 0x0000081216009986 */ /* 0x0007e8000c101910 */
[----:B------:R3:W-:Y:S04]  /*1150*/  @!P2 STG.E.U16 desc[UR16][R10.64+0x6], R20 ;  /* 0x000006140a00a986 */ /* 0x0007e8000c101510 */
[----:B------:R3:W-:Y:S04]  /*1160*/  @!P2 STG.E.U16 desc[UR16][R12.64+0x6], R8 ;  /* 0x000006080c00a986 */ /* 0x0007e8000c101510 */
[----:B--2---:R3:W-:Y:S04]  /*1170*/  @!P2 STG.E.U16 desc[UR16][R14.64+0x6], R6 ;  /* 0x000006060e00a986 */ /* 0x0047e8000c101510 */
[----:B------:R3:W-:Y:S02]  /*1180*/  @!P2 STG.E desc[UR16][R4.64+0xc], R19 ;  /* 0x00000c130400a986 */ /* 0x0007e4000c101910 */
.L_x_690:
[----:B0--3--:R-:W-:-:S04]  /*1190*/  MOV R5, UR18 ;  /* 0x0000001200057c02 */ /* 0x009fc80008000f00 */
[----:B------:R-:W-:-:S04]  /*11a0*/  LEA R2, R5, R2, 0x2 ;  /* 0x0000000205027211 */ /* 0x000fc800078e10ff */
[----:B------:R-:W-:-:S13]  /*11b0*/  ISETP.GE.AND P0, PT, R2, UR15, PT ;  /* 0x0000000f02007c0c */ /* 0x000fda000bf06270 */
[----:B------:R-:W-:Y:S05]  /*11c0*/  @!P0 BRA `(.L_x_691) ;  /* 0xfffffff000748947 */ /* 0x000fea000383ffff */
[----:B------:R-:W-:Y:S05]  /*11d0*/  BSYNC.RECONVERGENT B0 ;  /* 0x0000000000007941 */ /* 0x000fea0003800200 */
.L_x_686:
[----:B------:R-:W-:Y:S05]  /*11e0*/  EXIT ;  /* 0x000000000000794d */ /* 0x000fea0003800000 */
.L_x_685:
[----:B------:R-:W-:Y:S01]  /*11f0*/  BSSY.RECONVERGENT B0, `(.L_x_692) ;  /* 0x00000e1000007945 */ /* 0x000fe20003800200 */
.L_x_698:
[----:B------:R-:W-:Y:S01]  /*1200*/  HFMA2 R15, -RZ, RZ, 0, 1.1920928955078125e-07 ;  /* 0x00000002ff0f7431 */ /* 0x000fe200000001ff */
        /* <DEDUP_REMOVED lines=48> */
.L_x_693:
        /* <DEDUP_REMOVED lines=16> */
.L_x_694:
[----:B-----5:R-:W-:Y:S01]  /*1610*/  IMAD.U32 R0, R0, 0x10000, RZ ;  /* 0x0001000000007824 */ /* 0x020fe200078e00ff */
[----:B------:R-:W-:Y:S01]  /*1620*/  SHF.L.U32 R16, R16, 0x10, RZ ;  /* 0x0000001010107819 */ /* 0x000fe200000006ff */
[----:B------:R-:W-:Y:S01]  /*1630*/  IMAD.U32 R9, R9, 0x10000, RZ ;  /* 0x0001000009097824 */ /* 0x000fe200078e00ff */
[----:B------:R-:W-:Y:S01]  /*1640*/  SHF.L.U32 R7, R7, 0x10, RZ ;  /* 0x0000001007077819 */ /* 0x000fe200000006ff */
[----:B--2---:R-:W-:Y:S01]  /*1650*/  FMUL.FTZ R26, R0, UR28 ;  /* 0x0000001c001a7c20 */ /* 0x004fe20008410000 */
[----:B------:R-:W-:Y:S01]  /*1660*/  SHF.L.U32 R21, R21, 0x10, RZ ;  /* 0x0000001015157819 */ /* 0x000fe200000006ff */
[----:B------:R-:W-:Y:S01]  /*1670*/  BSSY.RECONVERGENT B1, `(.L_x_695) ;  /* 0x0000094000017945 */ /* 0x000fe20003800200 */
[----:B------:R-:W-:Y:S01]  /*1680*/  SHF.L.U32 R8, R8, 0x10, RZ ;  /* 0x0000001008087819 */ /* 0x000fe200000006ff */
[----:B------:R-:W-:Y:S01]  /*1690*/  FFMA.FTZ R27, R3, R16, R26 ;  /* 0x00000010031b7223 */ /* 0x000fe2000001001a */
[----:B------:R-:W-:Y:S01]  /*16a0*/  SHF.L.U32 R26, R18, 0x10, RZ ;  /* 0x00000010121a7819 */ /* 0x000fe200000006ff */
[----:B0-----:R-:W0:Y:S01]  /*16b0*/  MUFU.RCP R16, UR33 ;  /* 0x0000002100107d08 */ /* 0x001e220008001000 */
[----:B------:R-:W-:Y:S01]  /*16c0*/  SHF.L.U32 R18, R5, 0x10, RZ ;  /* 0x0000001005127819 */ /* 0x000fe200000006ff */
[C---:B------:R-:W-:Y:S01]  /*16d0*/  FMUL.FTZ R25, R27.reuse, R27 ;  /* 0x0000001b1b197220 */ /* 0x040fe20000410000 */
[----:B------:R-:W-:Y:S01]  /*16e0*/  FFMA.FTZ R27, R27, -UR30, R27 ;  /* 0x8000001e1b1b7c23 */ /* 0x000fe2000801001b */
[----:B------:R-:W-:-:S02]  /*16f0*/  SHF.L.U32 R4, R4, 0x10, RZ ;  /* 0x0000001004047819 */ /* 0x000fc400000006ff */
[----:B------:R-:W-:Y:S01]  /*1700*/  FFMA.FTZ R25, R25, -UR31, R25 ;  /* 0x8000001f19197c23 */ /* 0x000fe20008010019 */
[----:B------:R-:W-:Y:S01]  /*1710*/  FMUL.FTZ R28, R18, UR28 ;  /* 0x0000001c121c7c20 */ /* 0x000fe20008410000 */
[----:B------:R-:W-:Y:S01]  /*1720*/  FFMA.FTZ R8, R8, UR30, R27 ;  /* 0x0000001e08087c23 */ /* 0x000fe2000801001b */
[----:B------:R-:W-:Y:S01]  /*1730*/  SHF.L.U32 R19, R19, 0x10, RZ ;  /* 0x0000001013137819 */ /* 0x000fe200000006ff */
[----:B------:R-:W-:Y:S01]  /*1740*/  FFMA.FTZ R5, R26, UR31, R25 ;  /* 0x0000001f1a057c23 */ /* 0x000fe20008010019 */
[----:B------:R-:W-:Y:S01]  /*1750*/  IMAD.U32 R26, R23, 0x10000, RZ ;  /* 0x00010000171a7824 */ /* 0x000fe200078e00ff */
[----:B------:R-:W-:Y:S02]  /*1760*/  SHF.L.U32 R6, R6, 0x10, RZ ;  /* 0x0000001006067819 */ /* 0x000fe400000006ff */
[----:B------:R-:W-:Y:S01]  /*1770*/  SHF.L.U32 R24, R24, 0x10, RZ ;  /* 0x0000001018187819 */ /* 0x000fe200000006ff */
[----:B------:R-:W-:Y:S01]  /*1780*/  FFMA.FTZ R25, R3, R26, R28 ;  /* 0x0000001a03197223 */ /* 0x000fe2000001001c */
[----:B------:R-:W-:Y:S01]  /*1790*/  SHF.L.U32 R22, R22, 0x10, RZ ;  /* 0x0000001016167819 */ /* 0x000fe200000006ff */
[----:B0-----:R-:W-:-:S02]  /*17a0*/  FMUL.FTZ R28, R5, R16 ;  /* 0x00000010051c7220 */ /* 0x001fc40000410000 */
[C---:B------:R-:W-:Y:S01]  /*17b0*/  FFMA.FTZ R23, R25.reuse, -UR30, R25 ;  /* 0x8000001e19177c23 */ /* 0x040fe20008010019 */
[----:B------:R-:W-:Y:S01]  /*17c0*/  FMUL.FTZ R25, R25, R25 ;  /* 0x0000001919197220 */ /* 0x000fe20000410000 */
[----:B------:R0:W2:Y:S02]  /*17d0*/  MUFU.SQRT R26, R28 ;  /* 0x0000001c001a7308 */ /* 0x0000a40000002000 */
[----:B------:R-:W-:-:S06]  /*17e0*/  FFMA.FTZ R7, R7, UR30, R23 ;  /* 0x0000001e07077c23 */ /* 0x000fcc0008010017 */
        /* <DEDUP_REMOVED lines=10> */
[----:B------:R-:W-:-:S03]  /*1890*/  FMUL.FTZ R26, R7, R23 ;  /* 0x00000017071a7220 */ /* 0x000fc60000410000 */
[----:B------:R-:W-:Y:S01]  /*18a0*/  FMUL.FTZ R27, R25, UR35 ;  /* 0x00000023191b7c20 */ /* 0x000fe20008410000 */
[----:B--2---:R-:W-:Y:S01]  /*18b0*/  FADD.FTZ R25, R28, UR34 ;  /* 0x000000221c197e21 */ /* 0x004fe20008010000 */
[----:B------:R-:W-:-:S04]  /*18c0*/  FMUL.FTZ R28, R4, UR28 ;  /* 0x0000001c041c7c20 */ /* 0x000fc80008410000 */
[----:B------:R-:W0:Y:S08]  /*18d0*/  F2F.BF16.F32 R27, R27 ;  /* 0x0000001b001b7304 */ /* 0x000e300000202000 */
[----:B------:R-:W2:Y:S01]  /*18e0*/  MUFU.RCP R25, R25 ;  /* 0x0000001900197308 */ /* 0x000ea20000001000 */
[----:B0-----:R-:W-:-:S04]  /*18f0*/  IMAD.U32 R29, R27, 0x10000, RZ ;  /* 0x000100001b1d7824 */ /* 0x001fc800078e00ff */
[----:B------:R-:W-:Y:S01]  /*1900*/  FADD.FTZ R0, R0, -R29 ;  /* 0x8000001d00007221 */ /* 0x000fe20000010000 */
[----:B--2---:R-:W-:Y:S01]  /*1910*/  FMUL.FTZ R25, R26, R25 ;  /* 0x000000191a197220 */ /* 0x004fe20000410000 */
[----:B------:R-:W-:-:S04]  /*1920*/  SHF.L.U32 R26, R17, 0x10, RZ ;  /* 0x00000010111a7819 */ /* 0x000fc800000006ff */
[----:B------:R-:W-:Y:S01]  /*1930*/  F2F.BF16.F32 R0, R0 ;  /* 0x0000000000007304 */ /* 0x000fe20000202000 */
[----:B------:R-:W-:-:S04]  /*1940*/  FFMA.FTZ R26, R3, R26, R28 ;  /* 0x0000001a031a7223 */ /* 0x000fc8000001001c */
[C---:B------:R-:W-:Y:S01]  /*1950*/  FMUL.FTZ R17, R26.reuse, R26 ;  /* 0x0000001a1a117220 */ /* 0x040fe20000410000 */
[----:B------:R-:W-:-:S03]  /*1960*/  FFMA.FTZ R26, R26, -UR30, R26 ;  /* 0x8000001e1a1a7c23 */ /* 0x000fc6000801001a */
[----:B------:R-:W-:Y:S01]  /*1970*/  FFMA.FTZ R28, R17, -UR31, R17 ;  /* 0x8000001f111c7c23 */ /* 0x000fe20008010011 */
[----:B------:R-:W-:-:S03]  /*1980*/  FFMA.FTZ R26, R9, UR30, R26 ;  /* 0x0000001e091a7c23 */ /* 0x000fc6000801001a */
[----:B------:R-:W-:Y:S01]  /*1990*/  FFMA.FTZ R17, R19, UR31, R28 ;  /* 0x0000001f13117c23 */ /* 0x000fe2000801001c */
[----:B------:R-:W-:-:S03]  /*19a0*/  FMUL.FTZ R28, R26, R23 ;  /* 0x000000171a1c7220 */ /* 0x000fc60000410000 */
[----:B------:R-:W-:Y:S02]  /*19b0*/  FMUL.FTZ R27, R17, R16 ;  /* 0x00000010111b7220 */ /* 0x000fe40000410000 */
[----:B------:R-:W-:Y:S08]  /*19c0*/  F2F.BF16.F32 R17, R17 ;  /* 0x0000001100117304 */ /* 0x000ff00000202000 */
[----:B------:R-:W0:Y:S02]  /*19d0*/  MUFU.SQRT R27, R27 ;  /* 0x0000001b001b7308 */ /* 0x000e240000002000 */
[----:B0-----:R-:W-:-:S06]  /*19e0*/  FADD.FTZ R29, R27, UR34 ;  /* 0x000000221b1d7e21 */ /* 0x001fcc0008010000 */
[----:B------:R-:W-:Y:S08]  /*19f0*/  F2F.BF16.F32 R27, R7 ;  /* 0x00000007001b7304 */ /* 0x000ff00000202000 */
[----:B------:R-:W0:Y:S08]  /*1a00*/  MUFU.RCP R19, R29 ;  /* 0x0000001d00137308 */ /* 0x000e300000001000 */
[----:B------:R-:W-:Y:S01]  /*1a10*/  F2F.BF16.F32 R29, R26 ;  /* 0x0000001a001d7304 */ /* 0x000fe20000202000 */
[----:B0-----:R-:W-:Y:S01]  /*1a20*/  FMUL.FTZ R19, R28, R19 ;  /* 0x000000131c137220 */ /* 0x001fe20000410000 */
[----:B------:R-:W-:-:S03]  /*1a30*/  FMUL.FTZ R28, R6, UR28 ;  /* 0x0000001c061c7c20 */ /* 0x000fc60008410000 */
[----:B------:R-:W-:Y:S01]  /*1a40*/  FMUL.FTZ R19, R19, UR35 ;  /* 0x0000002313137c20 */ /* 0x000fe20008410000 */
[----:B------:R-:W-:-:S04]  /*1a50*/  FFMA.FTZ R24, R3, R24, R28 ;  /* 0x0000001803187223 */ /* 0x000fc8000001001c */
[C---:B------:R-:W-:Y:S01]  /*1a60*/  FMUL.FTZ R9, R24.reuse, R24 ;  /* 0x0000001818097220 */ /* 0x040fe20000410000 */
[----:B------:R-:W-:Y:S01]  /*1a70*/  FFMA.FTZ R24, R24, -UR30, R24 ;  /* 0x8000001e18187c23 */ /* 0x000fe20008010018 */
[----:B------:R-:W-:Y:S02]  /*1a80*/  F2F.BF16.F32 R19, R19 ;  /* 0x0000001300137304 */ /* 0x000fe40000202000 */
[----:B------:R-:W-:-:S04]  /*1a90*/  FFMA.FTZ R9, R9, -UR31, R9 ;  /* 0x8000001f09097c23 */ /* 0x000fc80008010009 */
[----:B------:R-:W-:Y:S02]  /*1aa0*/  FFMA.FTZ R22, R22, UR31, R9 ;  /* 0x0000001f16167c23 */ /* 0x000fe40008010009 */
[----:B------:R-:W-:Y:S02]  /*1ab0*/  F2F.BF16.F32 R9, R8 ;  /* 0x0000000800097304 */ /* 0x000fe40000202000 */
[----:B------:R-:W-:-:S06]  /*1ac0*/  FMUL.FTZ R28, R22, R16 ;  /* 0x00000010161c7220 */ /* 0x000fcc0000410000 */
[----:B------:R-:W0:Y:S08]  /*1ad0*/  MUFU.SQRT R28, R28 ;  /* 0x0000001c001c7308 */ /* 0x000e300000002000 */
[----:B------:R2:W-:Y:S01]  /*1ae0*/  F2F.BF16.F32 R16, R5 ;  /* 0x0000000500107304 */ /* 0x0005e20000202000 */
[----:B0-----:R-:W-:Y:S01]  /*1af0*/  FADD.FTZ R28, R28, UR34 ;  /* 0x000000221c1c7e21 */ /* 0x001fe20008010000 */
[----:B--2---:R-:W-:-:S02]  /*1b00*/  IMAD.U32 R5, R20, 0x10000, RZ ;  /* 0x0001000014057824 */ /* 0x004fc400078e00ff */
[----:B------:R-:W-:Y:S02]  /*1b10*/  FMUL.FTZ R20, R25, UR35 ;  /* 0x0000002319147c20 */ /* 0x000fe40008410000 */
[----:B------:R-:W-:Y:S02]  /*1b20*/  FFMA.FTZ R24, R5, UR30, R24 ;  /* 0x0000001e05187c23 */ /* 0x000fe40008010018 */
[----:B------:R-:W0:Y:S02]  /*1b30*/  MUFU.RCP R28, R28 ;  /* 0x0000001c001c7308 */ /* 0x000e240000001000 */
[----:B------:R-:W-:-:S06]  /*1b40*/  FMUL.FTZ R23, R24, R23 ;  /* 0x0000001718177220 */ /* 0x000fcc0000410000 */
[----:B------:R-:W2:Y:S08]  /*1b50*/  F2F.BF16.F32 R8, R20 ;  /* 0x0000001400087304 */ /* 0x000eb00000202000 */
[----:B------:R-:W-:Y:S01]  /*1b60*/  F2F.BF16.F32 R25, R24 ;  /* 0x0000001800197304 */ /* 0x000fe20000202000 */
[----:B0-----:R-:W-:-:S04]  /*1b70*/  FMUL.FTZ R23, R23, R28 ;  /* 0x0000001c17177220 */ /* 0x001fc80000410000 */
[----:B------:R-:W-:Y:S01]  /*1b80*/  FMUL.FTZ R23, R23, UR35 ;  /* 0x0000002317177c20 */ /* 0x000fe20008410000 */
[----:B--2---:R-:W-:Y:S02]  /*1b90*/  SHF.L.U32 R5, R8, 0x10, RZ ;  /* 0x0000001008057819 */ /* 0x004fe400000006ff */
[----:B------:R-:W-:Y:S03]  /*1ba0*/  F2F.BF16.F32 R24, R22 ;  /* 0x0000001600187304 */ /* 0x000fe60000202000 */
[----:B------:R-:W-:Y:S01]  /*1bb0*/  FADD.FTZ R20, R18, -R5 ;  /* 0x8000000512147221 */ /* 0x000fe20000010000 */
[----:B------:R-:W-:-:S04]  /*1bc0*/  SHF.L.U32 R5, R19, 0x10, RZ ;  /* 0x0000001013057819 */ /* 0x000fc800000006ff */
[----:B------:R-:W0:Y:S01]  /*1bd0*/  F2F.BF16.F32 R23, R23 ;  /* 0x0000001700177304 */ /* 0x000e220000202000 */
[----:B------:R-:W-:Y:S01]  /*1be0*/  FADD.FTZ R8, R4, -R5 ;  /* 0x8000000504087221 */ /* 0x000fe20000010000 */
[----:B------:R-:W-:-:S06]  /*1bf0*/  IMAD.U32 R4, R0, 0x10000, RZ ;  /* 0x0001000000047824 */ /* 0x000fcc00078e00ff */
[----:B------:R-:W2:Y:S01]  /*1c00*/  F2F.BF16.F32 R20, R20 ;  /* 0x0000001400147304 */ /* 0x000ea20000202000 */
[----:B0-----:R-:W-:-:S07]  /*1c10*/  SHF.L.U32 R5, R23, 0x10, RZ ;  /* 0x0000001017057819 */ /* 0x001fce00000006ff */
[----:B------:R-:W0:Y:S01]  /*1c20*/  F2F.BF16.F32 R8, R8 ;  /* 0x0000000800087304 */ /* 0x000e220000202000 */
[----:B------:R-:W-:Y:S01]  /*1c30*/  FADD.FTZ R26, R6, -R5 ;  /* 0x80000005061a7221 */ /* 0x000fe20000010000 */
[----:B--2---:R-:W-:-:S06]  /*1c40*/  SHF.L.U32 R5, R20, 0x10, RZ ;  /* 0x0000001014057819 */ /* 0x004fcc00000006ff */
[----:B------:R-:W2:Y:S01]  /*1c50*/  F2F.BF16.F32 R26, R26 ;  /* 0x0000001a001a7304 */ /* 0x000ea20000202000 */
[----:B0-----:R-:W-:Y:S02]  /*1c60*/  SHF.L.U32 R6, R8, 0x10, RZ ;  /* 0x0000001008067819 */ /* 0x001fe400000006ff */
[----:B--2---:R-:W-:Y:S01]  /*1c70*/  SHF.L.U32 R7, R26, 0x10, RZ ;  /* 0x000000101a077819 */ /* 0x004fe200000006ff */
[----:B------:R-:W-:Y:S06]  /*1c80*/  BRA.U UP1, `(.L_x_696) ;  /* 0x0000000101847547 */ /* 0x000fec000b800000 */
[C---:B------:R-:W-:Y:S01]  /*1c90*/  ISETP.GE.AND P2, PT, R2.reuse, UR15, PT ;  /* 0x0000000f02007c0c */ /* 0x040fe2000bf46270 */
[C---:B------:R-:W-:Y:S01]  /*1ca0*/  VIADD R18, R2.reuse, 0x1 ;  /* 0x0000000102127836 */ /* 0x040fe20000000000 */
[----:B------:R-:W-:Y:S01]  /*1cb0*/  IADD3 R19, PT, PT, R2, 0x2, RZ ;  /* 0x0000000202137810 */ /* 0x000fe20007ffe0ff */
[----:B------:R-:W-:Y:S02]  /*1cc0*/  HFMA2 R23, -RZ, RZ, 0, 2.384185791015625e-07 ;  /* 0x00000004ff177431 */ /* 0x000fe400000001ff */
[----:B------:R-:W-:Y:S01]  /*1cd0*/  IMAD.MOV.U32 R22, RZ, RZ, 0x4 ;  /* 0x00000004ff167424 */ /* 0x000fe200078e00ff */
[----:B------:R-:W-:Y:S02]  /*1ce0*/  ISETP.GE.AND P0, PT, R18, UR15, PT ;  /* 0x0000000f12007c0c */ /* 0x000fe4000bf06270 */
[----:B------:R-:W-:Y:S02]  /*1cf0*/  ISETP.GE.AND P1, PT, R19, UR15, PT ;  /* 0x0000000f13007c0c */ /* 0x000fe4000bf26270 */
[----:B------:R-:W-:-:S03]  /*1d00*/  MOV R19, 0x4 ;  /* 0x0000000400137802 */ /* 0x000fc60000000f00 */
[----:B------:R0:W-:Y:S02]  /*1d10*/  @!P2 STG.E.U16 desc[UR16][R10.64], R0 ;  /* 0x000000000a00a986 */ /* 0x0001e4000c101510 */
[C---:B------:R-:W-:Y:S02]  /*1d20*/  @!P2 IMAD.WIDE R18, R2.reuse, R19, UR12 ;  /* 0x0000000c0212ae25 */ /* 0x040fe4000f8e0213 */
[----:B------:R-:W-:Y:S04]  /*1d30*/  @!P2 STG.E.U16 desc[UR16][R12.64], R9 ;  /* 0x000000090c00a986 */ /* 0x000fe8000c101510 */
[----:B------:R-:W-:Y:S04]  /*1d40*/  @!P2 STG.E.U16 desc[UR16][R14.64], R16 ;  /* 0x000000100e00a986 */ /* 0x000fe8000c101510 */
[----:B------:R2:W-:Y:S01]  /*1d50*/  @!P2 STG.E desc[UR16][R18.64], R4 ;  /* 0x000000041200a986 */ /* 0x0005e2000c101910 */
[----:B0-----:R-:W-:-:S03]  /*1d60*/  IADD3 R0, PT, PT, R2, 0x3, RZ ;  /* 0x0000000302007810 */ /* 0x001fc60007ffe0ff */
[----:B------:R3:W-:Y:S04]  /*1d70*/  @!P0 STG.E.U16 desc[UR16][R10.64+0x2], R20 ;  /* 0x000002140a008986 */ /* 0x0007e8000c101510 */
[----:B------:R3:W-:Y:S01]  /*1d80*/  @!P0 STG.E.U16 desc[UR16][R12.64+0x2], R27 ;  /* 0x0000021b0c008986 */ /* 0x0007e2000c101510 */
[----:B--2---:R-:W-:-:S03]  /*1d90*/  @!P0 IMAD.WIDE R18, R2, R23, UR12 ;  /* 0x0000000c02128e25 */ /* 0x004fc6000f8e0217 */
[----:B------:R3:W-:Y:S01]  /*1da0*/  @!P0 STG.E.U16 desc[UR16][R14.64+0x2], R21 ;  /* 0x000002150e008986 */ /* 0x0007e2000c101510 */
[----:B------:R-:W-:-:S03]  /*1db0*/  @!P1 IMAD.WIDE R22, R2, R22, UR12 ;  /* 0x0000000c02169e25 */ /* 0x000fc6000f8e0216 */
[----:B------:R3:W-:Y:S01]  /*1dc0*/  @!P0 STG.E desc[UR16][R18.64+0x4], R5 ;  /* 0x0000040512008986 */ /* 0x0007e2000c101910 */
[----:B------:R-:W-:-:S03]  /*1dd0*/  ISETP.GE.AND P0, PT, R0, UR15, PT ;  /* 0x0000000f00007c0c */ /* 0x000fc6000bf06270 */
[----:B------:R3:W-:Y:S04]  /*1de0*/  @!P1 STG.E.U16 desc[UR16][R10.64+0x4], R8 ;  /* 0x000004080a009986 */ /* 0x0007e8000c101510 */
[----:B------:R3:W-:Y:S04]  /*1df0*/  @!P1 STG.E.U16 desc[UR16][R12.64+0x4], R29 ;  /* 0x0000041d0c009986 */ /* 0x0007e8000c101510 */
[----:B------:R3:W-:Y:S04]  /*1e00*/  @!P1 STG.E.U16 desc[UR16][R14.64+0x4], R17 ;  /* 0x000004110e009986 */ /* 0x0007e8000c101510 */
[----:B------:R3:W-:Y:S01]  /*1e10*/  @!P1 STG.E desc[UR16][R22.64+0x8], R6 ;  /* 0x0000080616009986 */ /* 0x0007e2000c101910 */
[----:B------:R-:W-:Y:S05]  /*1e20*/  @P0 BRA `(.L_x_697) ;  /* 0x0000000000600947 */ /* 0x000fea0003800000 */
[----:B---3--:R-:W-:Y:S01]  /*1e30*/  MOV R5, 0x4 ;  /* 0x0000000400057802 */ /* 0x008fe20000000f00 */
[----:B------:R2:W-:Y:S04]  /*1e40*/  STG.E.U16 desc[UR16][R10.64+0x6], R26 ;  /* 0x0000061a0a007986 */ /* 0x0005e8000c101510 */
[----:B------:R-:W-:Y:S01]  /*1e50*/  IMAD.WIDE R4, R2, R5, UR12 ;  /* 0x0000000c02047e25 */ /* 0x000fe2000f8e0205 */
[----:B------:R2:W-:Y:S04]  /*1e60*/  STG.E.U16 desc[UR16][R12.64+0x6], R25 ;  /* 0x000006190c007986 */ /* 0x0005e8000c101510 */
[----:B------:R2:W-:Y:S04]  /*1e70*/  STG.E.U16 desc[UR16][R14.64+0x6], R24 ;  /* 0x000006180e007986 */ /* 0x0005e8000c101510 */
[----:B------:R2:W-:Y:S01]  /*1e80*/  STG.E desc[UR16][R4.64+0xc], R7 ;  /* 0x00000c0704007986 */ /* 0x0005e2000c101910 */
[----:B------:R-:W-:Y:S05]  /*1e90*/  BRA `(.L_x_697) ;  /* 0x0000000000447947 */ /* 0x000fea0003800000 */
.L_x_696:
[----:B------:R-:W-:Y:S01]  /*1ea0*/  IMAD.WIDE.U32 R18, R20, 0x10000, RZ ;  /* 0x0001000014127825 */ /* 0x000fe200078e00ff */
[----:B------:R-:W-:-:S03]  /*1eb0*/  SHF.L.U32 R25, R25, 0x10, RZ ;  /* 0x0000001019197819 */ /* 0x000fc600000006ff */
[----:B------:R-:W-:Y:S01]  /*1ec0*/  IMAD.WIDE.U32 R22, R27, 0x10000, RZ ;  /* 0x000100001b167825 */ /* 0x000fe200078e00ff */
[----:B------:R-:W-:Y:S02]  /*1ed0*/  LOP3.LUT R19, R19, R7, R8, 0xfe, !PT ;  /* 0x0000000713137212 */ /* 0x000fe400078efe08 */
[----:B------:R-:W-:Y:S01]  /*1ee0*/  LOP3.LUT R18, R18, R0, RZ, 0xfc, !PT ;  /* 0x0000000012127212 */ /* 0x000fe200078efcff */
[----:B------:R-:W-:Y:S01]  /*1ef0*/  IMAD.WIDE.U32 R20, R21, 0x10000, RZ ;  /* 0x0001000015147825 */ /* 0x000fe200078e00ff */
[----:B------:R-:W-:Y:S02]  /*1f00*/  LOP3.LUT R23, R23, R25, R29, 0xfe, !PT ;  /* 0x0000001917177212 */ /* 0x000fe400078efe1d */
[----:B------:R-:W-:Y:S01]  /*1f10*/  MOV R25, 0x4 ;  /* 0x0000000400197802 */ /* 0x000fe20000000f00 */
[----:B------:R-:W-:Y:S01]  /*1f20*/  IMAD.U32 R8, R24, 0x10000, RZ ;  /* 0x0001000018087824 */ /* 0x000fe200078e00ff */
[----:B------:R-:W-:Y:S01]  /*1f30*/  LOP3.LUT R22, R22, R9, RZ, 0xfc, !PT ;  /* 0x0000000916167212 */ /* 0x000fe200078efcff */
[----:B------:R0:W-:Y:S03]  /*1f40*/  STG.E.64 desc[UR16][R10.64], R18 ;  /* 0x000000120a007986 */ /* 0x0001e6000c101b10 */
[----:B------:R-:W-:Y:S01]  /*1f50*/  LOP3.LUT R9, R21, R8, R17, 0xfe, !PT ;  /* 0x0000000815097212 */ /* 0x000fe200078efe11 */
[----:B------:R0:W-:Y:S01]  /*1f60*/  STG.E.64 desc[UR16][R12.64], R22 ;  /* 0x000000160c007986 */ /* 0x0001e2000c101b10 */
[----:B------:R-:W-:Y:S01]  /*1f70*/  LOP3.LUT R8, R20, R16, RZ, 0xfc, !PT ;  /* 0x0000001014087212 */ /* 0x000fe200078efcff */
[----:B------:R-:W-:-:S04]  /*1f80*/  IMAD.WIDE R16, R2, R25, UR12 ;  /* 0x0000000c02107e25 */ /* 0x000fc8000f8e0219 */
[----:B------:R0:W-:Y:S04]  /*1f90*/  STG.E.64 desc[UR16][R14.64], R8 ;  /* 0x000000080e007986 */ /* 0x0001e8000c101b10 */
[----:B------:R0:W-:Y:S02]  /*1fa0*/  STG.E.128 desc[UR16][R16.64], R4 ;  /* 0x0000000410007986 */ /* 0x0001e4000c101d10 */
.L_x_697:
[----:B-1--4-:R-:W-:Y:S05]  /*1fb0*/  BSYNC.RECONVERGENT B1 ;  /* 0x0000000000017941 */ /* 0x012fea0003800200 */
.L_x_695:
[----:B0-23--:R-:W-:-:S04]  /*1fc0*/  MOV R5, UR18 ;  /* 0x0000001200057c02 */ /* 0x00dfc80008000f00 */
[----:B------:R-:W-:-:S04]  /*1fd0*/  LEA R2, R5, R2, 0x2 ;  /* 0x0000000205027211 */ /* 0x000fc800078e10ff */
[----:B------:R-:W-:-:S13]  /*1fe0*/  ISETP.GE.AND P0, PT, R2, UR15, PT ;  /* 0x0000000f02007c0c */ /* 0x000fda000bf06270 */
[----:B------:R-:W-:Y:S05]  /*1ff0*/  @!P0 BRA `(.L_x_698) ;  /* 0xfffffff000808947 */ /* 0x000fea000383ffff */
[----:B------:R-:W-:Y:S05]  /*2000*/  BSYNC.RECONVERGENT B0 ;  /* 0x0000000000007941 */ /* 0x000fea0003800200 */
.L_x_692:
[----:B------:R-:W-:Y:S05]  /*2010*/  EXIT ;  /* 0x000000000000794d */ /* 0x000fea0003800000 */
.L_x_699:
        /* <DEDUP_REMOVED lines=14> */
.L_x_1119:


//--------------------- .text._Z25multi_tensor_apply_kernelI18TensorListMetadataILi5EE15DistAdamFunctorIN3c108BFloat16ENS3_4HalfES4_EJPfffffff10adamMode_tfEEvlPViT_T0_DpT1_ --------------------------
	.section	.text._Z25multi_tensor_apply_kernelI18TensorListMetadataILi5EE15DistAdamFunctorIN3c108BFloat16ENS3_4HalfES4_EJPfffffff10adamMode_tfEEvlPViT_T0_DpT1_,"ax",@progbits
	.align	128
        .global         _Z25multi_tensor_apply_kernelI18TensorListMetadataILi5EE15DistAdamFunctorIN3c108BFloat16ENS3_4HalfES4_EJPfffffff10adamMode_tfEEvlPViT_T0_DpT1_
        .type           _Z25multi_tensor_apply_kernelI18TensorListMetadataILi5EE15DistAdamFunctorIN3c108BFloat16ENS3_4HalfES4_EJPfffffff10adamMode_tfEEvlPViT_T0_DpT1_,@function
        .size           _Z25multi_tensor_apply_kernelI18TensorListMetadataILi5EE15DistAdamFunctorIN3c108BFloat16ENS3_4HalfES4_EJPfffffff10adamMode_tfEEvlPViT_T0_DpT1_,(.L_x_1120 - _Z25multi_tensor_apply_kernelI18TensorListMetadataILi5EE15DistAdamFunctorIN3c108BFloat16ENS3_4HalfES4_EJPfffffff10adamMode_tfEEvlPViT_T0_DpT1_)
        .other          _Z25multi_tensor_apply_kernelI18TensorListMetadataILi5EE15DistAdamFunctorIN3c108BFloat16ENS3_4HalfES4_EJPfffffff10adamMode_tfEEvlPViT_T0_DpT1_,@"STO_CUDA_ENTRY STV_DEFAULT"
_Z25multi_tensor_apply_kernelI18TensorListMetadataILi5EE15DistAdamFunctorIN3c108BFloat16ENS3_4HalfES4_EJPfffffff10adamMode_tfEEvlPViT_T0_DpT1_:
.text._Z25multi_tensor_apply_kernelI18TensorListMetadataILi5EE15DistAdamFunctorIN3c108BFloat16ENS3_4HalfES4_EJPfffffff10adamMode_tfEEvlPViT_T0_DpT1_:
        /* <DEDUP_REMOVED lines=8> */
[----:B--2---:R-:W-:-:S09]  /*0080*/  SHF.L.U32 R2, R2, 0x2, RZ ;  /* 0x0000000202027819 */ /* 0x004fd200000006ff */
        /* <DEDUP_REMOVED lines=44> */
.L_x_706:
[----:B0-----:R-:W-:Y:S01]  /*0350*/  HFMA2 R5, -RZ, RZ, 0, 1.1920928955078125e-07 ;  /* 0x00000002ff057431 */ /* 0x001fe200000001ff */
[----:B------:R-:W-:Y:S01]  /*0360*/  MOV R7, 0x2 ;  /* 0x0000000200077802 */ /* 0x000fe20000000f00 */
[----:B------:R-:W-:-:S04]  /*0370*/  IMAD.MOV.U32 R9, RZ, RZ, 0x2 ;  /* 0x00000002ff097424 */ /* 0x000fc800078e00ff */
[----:B------:R-:W-:-:S04]  /*0380*/  IMAD.WIDE R6, R2, R7, UR6 ;  /* 0x0000000602067e25 */ /* 0x000fc8000f8e0207 */
[----:B------:R-:W-:-:S04]  /*0390*/  IMAD.WIDE R4, R2, R5, UR4 ;  /* 0x0000000402047e25 */ /* 0x000fc8000f8e0205 */
[----:B------:R-:W-:Y:S01]  /*03a0*/  IMAD.WIDE R8, R2, R9, UR8 ;  /* 0x0000000802087e25 */ /* 0x000fe2000f8e0209 */
[----:B------:R-:W-:Y:S06]  /*03b0*/  BRA.U !UP1, `(.L_x_702) ;  /* 0x0000000109487547 */ /* 0x000fec000b800000 */
[----:B------:R-:W-:Y:S01]  /*03c0*/  MOV R13, 0x2 ;  /* 0x00000002000d7802 */ /* 0x000fe20000000f00 */
[----:B------:R-:W2:Y:S04]  /*03d0*/  LDG.E.64 R10, desc[UR16][R8.64] ;  /* 0x00000010080a7981 */ /* 0x000ea8000c1e1b00 */
        /* <DEDUP_REMOVED lines=16> */
.L_x_702:
        /* <DEDUP_REMOVED lines=9> */
[----:B------:R-:W5:Y:S01]  /*0570*/  @!P0 LDG.E.U16 R16, desc[UR16][R4.64] ;  /* 0x0000001004108981 */ /* 0x000f62000c1e1500 */
[----:B------:R-:W-:Y:S01]  /*0580*/  MOV R11, 0x2 ;  /* 0x00000002000b7802 */ /* 0x000fe20000000f00 */
[C---:B------:R-:W-:Y:S01]  /*0590*/  @!P1 IMAD.WIDE R26, R2.reuse, R27, UR10 ;  /* 0x0000000a021a9e25 */ /* 0x040fe2000f8e021b */
[----:B------:R-:W-:Y:S01]  /*05a0*/  MOV R29, 0x2 ;  /* 0x00000002001d7802 */ /* 0x000fe20000000f00 */
[----:B------:R-:W5:Y:S01]  /*05b0*/  @!P0 LDG.E.U16 R14, desc[UR16][R6.64] ;  /* 0x00000010060e8981 */ /* 0x000f62000c1e1500 */
[----:B------:R-:W-:Y:S01]  /*05c0*/  @P1 PRMT R23, RZ, 0x7610, R23 ;  /* 0x00007610ff171816 */ /* 0x000fe20000000017 */
[----:B------:R-:W-:Y:S02]  /*05d0*/  @!P0 IMAD.WIDE R20, R2, R21, UR10 ;  /* 0x0000000a02148e25 */ /* 0x000fe4000f8e0215 */
[----:B------:R-:W-:-:S02]  /*05e0*/  @P3 PRMT R24, RZ, 0x7610, R24 ;  /* 0x00007610ff183816 */ /* 0x000fc40000000018 */
[C---:B------:R-:W-:Y:S01]  /*05f0*/  @!P3 IMAD.WIDE R10, R2.reuse, R11, UR10 ;  /* 0x0000000a020abe25 */ /* 0x040fe2000f8e020b */
[----:B------:R-:W5:Y:S01]  /*0600*/  @!P0 LDG.E.U16 R12, desc[UR16][R20.64] ;  /* 0x00000010140c8981 */ /* 0x000f62000c1e1500 */
[----:B------:R-:W-:Y:S02]  /*0610*/  @P2 PRMT R13, RZ, 0x7610, R13 ;  /* 0x00007610ff0d2816 */ /* 0x000fe4000000000d */
[----:B------:R-:W-:Y:S01]  /*0620*/  @P1 PRMT R17, RZ, 0x7610, R17 ;  /* 0x00007610ff111816 */ /* 0x000fe20000000011 */
[----:B------:R0:W5:Y:S01]  /*0630*/  @!P3 LDG.E.U16 R24, desc[UR16][R10.64+0x6] ;  /* 0x000006100a18b981 */ /* 0x000162000c1e1500 */
        /* <DEDUP_REMOVED lines=8> */
[----:B0-----:R-:W-:Y:S01]  /*06c0*/  @P2 PRMT R11, RZ, 0x7610, R11 ;  /* 0x00007610ff0b2816 */ /* 0x001fe2000000000b */
        /* <DEDUP_REMOVED lines=16> */
.L_x_703:
[----:B-----5:R-:W-:Y:S01]  /*07d0*/  HADD2.F32 R21, -RZ, R12.H0_H0 ;  /* 0x2000000cff157230 */ /* 0x020fe20000004100 */
[----:B------:R-:W-:Y:S01]  /*07e0*/  SHF.L.U32 R10, R10, 0x10, RZ ;  /* 0x000000100a0a7819 */ /* 0x000fe200000006ff */
[----:B------:R-:W-:Y:S01]  /*07f0*/  HADD2.F32 R23, -RZ, R23.H0_H0 ;  /* 0x20000017ff177230 */ /* 0x000fe20000004100 */
[----:B------:R-:W-:Y:S01]  /*0800*/  SHF.L.U32 R14, R14, 0x10, RZ ;  /* 0x000000100e0e7819 */ /* 0x000fe200000006ff */
[----:B------:R-:W-:Y:S02]  /*0810*/  IMAD.U32 R19, R19, 0x10000, RZ ;  /* 0x0001000013137824 */ /* 0x000fe400078e00ff */
[C---:B------:R-:W-:Y:S01]  /*0820*/  FMUL.FTZ R12, R0.reuse, R21 ;  /* 0x00000015000c7220 */ /* 0x040fe20000410000 */
[----:B------:R-:W-:Y:S01]  /*0830*/  SHF.L.U32 R27, R25, 0x10, RZ ;  /* 0x00000010191b7819 */ /* 0x000fe200000006ff */
[----:B------:R-:W-:Y:S01]  /*0840*/  FMUL.FTZ R23, R0, R23 ;  /* 0x0000001700177220 */ /* 0x000fe20000410000 */
[----:B------:R-:W-:Y:S01]  /*0850*/  SHF.L.U32 R15, R15, 0x10, RZ ;  /* 0x000000100f0f7819 */ /* 0x000fe200000006ff */
[C---:B------:R-:W-:Y:S01]  /*0860*/  FMUL.FTZ R21, R12.reuse, R12 ;  /* 0x0000000c0c157220 */ /* 0x040fe20000410000 */
[----:B------:R-:W-:Y:S01]  /*0870*/  FFMA.FTZ R25, R12, -UR20, R12 ;  /* 0x800000140c197c23 */ /* 0x000fe2000801000c */
[----:B------:R-:W-:Y:S01]  /*0880*/  FMUL.FTZ R26, R23, R23 ;  /* 0x00000017171a7220 */ /* 0x000fe20000410000 */
[----:B------:R-:W-:Y:S01]  /*0890*/  SHF.L.U32 R11, R11, 0x10, RZ ;  /* 0x000000100b0b7819 */ /* 0x000fe200000006ff */
[----:B------:R-:W-:Y:S01]  /*08a0*/  FFMA.FTZ R21, R21, -UR21, R21 ;  /* 0x8000001515157c23 */ /* 0x000fe20008010015 */
[----:B------:R-:W-:Y:S01]  /*08b0*/  FFMA.FTZ R12, R14, UR20, R25 ;  /* 0x000000140e0c7c23 */ /* 0x000fe20008010019 */
[----:B------:R-:W-:Y:S01]  /*08c0*/  FFMA.FTZ R26, R26, -UR21, R26 ;  /* 0x800000151a1a7c23 */ /* 0x000fe2000801001a */
[----:B------:R-:W-:Y:S01]  /*08d0*/  SHF.L.U32 R20, R20, 0x10, RZ ;  /* 0x0000001014147819 */ /* 0x000fe200000006ff */
[----:B------:R-:W-:Y:S01]  /*08e0*/  FFMA.FTZ R10, R10, UR21, R21 ;  /* 0x000000150a0a7c23 */ /* 0x000fe20008010015 */
[----:B------:R-:W-:Y:S01]  /*08f0*/  SHF.L.U32 R22, R22, 0x10, RZ ;  /* 0x0000001016167819 */ /* 0x000fe200000006ff */
[----:B------:R-:W0:Y:S01]  /*0900*/  MUFU.RCP R21, UR25 ;  /* 0x0000001900157d08 */ /* 0x000e220008001000 */
[----:B------:R-:W-:Y:S01]  /*0910*/  FFMA.FTZ R14, R27, UR21, R26 ;  /* 0x000000151b0e7c23 */ /* 0x000fe2000801001a */
[----:B------:R-:W-:Y:S01]  /*0920*/  FFMA.FTZ R26, R23, -UR20, R23 ;  /* 0x80000014171a7c23 */ /* 0x000fe20008010017 */
[----:B------:R-:W-:Y:S01]  /*0930*/  HADD2.F32 R23, -RZ, R13.H0_H0 ;  /* 0x2000000dff177230 */ /* 0x000fe20000004100 */
[----:B------:R-:W-:Y:S01]  /*0940*/  SHF.L.U32 R16, R16, 0x10, RZ ;  /* 0x0000001010107819 */ /* 0x000fe200000006ff */
[----:B------:R-:W-:-:S02]  /*0950*/  IMAD.U32 R17, R17, 0x10000, RZ ;  /* 0x0001000011117824 */ /* 0x000fc400078e00ff */
[----:B------:R-:W-:Y:S01]  /*0960*/  FFMA.FTZ R13, R19, UR20, R26 ;  /* 0x00000014130d7c23 */ /* 0x000fe2000801001a */
[----:B------:R-:W-:Y:S01]  /*0970*/  SHF.L.U32 R3, R3, 0x10, RZ ;  /* 0x0000001003037819 */ /* 0x000fe200000006ff */
[----:B------:R-:W-:-:S04]  /*0980*/  FMUL.FTZ R23, R0, R23 ;  /* 0x0000001700177220 */ /* 0x000fc80000410000 */
[C---:B------:R-:W-:Y:S01]  /*0990*/  FFMA.FTZ R26, R23.reuse, -UR20, R23 ;  /* 0x80000014171a7c23 */ /* 0x040fe20008010017 */
[----:B------:R-:W-:-:S03]  /*09a0*/  FMUL.FTZ R23, R23, R23 ;  /* 0x0000001717177220 */ /* 0x000fc60000410000 */
[----:B------:R-:W-:Y:S01]  /*09b0*/  FFMA.FTZ R15, R15, UR20, R26 ;  /* 0x000000140f0f7c23 */ /* 0x000fe2000801001a */
[-C--:B0-----:R-:W-:Y:S01]  /*09c0*/  FMUL.FTZ R19, R14, R21.reuse ;  /* 0x000000150e137220 */ /* 0x081fe20000410000 */
[----:B------:R-:W-:Y:S01]  /*09d0*/  FMUL.FTZ R25, R10, R21 ;  /* 0x000000150a197220 */ /* 0x000fe20000410000 */
[----:B------:R-:W-:Y:S01]  /*09e0*/  FFMA.FTZ R26, R23, -UR21, R23 ;  /* 0x80000015171a7c23 */ /* 0x000fe20008010017 */
[----:B------:R-:W-:Y:S01]  /*09f0*/  HADD2.F32 R23, -RZ, R24.H0_H0 ;  /* 0x20000018ff177230 */ /* 0x000fe20000004100 */
        /* <DEDUP_REMOVED lines=46> */
[----:B--2---:R-:W-:-:S05]  /*0ce0*/  SHF.L.U32 R29, R14, 0x10, RZ ;  /* 0x000000100e1d7819 */ /* 0x004fca00000006ff */
[----:B------:R-:W-:Y:S01]  /*0cf0*/  FADD.FTZ R14, R16, -R29 ;  /* 0x8000001d100e7221 */ /* 0x000fe20000010000 */
[----:B------:R-:W0:Y:S01]  /*0d00*/  F2F.BF16.F32 R18, R22 ;  /* 0x0000001600127304 */ /* 0x000e220000202000 */
[----:B-1----:R-:W-:-:S07]  /*0d10*/  SHF.L.U32 R16, R21, 0x10, RZ ;  /* 0x0000001015107819 */ /* 0x002fce00000006ff */
[----:B------:R-:W1:Y:S01]  /*0d20*/  F2F.BF16.F32 R20, R20 ;  /* 0x0000001400147304 */ /* 0x000e620000202000 */
[----:B------:R-:W-:Y:S01]  /*0d30*/  FADD.FTZ R16, R17, -R16 ;  /* 0x8000001011107221 */ /* 0x000fe20000010000 */
[----:B0-----:R-:W-:-:S06]  /*0d40*/  SHF.L.U32 R24, R18, 0x10, RZ ;  /* 0x0000001012187819 */ /* 0x001fcc00000006ff */
[----:B------:R0:W2:Y:S01]  /*0d50*/  F2F.BF16.F32 R27, R15 ;  /* 0x0000000f001b7304 */ /* 0x0000a20000202000 */
[----:B------:R-:W-:Y:S01]  /*0d60*/  FADD.FTZ R3, R3, -R24 ;  /* 0x8000001803037221 */ /* 0x000fe20000010000 */
[----:B-1----:R-:W-:-:S06]  /*0d70*/  IMAD.U32 R17, R20, 0x10000, RZ ;  /* 0x0001000014117824 */ /* 0x002fcc00078e00ff */
        /* <DEDUP_REMOVED lines=9> */
[----:B------:R-:W-:Y:S02]  /*0e10*/  SHF.L.U32 R29, R29, 0x10, RZ ;  /* 0x000000101d1d7819 */ /* 0x000fe400000006ff */
[----:B------:R-:W-:Y:S01]  /*0e20*/  SHF.L.U32 R18, R23, 0x10, RZ ;  /* 0x0000001017127819 */ /* 0x000fe200000006ff */
[----:B------:R-:W-:Y:S01]  /*0e30*/  IMAD.WIDE.U32 R20, R25, 0x10000, RZ ;  /* 0x0001000019147825 */ /* 0x000fe200078e00ff */
[----:B------:R-:W-:Y:S02]  /*0e40*/  LOP3.LUT R17, R17, R29, R3, 0xfe, !PT ;  /* 0x0000001d11117212 */ /* 0x000fe400078efe03 */
[----:B------:R-:W-:Y:S01]  /*0e50*/  SHF.L.U32 R3, R19, 0x10, RZ ;  /* 0x0000001013037819 */ /* 0x000fe200000006ff */
[----:B------:R-:W-:Y:S01]  /*0e60*/  IMAD.WIDE.U32 R12, R13, 0x10000, RZ ;  /* 0x000100000d0c7825 */ /* 0x000fe200078e00ff */
[----:B------:R-:W-:Y:S02]  /*0e70*/  LOP3.LUT R19, R21, R18, R27, 0xfe, !PT ;  /* 0x0000001215137212 */ /* 0x000fe400078efe1b */
[----:B------:R-:W-:Y:S01]  /*0e80*/  LOP3.LUT R18, R20, R11, RZ, 0xfc, !PT ;  /* 0x0000000b14127212 */ /* 0x000fe200078efcff */
[----:B------:R-:W-:Y:S01]  /*0e90*/  HFMA2 R11, -RZ, RZ, 0, 1.1920928955078125e-07 ;  /* 0x00000002ff0b7431 */ /* 0x000fe200000001ff */
[----:B------:R-:W-:-:S02]  /*0ea0*/  LOP3.LUT R16, R16, R14, RZ, 0xfc, !PT ;  /* 0x0000000e10107212 */ /* 0x000fc400078efcff */
[----:B------:R-:W-:Y:S02]  /*0eb0*/  LOP3.LUT R13, R13, R3, R15, 0xfe, !PT ;  /* 0x000000030d0d7212 */ /* 0x000fe400078efe0f */
[----:B------:R-:W-:Y:S01]  /*0ec0*/  LOP3.LUT R12, R12, R10, RZ, 0xfc, !PT ;  /* 0x0000000a0c0c7212 */ /* 0x000fe200078efcff */
[----:B------:R0:W-:Y:S01]  /*0ed0*/  STG.E.64 desc[UR16][R4.64], R16 ;  /* 0x0000001004007986 */ /* 0x0001e2000c101b10 */
[----:B------:R-:W-:-:S03]  /*0ee0*/  IMAD.WIDE R10, R2, R11, UR12 ;  /* 0x0000000c020a7e25 */ /* 0x000fc6000f8e020b */
[----:B------:R0:W-:Y:S04]  /*0ef0*/  STG.E.64 desc[UR16][R6.64], R18 ;  /* 0x0000001206007986 */ /* 0x0001e8000c101b10 */
[----:B------:R0:W-:Y:S04]  /*0f00*/  STG.E.64 desc[UR16][R8.64], R12 ;  /* 0x0000000c08007986 */ /* 0x0001e8000c101b10 */
[----:B------:R0:W-:Y:S01]  /*0f10*/  STG.E.64 desc[UR16][R10.64], R16 ;  /* 0x000000100a007986 */ /* 0x0001e2000c101b10 */
[----:B------:R-:W-:Y:S05]  /*0f20*/  BRA `(.L_x_705) ;  /* 0x00000000007c7947 */ /* 0x000fea0003800000 */
.L_x_704:
[C---:B------:R-:W-:Y:S01]  /*0f30*/  IADD3 R12, PT, PT, R2.reuse, 0x1, RZ ;  /* 0x00000001020c7810 */ /* 0x040fe20007ffe0ff */
[----:B------:R-:W-:Y:S01]  /*0f40*/  HFMA2 R21, -RZ, RZ, 0, 1.1920928955078125e-07 ;  /* 0x00000002ff157431 */ /* 0x000fe200000001ff */
[----:B------:R-:W-:Y:S01]  /*0f50*/  ISETP.GE.AND P3, PT, R2, UR15, PT ;  /* 0x0000000f02007c0c */ /* 0x000fe2000bf66270 */
[----:B------:R-:W-:Y:S01]  /*0f60*/  HFMA2 R22, -RZ, RZ, 0, 1.1920928955078125e-07 ;  /* 0x00000002ff167431 */ /* 0x000fe200000001ff */
[----:B------:R-:W-:Y:S01]  /*0f70*/  ISETP.GE.AND P0, PT, R12, UR15, PT ;  /* 0x0000000f0c007c0c */ /* 0x000fe2000bf06270 */
[C---:B------:R-:W-:Y:S01]  /*0f80*/  VIADD R12, R2.reuse, 0x2 ;  /* 0x00000002020c7836 */ /* 0x040fe20000000000 */
[----:B0-----:R-:W-:Y:S02]  /*0f90*/  MOV R17, 0x2 ;  /* 0x0000000200117802 */ /* 0x001fe40000000f00 */
[----:B------:R-:W-:Y:S02]  /*0fa0*/  IADD3 R16, PT, PT, R2, 0x3, RZ ;  /* 0x0000000302107810 */ /* 0x000fe40007ffe0ff */
[----:B------:R-:W-:-:S02]  /*0fb0*/  ISETP.GE.AND P1, PT, R12, UR15, PT ;  /* 0x0000000f0c007c0c */ /* 0x000fc4000bf26270 */
[----:B------:R-:W-:Y:S02]  /*0fc0*/  ISETP.GE.AND P2, PT, R16, UR15, PT ;  /* 0x0000000f10007c0c */ /* 0x000fe4000bf46270 */
        /* <DEDUP_REMOVED lines=21> */
.L_x_705:
[----:B-1----:R-:W1:Y:S02]  /*1120*/  LDC R3, c[0x0][0x360] ;  /* 0x0000d800ff037b82 */ /* 0x002e640000000800 */
[----:B-1----:R-:W-:-:S04]  /*1130*/  LEA R2, R3, R2, 0x2 ;  /* 0x0000000203027211 */ /* 0x002fc800078e10ff */
[----:B------:R-:W-:-:S13]  /*1140*/  ISETP.GE.AND P0, PT, R2, UR15, PT ;  /* 0x0000000f02007c0c */ /* 0x000fda000bf06270 */
[----:B------:R-:W-:Y:S05]  /*1150*/  @!P0 BRA `(.L_x_706) ;  /* 0xfffffff0007c8947 */ /* 0x000fea000383ffff */
[----:B------:R-:W-:Y:S05]  /*1160*/  BSYNC.RECONVERGENT B0 ;  /* 0x0000000000007941 */ /* 0x000fea0003800200 */
.L_x_701:
[----:B------:R-:W-:Y:S05]  /*1170*/  EXIT ;  /* 0x000000000000794d */ /* 0x000fea0003800000 */
.L_x_700:
[----:B------:R-:W0:Y:S01]  /*1180*/  LDC R3, c[0x0][0x360] ;  /* 0x0000d800ff037b82 */ /* 0x000e220000000800 */
[----:B------:R-:W-:Y:S01]  /*1190*/  BSSY.RECONVERGENT B0, `(.L_x_707) ;  /* 0x00000df000007945 */ /* 0x000fe20003800200 */
[----:B------:R-:W1:Y:S01]  /*11a0*/  LDCU UR14, c[0x0][0xfa4] ;  /* 0x0001f480ff0e77ac */ /* 0x000e620008000800 */
[----:B------:R-:W2:Y:S01]  /*11b0*/  LDCU.64 UR18, c[0x0][0xf88] ;  /* 0x0001f100ff1277ac */ /* 0x000ea20008000a00 */
[----:B------:R-:W3:Y:S02]  /*11c0*/  LDCU.128 UR20, c[0x0][0xf90] ;  /* 0x0001f200ff1477ac */ /* 0x000ee40008000c00 */
.L_x_713:
[----:B012---:R-:W-:Y:S01]  /*11d0*/  HFMA2 R5, -RZ, RZ, 0, 1.1920928955078125e-07 ;  /* 0x00000002ff057431 */ /* 0x007fe200000001ff */
[----:B------:R-:W-:Y:S01]  /*11e0*/  MOV R9, 0x2 ;  /* 0x0000000200097802 */ /* 0x000fe20000000f00 */
[----:B------:R-:W-:-:S04]  /*11f0*/  IMAD.MOV.U32 R7, RZ, RZ, 0x2 ;  /* 0x00000002ff077424 */ /* 0x000fc800078e00ff */
[----:B------:R-:W-:-:S04]  /*1200*/  IMAD.WIDE R8, R2, R9, UR4 ;  /* 0x0000000402087e25 */ /* 0x000fc8000f8e0209 */
[----:B------:R-:W-:-:S04]  /*1210*/  IMAD.WIDE R6, R2, R7, UR6 ;  /* 0x0000000602067e25 */ /* 0x000fc8000f8e0207 */
[----:B------:R-:W-:Y:S01]  /*1220*/  IMAD.WIDE R4, R2, R5, UR8 ;  /* 0x0000000802047e25 */ /* 0x000fe2000f8e0205 */
[----:B------:R-:W-:Y:S06]  /*1230*/  BRA.U UP1, `(.L_x_708) ;  /* 0x0000000101a87547 */ /* 0x000fec000b800000 */
[C---:B------:R-:W-:Y:S02]  /*1240*/  IADD3 R10, PT, PT, R2.reuse, 0x1, RZ ;  /* 0x00000001020a7810 */ /* 0x040fe40007ffe0ff */
[C---:B------:R-:W-:Y:S02]  /*1250*/  IADD3 R11, PT, PT, R2.reuse, 0x2, RZ ;  /* 0x00000002020b7810 */ /* 0x040fe40007ffe0ff */
[C---:B------:R-:W-:Y:S02]  /*1260*/  IADD3 R12, PT, PT, R2.reuse, 0x3, RZ ;  /* 0x00000003020c7810 */ /* 0x040fe40007ffe0ff */
[----:B------:R-:W-:Y:S02]  /*1270*/  ISETP.GE.AND P0, PT, R2, UR15, PT ;  /* 0x0000000f02007c0c */ /* 0x000fe4000bf06270 */
[----:B------:R-:W-:Y:S02]  /*1280*/  ISETP.GE.AND P1, PT, R10, UR15, PT ;  /* 0x0000000f0a007c0c */ /* 0x000fe4000bf26270 */
[----:B------:R-:W-:-:S02]  /*1290*/  ISETP.GE.AND P2, PT, R11, UR15, PT ;  /* 0x0000000f0b007c0c */ /* 0x000fc4000bf46270 */
[----:B------:R-:W-:Y:S02]  /*12a0*/  ISETP.GE.AND P3, PT, R12, UR15, PT ;  /* 0x0000000f0c007c0c */ /* 0x000fe4000bf66270 */
        /* <DEDUP_REMOVED lines=35> */
.L_x_708:
        /* <DEDUP_REMOVED lines=15> */
.L_x_709:
[----:B-----5:R-:W-:Y:S01]  /*15d0*/  IMAD.U32 R16, R16, 0x10000, RZ ;  /* 0x0001000010107824 */ /* 0x020fe200078e00ff */
[----:B------:R-:W-:Y:S01]  /*15e0*/  SHF.L.U32 R10, R10, 0x10, RZ ;  /* 0x000000100a0a7819 */ /* 0x000fe200000006ff */
[----:B----4-:R-:W-:Y:S01]  /*15f0*/  HADD2.F32 R27, -RZ, R14.H0_H0 ;  /* 0x2000000eff1b7230 */ /* 0x010fe20000004100 */
[----:B------:R-:W-:Y:S01]  /*1600*/  SHF.L.U32 R12, R12, 0x10, RZ ;  /* 0x000000100c0c7819 */ /* 0x000fe200000006ff */
[----:B-1----:R-:W-:Y:S01]  /*1610*/  FMUL.FTZ R29, R16, UR14 ;  /* 0x0000000e101d7c20 */ /* 0x002fe20008410000 */
[----:B------:R-:W-:Y:S01]  /*1620*/  SHF.L.U32 R20, R20, 0x10, RZ ;  /* 0x0000001014147819 */ /* 0x000fe200000006ff */
[----:B------:R-:W-:Y:S01]  /*1630*/  HADD2.F32 R15, -RZ, R15.H0_H0 ;  /* 0x2000000fff0f7230 */ /* 0x000fe20000004100 */
[----:B------:R-:W-:Y:S01]  /*1640*/  SHF.L.U32 R22, R22, 0x10, RZ ;  /* 0x0000001016167819 */ /* 0x000fe200000006ff */
[----:B------:R-:W-:Y:S01]  /*1650*/  FFMA.FTZ R27, R0, R27, R29 ;  /* 0x0000001b001b7223 */ /* 0x000fe2000001001d */
[----:B------:R-:W-:Y:S01]  /*1660*/  SHF.L.U32 R19, R19, 0x10, RZ ;  /* 0x0000001013137819 */ /* 0x000fe200000006ff */
[----:B------:R-:W-:Y:S01]  /*1670*/  IMAD.U32 R18, R18, 0x10000, RZ ;  /* 0x0001000012127824 */ /* 0x000fe200078e00ff */
[----:B------:R-:W-:Y:S01]  /*1680*/  SHF.L.U32 R13, R13, 0x10, RZ ;  /* 0x000000100d0d7819 */ /* 0x000fe200000006ff */
[C---:B--2---:R-:W-:Y:S01]  /*1690*/  FFMA.FTZ R29, R27.reuse, -UR18, R27 ;  /* 0x800000121b1d7c23 */ /* 0x044fe2000801001b */
[----:B------:R-:W-:Y:S01]  /*16a0*/  FMUL.FTZ R27, R27, R27 ;  /* 0x0000001b1b1b7220 */ /* 0x000fe20000410000 */
[----:B------:R-:W-:Y:S01]  /*16b0*/  SHF.L.U32 R21, R21, 0x10, RZ ;  /* 0x0000001015157819 */ /* 0x000fe200000006ff */
[----:B------:R-:W-:Y:S01]  /*16c0*/  BSSY.RECONVERGENT B1, `(.L_x_710) ;  /* 0x0000088000017945 */ /* 0x000fe20003800200 */
[----:B------:R-:W-:Y:S01]  /*16d0*/  FFMA.FTZ R14, R10, UR18, R29 ;  /* 0x000000120a0e7c23 */ /* 0x000fe2000801001d */
[----:B------:R-:W-:Y:S01]  /*16e0*/  SHF.L.U32 R10, R17, 0x10, RZ ;  /* 0x00000010110a7819 */ /* 0x000fe200000006ff */
[----:B------:R-:W-:Y:S01]  /*16f0*/  FFMA.FTZ R17, R27, -UR19, R27 ;  /* 0x800000131b117c23 */ /* 0x000fe2000801001b */
[----:B------:R-:W-:Y:S01]  /*1700*/  HADD2.F32 R29, -RZ, R24.H0_H0 ;  /* 0x20000018ff1d7230 */ /* 0x000fe20000004100 */
[----:B------:R-:W-:-:S02]  /*1710*/  SHF.L.U32 R23, R23, 0x10, RZ ;  /* 0x0000001017177819 */ /* 0x000fc400000006ff */
        /* <DEDUP_REMOVED lines=9> */
[----:B------:R-:W-:Y:S02]  /*17b0*/  HADD2.F32 R15, -RZ, R25.H0_H0 ;  /* 0x20000019ff0f7230 */ /* 0x000fe40000004100 */
        /* <DEDUP_REMOVED lines=54> */
[----:B-1----:R-:W-:-:S07]  /*1b20*/  SHF.L.U32 R25, R25, 0x10, RZ ;  /* 0x0000001019197819 */ /* 0x002fce00000006ff */
[----:B------:R-:W1:Y:S01]  /*1b30*/  F2F.BF16.F32 R16, R12 ;  /* 0x0000000c00107304 */ /* 0x000e620000202000 */
[----:B------:R-:W-:Y:S01]  /*1b40*/  FADD.FTZ R10, R10, -R25 ;  /* 0x800000190a0a7221 */ /* 0x000fe20000010000 */
[----:B--2---:R-:W-:-:S06]  /*1b50*/  IMAD.U32 R24, R28, 0x10000, RZ ;  /* 0x000100001c187824 */ /* 0x004fcc00078e00ff */
        /* <DEDUP_REMOVED lines=16> */
[----:B------:R-:W-:Y:S02]  /*1c60*/  ISETP.GE.AND P1, PT, R19, UR15, PT ;  /* 0x0000000f13007c0c */ /* 0x000fe4000bf26270 */
[----:B------:R-:W-:-:S02]  /*1c70*/  MOV R19, 0x2 ;  /* 0x0000000200137802 */ /* 0x000fc40000000f00 */
[----:B------:R-:W-:Y:S01]  /*1c80*/  MOV R25, 0x2 ;  /* 0x0000000200197802 */ /* 0x000fe20000000f00 */
[----:B0-----:R-:W-:Y:S02]  /*1c90*/  @!P2 STG.E.U16 desc[UR16][R8.64], R12 ;  /* 0x0000000c0800a986 */ /* 0x001fe4000c101510 */
[C---:B------:R-:W-:Y:S02]  /*1ca0*/  @!P2 IMAD.WIDE R18, R2.reuse, R19, UR12 ;  /* 0x0000000c0212ae25 */ /* 0x040fe4000f8e0213 */
[----:B------:R-:W-:Y:S02]  /*1cb0*/  @!P2 STG.E.U16 desc[UR16][R6.64], R22 ;  /* 0x000000160600a986 */ /* 0x000fe4000c101510 */
[C---:B------:R-:W-:Y:S02]  /*1cc0*/  @!P0 IMAD.WIDE R20, R2.reuse, R21, UR12 ;  /* 0x0000000c02148e25 */ /* 0x040fe4000f8e0215 */
[----:B------:R-:W-:Y:S02]  /*1cd0*/  @!P2 STG.E.U16 desc[UR16][R4.64], R17 ;  /* 0x000000110400a986 */ /* 0x000fe4000c101510 */
[----:B------:R-:W-:-:S02]  /*1ce0*/  @!P1 IMAD.WIDE R24, R2, R25, UR12 ;  /* 0x0000000c02189e25 */ /* 0x000fc4000f8e0219 */
[----:B------:R0:W-:Y:S04]  /*1cf0*/  @!P2 STG.E.U16 desc[UR16][R18.64], R12 ;  /* 0x0000000c1200a986 */ /* 0x0001e8000c101510 */
[----:B------:R1:W-:Y:S04]  /*1d00*/  @!P0 STG.E.U16 desc[UR16][R8.64+0x2], R10 ;  /* 0x0000020a08008986 */ /* 0x0003e8000c101510 */
[----:B------:R1:W-:Y:S04]  /*1d10*/  @!P0 STG.E.U16 desc[UR16][R6.64+0x2], R27 ;  /* 0x0000021b06008986 */ /* 0x0003e8000c101510 */
[----:B------:R1:W-:Y:S01]  /*1d20*/  @!P0 STG.E.U16 desc[UR16][R4.64+0x2], R11 ;  /* 0x0000020b04008986 */ /* 0x0003e2000c101510 */
[----:B0-----:R-:W-:-:S03]  /*1d30*/  VIADD R12, R2, 0x3 ;  /* 0x00000003020c7836 */ /* 0x001fc60000000000 */
[----:B------:R1:W-:Y:S02]  /*1d40*/  @!P0 STG.E.U16 desc[UR16][R20.64+0x2], R10 ;  /* 0x0000020a14008986 */ /* 0x0003e4000c101510 */
[----:B------:R-:W-:Y:S02]  /*1d50*/  ISETP.GE.AND P0, PT, R12, UR15, PT ;  /* 0x0000000f0c007c0c */ /* 0x000fe4000bf06270 */
        /* <DEDUP_REMOVED lines=12> */
.L_x_711:
[----:B0-----:R-:W-:Y:S01]  /*1e20*/  IMAD.WIDE.U32 R18, R10, 0x10000, RZ ;  /* 0x000100000a127825 */ /* 0x001fe200078e00ff */
[----:B------:R-:W-:Y:S02]  /*1e30*/  SHF.L.U32 R16, R16, 0x10, RZ ;  /* 0x0000001010107819 */ /* 0x000fe400000006ff */
[----:B------:R-:W-:Y:S01]  /*1e40*/  SHF.L.U32 R14, R14, 0x10, RZ ;  /* 0x000000100e0e7819 */ /* 0x000fe200000006ff */
[----:B------:R-:W-:Y:S01]  /*1e50*/  IMAD.WIDE.U32 R20, R27, 0x10000, RZ ;  /* 0x000100001b147825 */ /* 0x000fe200078e00ff */
[----:B------:R-:W-:Y:S02]  /*1e60*/  LOP3.LUT R19, R19, R16, R29, 0xfe, !PT ;  /* 0x0000001013137212 */ /* 0x000fe400078efe1d */
[----:B------:R-:W-:Y:S01]  /*1e70*/  SHF.L.U32 R16, R13, 0x10, RZ ;  /* 0x000000100d107819 */ /* 0x000fe200000006ff */
[----:B------:R-:W-:Y:S01]  /*1e80*/  IMAD.WIDE.U32 R10, R11, 0x10000, RZ ;  /* 0x000100000b0a7825 */ /* 0x000fe200078e00ff */
[----:B------:R-:W-:-:S03]  /*1e90*/  LOP3.LUT R13, R21, R14, R23, 0xfe, !PT ;  /* 0x0000000e150d7212 */ /* 0x000fc600078efe17 */
[----:B------:R-:W-:Y:S01]  /*1ea0*/  HFMA2 R21, -RZ, RZ, 0, 1.1920928955078125e-07 ;  /* 0x00000002ff157431 */ /* 0x000fe200000001ff */
[----:B------:R-:W-:Y:S02]  /*1eb0*/  LOP3.LUT R18, R18, R12, RZ, 0xfc, !PT ;  /* 0x0000000c12127212 */ /* 0x000fe400078efcff */
[----:B------:R-:W-:Y:S02]  /*1ec0*/  LOP3.LUT R12, R20, R22, RZ, 0xfc, !PT ;  /* 0x00000016140c7212 */ /* 0x000fe400078efcff */
[----:B------:R-:W-:Y:S01]  /*1ed0*/  LOP3.LUT R11, R11, R16, R15, 0xfe, !PT ;  /* 0x000000100b0b7212 */ /* 0x000fe200078efe0f */
[----:B------:R0:W-:Y:S01]  /*1ee0*/  STG.E.64 desc[UR16][R8.64], R18 ;  /* 0x0000001208007986 */ /* 0x0001e2000c101b10 */
[----:B------:R-:W-:Y:S01]  /*1ef0*/  LOP3.LUT R10, R10, R17, RZ, 0xfc, !PT ;  /* 0x000000110a0a7212 */ /* 0x000fe200078efcff */
[----:B------:R-:W-:Y:S02]  /*1f00*/  IMAD.WIDE R14, R2, R21, UR12 ;  /* 0x0000000c020e7e25 */ /* 0x000fe4000f8e0215 */
[----:B------:R0:W-:Y:S04]  /*1f10*/  STG.E.64 desc[UR16][R6.64], R12 ;  /* 0x0000000c06007986 */ /* 0x0001e8000c101b10 */
[----:B------:R0:W-:Y:S04]  /*1f20*/  STG.E.64 desc[UR16][R4.64], R10 ;  /* 0x0000000a04007986 */ /* 0x0001e8000c101b10 */
[----:B------:R0:W-:Y:S02]  /*1f30*/  STG.E.64 desc[UR16][R14.64], R18 ;  /* 0x000000120e007986 */ /* 0x0001e4000c101b10 */
.L_x_712:
[----:B------:R-:W-:Y:S05]  /*1f40*/  BSYNC.RECONVERGENT B1 ;  /* 0x0000000000017941 */ /* 0x000fea0003800200 */
.L_x_710:
[----:B------:R-:W-:-:S04]  /*1f50*/  LEA R2, R3, R2, 0x2 ;  /* 0x0000000203027211 */ /* 0x000fc800078e10ff */
[----:B------:R-:W-:-:S13]  /*1f60*/  ISETP.GE.AND P0, PT, R2, UR15, PT ;  /* 0x0000000f02007c0c */ /* 0x000fda000bf06270 */
[----:B------:R-:W-:Y:S05]  /*1f70*/  @!P0 BRA `(.L_x_713) ;  /* 0xfffffff000948947 */ /* 0x000fea000383ffff */
[----:B------:R-:W-:Y:S05]  /*1f80*/  BSYNC.RECONVERGENT B0 ;  /* 0x0000000000007941 */ /* 0x000fea0003800200 */
.L_x_707:
[----:B------:R-:W-:Y:S05]  /*1f90*/  EXIT ;  /* 0x000000000000794d */ /* 0x000fea0003800000 */
.L_x_714:
        /* <DEDUP_REMOVED lines=14> */
.L_x_1120:


//--------------------- .text._Z25multi_tensor_apply_kernelI18TensorListMetadataILi5EE15DistAdamFunctorIN3c108BFloat16ENS3_4HalfES5_EJPfffffff10adamMode_tfEEvlPViT_T0_DpT1_ --------------------------
	.section	.text._Z25multi_tensor_apply_kernelI18TensorListMetadataILi5EE15DistAdamFunctorIN3c108BFloat16ENS3_4HalfES5_EJPfffffff10adamMode_tfEEvlPViT_T0_DpT1_,"ax",@progbits
	.align	128
        .global         _Z25multi_tensor_apply_kernelI18TensorListMetadataILi5EE15DistAdamFunctorIN3c108BFloat16ENS3_4HalfES5_EJPfffffff10adamMode_tfEEvlPViT_T0_DpT1_
        .type           _Z25multi_tensor_apply_kernelI18TensorListMetadataILi5EE15DistAdamFunctorIN3c108BFloat16ENS3_4HalfES5_EJPfffffff10adamMode_tfEEvlPViT_T0_DpT1_,@function
        .size           _Z25multi_tensor_apply_kernelI18TensorListMetadataILi5EE15DistAdamFunctorIN3c108BFloat16ENS3_4HalfES5_EJPfffffff10adamMode_tfEEvlPViT_T0_DpT1_,(.L_x_1121 - _Z25multi_tensor_apply_kernelI18TensorListMetadataILi5EE15DistAdamFunctorIN3c108BFloat16ENS3_4HalfES5_EJPfffffff10adamMode_tfEEvlPViT_T0_DpT1_)
        .other          _Z25multi_tensor_apply_kernelI18TensorListMetadataILi5EE15DistAdamFunctorIN3c108BFloat16ENS3_4HalfES5_EJPfffffff10adamMode_tfEEvlPViT_T0_DpT1_,@"STO_CUDA_ENTRY STV_DEFAULT"
_Z25multi_tensor_apply_kernelI18TensorListMetadataILi5EE15DistAdamFunctorIN3c108BFloat16ENS3_4HalfES5_EJPfffffff10adamMode_tfEEvlPViT_T0_DpT1_:
.text._Z25multi_tensor_apply_kernelI18TensorListMetadataILi5EE15DistAdamFunctorIN3c108BFloat16ENS3_4HalfES5_EJPfffffff10adamMode_tfEEvlPViT_T0_DpT1_:
[----:B------:R-:W-:Y:S08]  /*0000*/  LDC R1, c[0x0][0x37c] ;  /* 0x0000df00ff017b82 */ /* 0x000ff00000000800 */
[----:B------:R-:W0:Y:S01]  /*0010*/  S2UR UR4, SR_CTAID.X ;  /* 0x00000000000479c3 */ /* 0x000e220000002500 */
[----:B------:R-:W1:Y:S01]  /*0020*/  LDCU UR10, c[0x0][0x380] ;  /* 0x00007000ff0a77ac */ /* 0x000e620008000800 */
[----:B------:R-:W-:Y:S01]  /*0030*/  UMOV UR12, 0x10 ;  /* 0x00000010000c7882 */ /* 0x000fe20000000000 */
[----:B-1----:R-:W-:Y:S01]  /*0040*/  MOV R2, UR10 ;  /* 0x0000000a00027c02 */ /* 0x002fe20008000f00 */
        /* <DEDUP_REMOVED lines=48> */
[----:B-1----:R-:W-:Y:S01]  /*0350*/  IMAD.MOV.U32 R2, RZ, RZ, R0 ;  /* 0x000000ffff027224 */ /* 0x002fe200078e0000 */
[----:B------:R-:W1:Y:S01]  /*0360*/  LDCU.128 UR24, c[0x0][0xf90] ;  /* 0x0001f200ff1877ac */ /* 0x000e620008000c00 */
[----:B------:R-:W0:Y:S01]  /*0370*/  LDCU.128 UR32, c[0x0][0xf90] ;  /* 0x0001f200ff2077ac */ /* 0x000e220008000c00 */
[----:B--23--:R-:W-:Y:S05]  /*0380*/  BRA.U !UP0, `(.L_x_715) ;  /* 0x0000000d08bc7547 */ /* 0x00cfea000b800000 */
[----:B------:R-:W-:Y:S01]  /*0390*/  BSSY.RECONVERGENT B0, `(.L_x_716) ;  /* 0x00000ed000007945 */ /* 0x000fe20003800200 */
.L_x_721:
[----:B------:R-:W-:Y:S01]  /*03a0*/  HFMA2 R11, -RZ, RZ, 0, 1.1920928955078125e-07 ;  /* 0x00000002ff0b7431 */ /* 0x000fe200000001ff */
        /* <DEDUP_REMOVED lines=24> */
.L_x_717:
[C---:B------:R-:W-:Y:S01]  /*0530*/  IADD3 R0, PT, PT, R2.reuse, 0x1, RZ ;  /* 0x0000000102007810 */ /* 0x040fe20007ffe0ff */
[----:B------:R-:W-:Y:S01]  /*0540*/  IMAD.MOV.U32 R23, RZ, RZ, 0x2 ;  /* 0x00000002ff177424 */ /* 0x000fe200078e00ff */
[----:B------:R-:W-:Y:S02]  /*0550*/  ISETP.GE.AND P0, PT, R2, UR15, PT ;  /* 0x0000000f02007c0c */ /* 0x000fe4000bf06270 */
        /* <DEDUP_REMOVED lines=27> */
[----:B--2---:R-:W-:-:S03]  /*0710*/  @P3 PRMT R22, RZ, 0x7610, R22 ;  /* 0x00007610ff163816 */ /* 0x004fc60000000016 */
        /* <DEDUP_REMOVED lines=16> */
.L_x_718:
[----:B-----5:R-:W-:Y:S01]  /*0820*/  HADD2.F32 R26, -RZ, R18.H0_H0 ;  /* 0x20000012ff1a7230 */ /* 0x020fe20000004100 */
[----:B------:R-:W-:Y:S01]  /*0830*/  SHF.L.U32 R7, R7, 0x10, RZ ;  /* 0x0000001007077819 */ /* 0x000fe200000006ff */
        /* <DEDUP_REMOVED lines=9> */
[----:B------:R-:W-:Y:S01]  /*08d0*/  SHF.L.U32 R9, R9, 0x10, RZ ;  /* 0x0000001009097819 */ /* 0x000fe200000006ff */
[----:B------:R-:W-:-:S02]  /*08e0*/  HADD2.F32 R24, -RZ, R24.H0_H0 ;  /* 0x20000018ff187230 */ /* 0x000fc40000004100 */
[----:B------:R-:W-:Y:S01]  /*08f0*/  FFMA.FTZ R23, R23, -UR23, R23 ;  /* 0x8000001717177c23 */ /* 0x000fe20008010017 */
[----:B------:R-:W-:Y:S01]  /*0900*/  FFMA.FTZ R8, R8, UR22, R27 ;  /* 0x0000001608087c23 */ /* 0x000fe2000801001b */
[----:B------:R-:W-:Y:S01]  /*0910*/  SHF.L.U32 R22, R22, 0x10, RZ ;  /* 0x0000001016167819 */ /* 0x000fe200000006ff */
[----:B------:R-:W-:Y:S02]  /*0920*/  IMAD.U32 R20, R20, 0x10000, RZ ;  /* 0x0001000014147824 */ /* 0x000fe400078e00ff */
[----:B------:R-:W-:Y:S01]  /*0930*/  FFMA.FTZ R23, R16, UR23, R23 ;  /* 0x0000001710177c23 */ /* 0x000fe20008010017 */
[----:B------:R-:W-:Y:S02]  /*0940*/  HADD2.F32 R16, -RZ, R25.H0_H0 ;  /* 0x20000019ff107230 */ /* 0x000fe40000004100 */
[----:B------:R-:W-:Y:S01]  /*0950*/  FMUL.FTZ R24, R3, R24 ;  /* 0x0000001803187220 */ /* 0x000fe20000410000 */
[----:B------:R-:W-:Y:S01]  /*0960*/  SHF.L.U32 R0, R0, 0x10, RZ ;  /* 0x0000001000007819 */ /* 0x000fe200000006ff */
[----:B-1----:R-:W-:Y:S01]  /*0970*/  FMUL.FTZ R28, R23, R18 ;  /* 0x00000012171c7220 */ /* 0x002fe20000410000 */
[----:B------:R-:W-:Y:S01]  /*0980*/  SHF.L.U32 R6, R6, 0x10, RZ ;  /* 0x0000001006067819 */ /* 0x000fe200000006ff */
[----:B------:R-:W-:Y:S01]  /*0990*/  FMUL.FTZ R25, R3, R16 ;  /* 0x0000001003197220 */ /* 0x000fe20000410000 */
[----:B------:R-:W-:Y:S03]  /*09a0*/  F2F.BF16.F32 R23, R23 ;  /* 0x0000001700177304 */ /* 0x000fe60000202000 */
[C---:B------:R-:W-:Y:S01]  /*09b0*/  FFMA.FTZ R16, R25.reuse, -UR22, R25 ;  /* 0x8000001619107c23 */ /* 0x040fe20008010019 */
[----:B------:R-:W-:-:S03]  /*09c0*/  FMUL.FTZ R25, R25, R25 ;  /* 0x0000001919197220 */ /* 0x000fc60000410000 */
[----:B------:R-:W-:Y:S01]  /*09d0*/  FFMA.FTZ R7, R7, UR22, R16 ;  /* 0x0000001607077c23 */ /* 0x000fe20008010010 */
        /* <DEDUP_REMOVED lines=11> */
[----:B------:R-:W-:-:S03]  /*0a90*/  HADD2.F32 R26, -RZ, R19.H0_H0 ;  /* 0x20000013ff1a7230 */ /* 0x000fc60000004100 */
        /* <DEDUP_REMOVED lines=12> */
[----:B-1----:R-:W-:Y:S01]  /*0b60*/  SHF.L.U32 R29, R27, 0x10, RZ ;  /* 0x000000101b1d7819 */ /* 0x002fe200000006ff */
[----:B------:R-:W-:Y:S02]  /*0b70*/  FFMA.FTZ R9, R9, UR22, R26 ;  /* 0x0000001609097c23 */ /* 0x000fe4000801001a */
[----:B------:R-:W-:Y:S02]  /*0b80*/  FFMA.FTZ R17, R17, UR23, R28 ;  /* 0x0000001711117c23 */ /* 0x000fe4000801001c */
[----:B------:R-:W-:Y:S01]  /*0b90*/  FMUL.FTZ R26, R9, R16 ;  /* 0x00000010091a7220 */ /* 0x000fe20000410000 */
[----:B------:R-:W-:Y:S01]  /*0ba0*/  FADD.FTZ R4, R4, -R29 ;  /* 0x8000001d04047221 */ /* 0x000fe20000010000 */
[----:B------:R-:W-:Y:S01]  /*0bb0*/  FMUL.FTZ R27, R17, R18 ;  /* 0x00000012111b7220 */ /* 0x000fe20000410000 */
[----:B------:R0:W-:Y:S08]  /*0bc0*/  F2F.BF16.F32 R29, R8 ;  /* 0x00000008001d7304 */ /* 0x0001f00000202000 */
[----:B------:R-:W1:Y:S01]  /*0bd0*/  MUFU.SQRT R27, R27 ;  /* 0x0000001b001b7308 */ /* 0x000e620000002000 */
[----:B0-----:R-:W-:-:S05]  /*0be0*/  SHF.L.U32 R8, R5, 0x10, RZ ;  /* 0x0000001005087819 */ /* 0x001fca00000006ff */
[----:B------:R-:W-:Y:S02]  /*0bf0*/  FFMA.FTZ R19, R8, UR21, R19 ;  /* 0x0000001508137c23 */ /* 0x000fe40008010013 */
[----:B------:R-:W-:Y:S02]  /*0c00*/  F2F.BF16.F32 R9, R9 ;  /* 0x0000000900097304 */ /* 0x000fe40000202000 */
[----:B------:R-:W-:-:S06]  /*0c10*/  FMUL.FTZ R19, R19, UR27 ;  /* 0x0000001b13137c20 */ /* 0x000fcc0008410000 */
        /* <DEDUP_REMOVED lines=37> */
[----:B0-----:R-:W-:-:S07]  /*0e70*/  SHF.L.U32 R6, R8, 0x10, RZ ;  /* 0x0000001008067819 */ /* 0x001fce00000006ff */
[----:B------:R-:W0:Y:S01]  /*0e80*/  F2F.F16.F32 R22, R22 ;  /* 0x0000001600167304 */ /* 0x000e220000200800 */
[----:B-1----:R-:W-:-:S07]  /*0e90*/  IMAD.U32 R24, R20, 0x10000, RZ ;  /* 0x0001000014187824 */ /* 0x002fce00078e00ff */
        /* <DEDUP_REMOVED lines=8> */
[----:B---3--:R-:W-:Y:S02]  /*0f20*/  SHF.L.U32 R7, R0, 0x10, RZ ;  /* 0x0000001000077819 */ /* 0x008fe400000006ff */
[----:B------:R-:W-:Y:S01]  /*0f30*/  LOP3.LUT R5, R5, R20, R9, 0xfe, !PT ;  /* 0x0000001405057212 */ /* 0x000fe200078efe09 */
[----:B------:R-:W-:Y:S01]  /*0f40*/  IMAD.WIDE.U32 R8, R21, 0x10000, RZ ;  /* 0x0001000015087825 */ /* 0x000fe200078e00ff */
[----:B------:R-:W-:Y:S02]  /*0f50*/  LOP3.LUT R18, R18, R25, RZ, 0xfc, !PT ;  /* 0x0000001912127212 */ /* 0x000fe400078efcff */
[----:B------:R-:W-:Y:S01]  /*0f60*/  LOP3.LUT R4, R4, R29, RZ, 0xfc, !PT ;  /* 0x0000001d04047212 */ /* 0x000fe200078efcff */
[----:B------:R-:W-:Y:S01]  /*0f70*/  IMAD.WIDE.U32 R20, R16, 0x10000, RZ ;  /* 0x0001000010147825 */ /* 0x000fe200078e00ff */
[----:B------:R-:W-:Y:S01]  /*0f80*/  LOP3.LUT R8, R8, R23, RZ, 0xfc, !PT ;  /* 0x0000001708087212 */ /* 0x000fe200078efcff */
[----:B------:R0:W-:Y:S01]  /*0f90*/  STG.E.64 desc[UR16][R10.64], R18 ;  /* 0x000000120a007986 */ /* 0x0001e2000c101b10 */
[----:B------:R-:W-:-:S02]  /*0fa0*/  MOV R23, 0x2 ;  /* 0x0000000200177802 */ /* 0x000fc40000000f00 */
[----:B------:R-:W-:Y:S01]  /*0fb0*/  LOP3.LUT R9, R9, R27, R17, 0xfe, !PT ;  /* 0x0000001b09097212 */ /* 0x000fe200078efe11 */
[----:B------:R0:W-:Y:S01]  /*0fc0*/  STG.E.64 desc[UR16][R12.64], R4 ;  /* 0x000000040c007986 */ /* 0x0001e2000c101b10 */
[----:B-1----:R-:W-:Y:S01]  /*0fd0*/  LOP3.LUT R17, R21, R7, R6, 0xfe, !PT ;  /* 0x0000000715117212 */ /* 0x002fe200078efe06 */
[----:B------:R-:W-:Y:S01]  /*0fe0*/  IMAD.WIDE R6, R2, R23, UR12 ;  /* 0x0000000c02067e25 */ /* 0x000fe2000f8e0217 */
[----:B------:R-:W-:Y:S01]  /*0ff0*/  LOP3.LUT R16, R20, R22, RZ, 0xfc, !PT ;  /* 0x0000001614107212 */ /* 0x000fe200078efcff */
[----:B------:R0:W-:Y:S04]  /*1000*/  STG.E.64 desc[UR16][R14.64], R8 ;  /* 0x000000080e007986 */ /* 0x0001e8000c101b10 */
[----:B------:R0:W-:Y:S01]  /*1010*/  STG.E.64 desc[UR16][R6.64], R16 ;  /* 0x0000001006007986 */ /* 0x0001e2000c101b10 */
[----:B------:R-:W-:Y:S05]  /*1020*/  BRA `(.L_x_720) ;  /* 0x00000000007c7947 */ /* 0x000fea0003800000 */
.L_x_719:
[C---:B------:R-:W-:Y:S01]  /*1030*/  VIADD R4, R2.reuse, 0x1 ;  /* 0x0000000102047836 */ /* 0x040fe20000000000 */
[C---:B------:R-:W-:Y:S01]  /*1040*/  ISETP.GE.AND P3, PT, R2.reuse, UR15, PT ;  /* 0x0000000f02007c0c */ /* 0x040fe2000bf66270 */
[----:B------:R-:W-:Y:S01]  /*1050*/  HFMA2 R19, -RZ, RZ, 0, 1.1920928955078125e-07 ;  /* 0x00000002ff137431 */ /* 0x000fe200000001ff */
[----:B------:R-:W-:Y:S01]  /*1060*/  IADD3 R18, PT, PT, R2, 0x3, RZ ;  /* 0x0000000302127810 */ /* 0x000fe20007ffe0ff */
[----:B------:R-:W-:Y:S01]  /*1070*/  HFMA2 R28, -RZ, RZ, 0, 1.1920928955078125e-07 ;  /* 0x00000002ff1c7431 */ /* 0x000fe200000001ff */
[----:B------:R-:W-:Y:S02]  /*1080*/  ISETP.GE.AND P0, PT, R4, UR15, PT ;  /* 0x0000000f04007c0c */ /* 0x000fe4000bf06270 */
[----:B------:R-:W-:Y:S02]  /*1090*/  IADD3 R4, PT, PT, R2, 0x2, RZ ;  /* 0x0000000202047810 */ /* 0x000fe40007ffe0ff */
[----:B------:R-:W-:Y:S02]  /*10a0*/  ISETP.GE.AND P2, PT, R18, UR15, PT ;  /* 0x0000000f12007c0c */ /* 0x000fe4000bf46270 */
[----:B------:R-:W-:Y:S01]  /*10b0*/  ISETP.GE.AND P1, PT, R4, UR15, PT ;  /* 0x0000000f04007c0c */ /* 0x000fe2000bf26270 */
[----:B------:R-:W-:Y:S01]  /*10c0*/  IMAD.MOV.U32 R4, RZ, RZ, 0x2 ;  /* 0x00000002ff047424 */ /* 0x000fe200078e00ff */
[----:B--2---:R-:W-:Y:S01]  /*10d0*/  MOV R24, 0x2 ;  /* 0x0000000200187802 */ /* 0x004fe20000000f00 */
        /* <DEDUP_REMOVED lines=20> */
.L_x_720:
[----:B0-2---:R-:W-:-:S04]  /*1220*/  MOV R5, UR18 ;  /* 0x0000001200057c02 */ /* 0x005fc80008000f00 */
[----:B------:R-:W-:-:S04]  /*1230*/  LEA R2, R5, R2, 0x2 ;  /* 0x0000000205027211 */ /* 0x000fc800078e10ff */
[----:B------:R-:W-:-:S13]  /*1240*/  ISETP.GE.AND P0, PT, R2, UR15, PT ;  /* 0x0000000f02007c0c */ /* 0x000fda000bf06270 */
[----:B------:R-:W-:Y:S05]  /*1250*/  @!P0 BRA `(.L_x_721) ;  /* 0xfffffff000508947 */ /* 0x000fea000383ffff */
[----:B------:R-:W-:Y:S05]  /*1260*/  BSYNC.RECONVERGENT B0 ;  /* 0x0000000000007941 */ /* 0x000fea0003800200 */
.L_x_716:
[----:B------:R-:W-:Y:S05]  /*1270*/  EXIT ;  /* 0x000000000000794d */ /* 0x000fea0003800000 */
.L_x_715:
[----:B------:R-:W-:Y:S01]  /*1280*/  BSSY.RECONVERGENT B0, `(.L_x_722) ;  /* 0x00000e9000007945 */ /* 0x000fe20003800200 */
.L_x_728:
[----:B---3--:R-:W-:Y:S01]  /*1290*/  HFMA2 R15, -RZ, RZ, 0, 1.1920928955078125e-07 ;  /* 0x00000002ff0f7431 */ /* 0x008fe200000001ff */
[----:B------:R-:W-:Y:S01]  /*12a0*/  MOV R11, 0x2 ;  /* 0x00000002000b7802 */ /* 0x000fe20000000f00 */
[----:B------:R-:W-:-:S04]  /*12b0*/  IMAD.MOV.U32 R13, RZ, RZ, 0x2 ;  /* 0x00000002ff0d7424 */ /* 0x000fc800078e00ff */
[----:B------:R-:W-:-:S04]  /*12c0*/  IMAD.WIDE R10, R2, R11, UR4 ;  /* 0x00000004020a7e25 */ /* 0x000fc8000f8e020b */
[----:B------:R-:W-:-:S04]  /*12d0*/  IMAD.WIDE R12, R2, R13, UR6 ;  /* 0x00000006020c7e25 */ /* 0x000fc8000f8e020d */
[----:B------:R-:W-:Y:S01]  /*12e0*/  IMAD.WIDE R14, R2, R15, UR8 ;  /* 0x00000008020e7e25 */ /* 0x000fe2000f8e020f */
[----:B------:R-:W-:Y:S06]  /*12f0*/  BRA.U UP1, `(.L_x_723) ;  /* 0x0000000101a87547 */ /* 0x000fec000b800000 */
[C---:B------:R-:W-:Y:S01]  /*1300*/  IADD3 R0, PT, PT, R2.reuse, 0x1, RZ ;  /* 0x0000000102007810 */ /* 0x040fe20007ffe0ff */
[----:B------:R-:W-:Y:S01]  /*1310*/  IMAD.MOV.U32 R27, RZ, RZ, 0x2 ;  /* 0x00000002ff1b7424 */ /* 0x000fe200078e00ff */
[C---:B------:R-:W-:Y:S02]  /*1320*/  IADD3 R4, PT, PT, R2.reuse, 0x2, RZ ;  /* 0x0000000202047810 */ /* 0x040fe40007ffe0ff */
[C---:B------:R-:W-:Y:S01]  /*1330*/  IADD3 R5, PT, PT, R2.reuse, 0x3, RZ ;  /* 0x0000000302057810 */ /* 0x040fe20007ffe0ff */
[C---:B------:R-:W-:Y:S01]  /*1340*/  IMAD.WIDE R26, R2.reuse, R27, UR10 ;  /* 0x0000000a021a7e25 */ /* 0x040fe2000f8e021b */
[----:B------:R-:W-:Y:S02]  /*1350*/  ISETP.GE.AND P0, PT, R2, UR15, PT ;  /* 0x0000000f02007c0c */ /* 0x000fe4000bf06270 */
[----:B------:R-:W-:Y:S02]  /*1360*/  ISETP.GE.AND P1, PT, R0, UR15, PT ;  /* 0x0000000f00007c0c */ /* 0x000fe4000bf26270 */
[----:B------:R-:W-:-:S02]  /*1370*/  ISETP.GE.AND P2, PT, R4, UR15, PT ;  /* 0x0000000f04007c0c */ /* 0x000fc4000bf46270 */
[----:B------:R-:W-:-:S07]  /*1380*/  ISETP.GE.AND P3, PT, R5, UR15, PT ;  /* 0x0000000f05007c0c */ /* 0x000fce000bf66270 */
[----:B------:R-:W-:Y:S02]  /*1390*/  @P0 PRMT R0, RZ, 0x7610, R0 ;  /* 0x00007610ff000816 */ /* 0x000fe40000000000 */
        /* <DEDUP_REMOVED lines=32> */
.L_x_723:
        /* <DEDUP_REMOVED lines=16> */
.L_x_724:
[----:B-----5:R-:W-:Y:S01]  /*16a0*/  SHF.L.U32 R0, R0, 0x10, RZ ;  /* 0x0000001000007819 */ /* 0x020fe200000006ff */
[----:B------:R-:W-:Y:S01]  /*16b0*/  HADD2.F32 R16, -RZ, R16.H0_H0 ;  /* 0x20000010ff107230 */ /* 0x000fe20000004100 */
[----:B------:R-:W-:Y:S01]  /*16c0*/  SHF.L.U32 R7, R7, 0x10, RZ ;  /* 0x0000001007077819 */ /* 0x000fe200000006ff */
[----:B------:R-:W-:Y:S01]  /*16d0*/  IMAD.U32 R8, R8, 0x10000, RZ ;  /* 0x0001000008087824 */ /* 0x000fe200078e00ff */
[----:B------:R-:W-:Y:S01]  /*16e0*/  SHF.L.U32 R21, R21, 0x10, RZ ;  /* 0x0000001015157819 */ /* 0x000fe200000006ff */
[----:B--2---:R-:W-:Y:S01]  /*16f0*/  FMUL.FTZ R26, R0, UR28 ;  /* 0x0000001c001a7c20 */ /* 0x004fe20008410000 */
[----:B------:R-:W-:Y:S01]  /*1700*/  SHF.L.U32 R4, R4, 0x10, RZ ;  /* 0x0000001004047819 */ /* 0x000fe200000006ff */
[----:B------:R-:W-:Y:S01]  /*1710*/  IMAD.U32 R19, R19, 0x10000, RZ ;  /* 0x0001000013137824 */ /* 0x000fe200078e00ff */
[----:B------:R-:W-:Y:S01]  /*1720*/  SHF.L.U32 R9, R9, 0x10, RZ ;  /* 0x0000001009097819 */ /* 0x000fe200000006ff */
[----:B------:R-:W-:Y:S01]  /*1730*/  FFMA.FTZ R27, R3, R16, R26 ;  /* 0x00000010031b7223 */ /* 0x000fe2000001001a */
[----:B------:R-:W-:Y:S01]  /*1740*/  SHF.L.U32 R26, R18, 0x10, RZ ;  /* 0x00000010121a7819 */ /* 0x000fe200000006ff */
[----:B0-----:R-:W0:Y:S01]  /*1750*/  MUFU.RCP R16, UR33 ;  /* 0x0000002100107d08 */ /* 0x001e220008001000 */
[----:B------:R-:W-:Y:S01]  /*1760*/  SHF.L.U32 R18, R5, 0x10, RZ ;  /* 0x0000001005127819 */ /* 0x000fe200000006ff */
[C---:B------:R-:W-:Y:S01]  /*1770*/  FMUL.FTZ R25, R27.reuse, R27 ;  /* 0x0000001b1b197220 */ /* 0x040fe20000410000 */
[----:B------:R-:W-:Y:S01]  /*1780*/  FFMA.FTZ R27, R27, -UR30, R27 ;  /* 0x8000001e1b1b7c23 */ /* 0x000fe2000801001b */
[----:B------:R-:W-:Y:S01]  /*1790*/  SHF.L.U32 R6, R6, 0x10, RZ ;  /* 0x0000001006067819 */ /* 0x000fe200000006ff */
[----:B------:R-:W-:-:S02]  /*17a0*/  HADD2.F32 R24, -RZ, R24.H0_H0 ;  /* 0x20000018ff187230 */ /* 0x000fc40000004100 */
[----:B------:R-:W-:Y:S01]  /*17b0*/  FFMA.FTZ R25, R25, -UR31, R25 ;  /* 0x8000001f19197c23 */ /* 0x000fe20008010019 */
[----:B------:R-:W-:Y:S01]  /*17c0*/  FMUL.FTZ R28, R18, UR28 ;  /* 0x0000001c121c7c20 */ /* 0x000fe20008410000 */
[----:B------:R-:W-:Y:S01]  /*17d0*/  FFMA.FTZ R8, R8, UR30, R27 ;  /* 0x0000001e08087c23 */ /* 0x000fe2000801001b */
[----:B------:R-:W-:Y:S01]  /*17e0*/  SHF.L.U32 R22, R22, 0x10, RZ ;  /* 0x0000001016167819 */ /* 0x000fe200000006ff */
[----:B------:R-:W-:Y:S01]  /*17f0*/  FFMA.FTZ R5, R26, UR31, R25 ;  /* 0x0000001f1a057c23 */ /* 0x000fe20008010019 */
[----:B------:R-:W-:Y:S01]  /*1800*/  HADD2.F32 R26, -RZ, R23.H0_H0 ;  /* 0x20000017ff1a7230 */ /* 0x000fe20000004100 */
[----:B------:R-:W-:Y:S01]  /*1810*/  SHF.L.U32 R20, R20, 0x10, RZ ;  /* 0x0000001014147819 */ /* 0x000fe200000006ff */
[----:B------:R-:W-:Y:S03]  /*1820*/  BSSY.RECONVERGENT B1, `(.L_x_725) ;  /* 0x000008a000017945 */ /* 0x000fe60003800200 */
[----:B------:R-:W-:Y:S01]  /*1830*/  FFMA.FTZ R25, R3, R26, R28 ;  /* 0x0000001a03197223 */ /* 0x000fe2000001001c */
[----:B0-----:R-:W-:-:S02]  /*1840*/  FMUL.FTZ R28, R5, R16 ;  /* 0x00000010051c7220 */ /* 0x001fc40000410000 */
        /* <DEDUP_REMOVED lines=25> */
[----:B------:R-:W-:-:S03]  /*19e0*/  HADD2.F32 R26, -RZ, R17.H0_H0 ;  /* 0x20000011ff1a7230 */ /* 0x000fc60000004100 */
        /* <DEDUP_REMOVED lines=43> */
[----:B0-----:R-:W-:Y:S02]  /*1ca0*/  SHF.L.U32 R0, R18, 0x10, RZ ;  /* 0x0000001012007819 */ /* 0x001fe400000006ff */
[----:B------:R-:W0:Y:S08]  /*1cb0*/  F2F.BF16.F32 R23, R9 ;  /* 0x0000000900177304 */ /* 0x000e300000202000 */
[----:B------:R-:W2:Y:S01]  /*1cc0*/  F2F.BF16.F32 R16, R16 ;  /* 0x0000001000107304 */ /* 0x000ea20000202000 */
[----:B0-----:R-:W-:-:S07]  /*1cd0*/  IMAD.U32 R4, R23, 0x10000, RZ ;  /* 0x0001000017047824 */ /* 0x001fce00078e00ff */
        /* <DEDUP_REMOVED lines=8> */
[C---:B------:R-:W-:Y:S01]  /*1d60*/  ISETP.GE.AND P2, PT, R2.reuse, UR15, PT ;  /* 0x0000000f02007c0c */ /* 0x040fe2000bf46270 */
[----:B0-----:R-:W-:Y:S01]  /*1d70*/  HFMA2 R24, -RZ, RZ, 0, 1.1920928955078125e-07 ;  /* 0x00000002ff187431 */ /* 0x001fe200000001ff */
[C---:B------:R-:W-:Y:S01]  /*1d80*/  IADD3 R8, PT, PT, R2.reuse, 0x1, RZ ;  /* 0x0000000102087810 */ /* 0x040fe20007ffe0ff */
[----:B------:R-:W-:Y:S01]  /*1d90*/  IMAD.MOV.U32 R25, RZ, RZ, 0x2 ;  /* 0x00000002ff197424 */ /* 0x000fe200078e00ff */
[----:B------:R-:W-:Y:S02]  /*1da0*/  IADD3 R9, PT, PT, R2, 0x2, RZ ;  /* 0x0000000202097810 */ /* 0x000fe40007ffe0ff */
[----:B------:R-:W-:Y:S02]  /*1db0*/  ISETP.GE.AND P0, PT, R8, UR15, PT ;  /* 0x0000000f08007c0c */ /* 0x000fe4000bf06270 */
[----:B------:R-:W-:Y:S02]  /*1dc0*/  ISETP.GE.AND P1, PT, R9, UR15, PT ;  /* 0x0000000f09007c0c */ /* 0x000fe4000bf26270 */
[----:B------:R-:W-:-:S03]  /*1dd0*/  MOV R9, 0x2 ;  /* 0x0000000200097802 */ /* 0x000fc60000000f00 */
[----:B------:R-:W-:Y:S02]  /*1de0*/  @!P2 STG.E.U16 desc[UR16][R10.64], R20 ;  /* 0x000000140a00a986 */ /* 0x000fe4000c101510 */
[C---:B------:R-:W-:Y:S02]  /*1df0*/  @!P2 IMAD.WIDE R8, R2.reuse, R9, UR12 ;  /* 0x0000000c0208ae25 */ /* 0x040fe4000f8e0209 */
[----:B------:R-:W-:Y:S04]  /*1e00*/  @!P2 STG.E.U16 desc[UR16][R12.64], R29 ;  /* 0x0000001d0c00a986 */ /* 0x000fe8000c101510 */
[----:B------:R0:W-:Y:S04]  /*1e10*/  @!P2 STG.E.U16 desc[UR16][R14.64], R5 ;  /* 0x000000050e00a986 */ /* 0x0001e8000c101510 */
[----:B------:R3:W-:Y:S04]  /*1e20*/  @!P2 STG.E.U16 desc[UR16][R8.64], R22 ;  /* 0x000000160800a986 */ /* 0x0007e8000c101510 */
[----:B------:R1:W-:Y:S04]  /*1e30*/  @!P0 STG.E.U16 desc[UR16][R10.64+0x2], R18 ;  /* 0x000002120a008986 */ /* 0x0003e8000c101510 */
[----:B------:R1:W-:Y:S01]  /*1e40*/  @!P0 STG.E.U16 desc[UR16][R12.64+0x2], R7 ;  /* 0x000002070c008986 */ /* 0x0003e2000c101510 */
[C---:B0-----:R-:W-:Y:S01]  /*1e50*/  IADD3 R5, PT, PT, R2.reuse, 0x3, RZ ;  /* 0x0000000302057810 */ /* 0x041fe20007ffe0ff */
[----:B---3--:R-:W-:-:S02]  /*1e60*/  @!P0 IMAD.WIDE R8, R2, R25, UR12 ;  /* 0x0000000c02088e25 */ /* 0x008fc4000f8e0219 */
[----:B------:R3:W-:Y:S02]  /*1e70*/  @!P0 STG.E.U16 desc[UR16][R14.64+0x2], R21 ;  /* 0x000002150e008986 */ /* 0x0007e4000c101510 */
[----:B------:R-:W-:Y:S02]  /*1e80*/  @!P1 IMAD.WIDE R24, R2, R24, UR12 ;  /* 0x0000000c02189e25 */ /* 0x000fe4000f8e0218 */
        /* <DEDUP_REMOVED lines=14> */
.L_x_726:
[----:B------:R-:W-:Y:S01]  /*1f70*/  IMAD.WIDE.U32 R6, R7, 0x10000, RZ ;  /* 0x0001000007067825 */ /* 0x000fe200078e00ff */
[----:B------:R-:W-:-:S03]  /*1f80*/  SHF.L.U32 R19, R19, 0x10, RZ ;  /* 0x0000001013137819 */ /* 0x000fc600000006ff */
[----:B------:R-:W-:Y:S01]  /*1f90*/  IMAD.WIDE.U32 R8, R18, 0x10000, RZ ;  /* 0x0001000012087825 */ /* 0x000fe200078e00ff */
[----:B------:R-:W-:Y:S02]  /*1fa0*/  LOP3.LUT R7, R7, R19, R26, 0xfe, !PT ;  /* 0x0000001307077212 */ /* 0x000fe400078efe1a */
[----:B------:R-:W-:Y:S01]  /*1fb0*/  LOP3.LUT R6, R6, R29, RZ, 0xfc, !PT ;  /* 0x0000001d06067212 */ /* 0x000fe200078efcff */
[----:B------:R-:W-:Y:S01]  /*1fc0*/  IMAD.WIDE.U32 R18, R21, 0x10000, RZ ;  /* 0x0001000015127825 */ /* 0x000fe200078e00ff */
[----:B------:R-:W-:Y:S02]  /*1fd0*/  LOP3.LUT R8, R8, R20, RZ, 0xfc, !PT ;  /* 0x0000001408087212 */ /* 0x000fe400078efcff */
[----:B------:R-:W-:Y:S01]  /*1fe0*/  LOP3.LUT R9, R9, R24, R23, 0xfe, !PT ;  /* 0x0000001809097212 */ /* 0x000fe200078efe17 */
[----:B------:R-:W-:Y:S01]  /*1ff0*/  IMAD.U32 R27, R27, 0x10000, RZ ;  /* 0x000100001b1b7824 */ /* 0x000fe200078e00ff */
[----:B--2---:R-:W-:Y:S01]  /*2000*/  SHF.L.U32 R23, R16, 0x10, RZ ;  /* 0x0000001010177819 */ /* 0x004fe200000006ff */
[----:B------:R-:W-:Y:S01]  /*2010*/  IMAD.WIDE.U32 R20, R0, 0x10000, RZ ;  /* 0x0001000000147825 */ /* 0x000fe200078e00ff */
[----:B------:R-:W-:Y:S01]  /*2020*/  LOP3.LUT R16, R18, R5, RZ, 0xfc, !PT ;  /* 0x0000000512107212 */ /* 0x000fe200078efcff */
[----:B------:R2:W-:Y:S01]  /*2030*/  STG.E.64 desc[UR16][R10.64], R8 ;  /* 0x000000080a007986 */ /* 0x0005e2000c101b10 */
[----:B------:R-:W-:-:S02]  /*2040*/  LOP3.LUT R17, R19, R27, R17, 0xfe, !PT ;  /* 0x0000001b13117212 */ /* 0x000fc400078efe11 */
[----:B------:R-:W-:Y:S01]  /*2050*/  MOV R19, 0x2 ;  /* 0x0000000200137802 */ /* 0x000fe20000000f00 */
[----:B------:R2:W-:Y:S01]  /*2060*/  STG.E.64 desc[UR16][R12.64], R6 ;  /* 0x000000060c007986 */ /* 0x0005e2000c101b10 */
[----:B------:R-:W-:Y:S02]  /*2070*/  LOP3.LUT R5, R21, R23, R4, 0xfe, !PT ;  /* 0x0000001715057212 */ /* 0x000fe400078efe04 */
[----:B------:R-:W-:Y:S01]  /*2080*/  LOP3.LUT R4, R20, R22, RZ, 0xfc, !PT ;  /* 0x0000001614047212 */ /* 0x000fe200078efcff */
[----:B------:R-:W-:Y:S01]  /*2090*/  IMAD.WIDE R18, R2, R19, UR12 ;  /* 0x0000000c02127e25 */ /* 0x000fe2000f8e0213 */
[----:B------:R2:W-:Y:S04]  /*20a0*/  STG.E.64 desc[UR16][R14.64], R16 ;  /* 0x000000100e007986 */ /* 0x0005e8000c101b10 */
[----:B------:R2:W-:Y:S02]  /*20b0*/  STG.E.64 desc[UR16][R18.64], R4 ;  /* 0x0000000412007986 */ /* 0x0005e4000c101b10 */
.L_x_727:
[----:B-1--4-:R-:W-:Y:S05]  /*20c0*/  BSYNC.RECONVERGENT B1 ;  /* 0x0000000000017941 */ /* 0x012fea0003800200 */
.L_x_725:
[----:B0-2---:R-:W-:-:S04]  /*20d0*/  MOV R5, UR18 ;  /* 0x0000001200057c02 */ /* 0x005fc80008000f00 */
[----:B------:R-:W-:-:S04]  /*20e0*/  LEA R2, R5, R2, 0x2 ;  /* 0x0000000205027211 */ /* 0x000fc800078e10ff */
[----:B------:R-:W-:-:S13]  /*20f0*/  ISETP.GE.AND P0, PT, R2, UR15, PT ;  /* 0x0000000f02007c0c */ /* 0x000fda000bf06270 */
[----:B------:R-:W-:Y:S05]  /*2100*/  @!P0 BRA `(.L_x_728) ;  /* 0xfffffff000608947 */ /* 0x000fea000383ffff */
[----:B------:R-:W-:Y:S05]  /*2110*/  BSYNC.RECONVERGENT B0 ;  /* 0x0000000000007941 */ /* 0x000fea0003800200 */
.L_x_722:
[----:B------:R-:W-:Y:S05]  /*2120*/  EXIT ;  /* 0x000000000000794d */ /* 0x000fea0003800000 */
.L_x_729:
        /* <DEDUP_REMOVED lines=13> */
.L_x_1121:


//--------------------- .text._Z25multi_tensor_apply_kernelI18TensorListMetadataILi5EE15DistAdamFunctorIN3c108BFloat16ENS3_4HalfEfEJPfffffff10adamMode_tfEEvlPViT_T0_DpT1_ --------------------------
	.section	.text._Z25multi_tensor_apply_kernelI18TensorListMetadataILi5EE15DistAdamFunctorIN3c108BFloat16ENS3_4HalfEfEJPfffffff10adamMode_tfEEvlPViT_T0_DpT1_,"ax",@progbits
	.align	128
        .global         _Z25multi_tensor_apply_kernelI18TensorListMetadataILi5EE15DistAdamFunctorIN3c108BFloat16ENS3_4HalfEfEJPfffffff10adamMode_tfEEvlPViT_T0_DpT1_
        .type           _Z25multi_tensor_apply_kernelI18TensorListMetadataILi5EE15DistAdamFunctorIN3c108BFloat16ENS3_4HalfEfEJPfffffff10adamMode_tfEEvlPViT_T0_DpT1_,@function
        .size           _Z25multi_tensor_apply_kernelI18TensorListMetadataILi5EE15DistAdamFunctorIN3c108BFloat16ENS3_4HalfEfEJPfffffff10adamMode_tfEEvlPViT_T0_DpT1_,(.L_x_1122 - _Z25multi_tensor_apply_kernelI18TensorListMetadataILi5EE15DistAdamFunctorIN3c108BFloat16ENS3_4HalfEfEJPfffffff10adamMode_tfEEvlPViT_T0_DpT1_)
        .other          _Z25multi_tensor_apply_kernelI18TensorListMetadataILi5EE15DistAdamFunctorIN3c108BFloat16ENS3_4HalfEfEJPfffffff10adamMode_tfEEvlPViT_T0_DpT1_,@"STO_CUDA_ENTRY STV_DEFAULT"
_Z25multi_tensor_apply_kernelI18TensorListMetadataILi5EE15DistAdamFunctorIN3c108BFloat16ENS3_4HalfEfEJPfffffff10adamMode_tfEEvlPViT_T0_DpT1_:
.text._Z25multi_tensor_apply_kernelI18TensorListMetadataILi5EE15DistAdamFunctorIN3c108BFloat16ENS3_4HalfEfEJPfffffff10adamMode_tfEEvlPViT_T0_DpT1_:
        /* <DEDUP_REMOVED lines=58> */
.L_x_736:
[----:B------:R-:W-:Y:S01]  /*03a0*/  HFMA2 R11, -RZ, RZ, 0, 1.1920928955078125e-07 ;  /* 0x00000002ff0b7431 */ /* 0x000fe200000001ff */
[----:B------:R-:W-:Y:S01]  /*03b0*/  MOV R13, 0x2 ;  /* 0x00000002000d7802 */ /* 0x000fe20000000f00 */
[----:B------:R-:W-:-:S04]  /*03c0*/  HFMA2 R15, -RZ, RZ, 0, 1.1920928955078125e-07 ;  /* 0x00000002ff0f7431 */ /* 0x000fc800000001ff */
        /* <DEDUP_REMOVED lines=17> */
[----:B------:R-:W-:Y:S02]  /*04e0*/  SHF.R.U64 R23, R18, 0x10, R19 ;  /* 0x0000001012177819 */ /* 0x000fe40000001213 */
[----:B------:R-:W-:Y:S02]  /*04f0*/  SHF.R.U32.HI R22, RZ, 0x10, R17 ;  /* 0x00000010ff167819 */ /* 0x000fe40000011611 */
[----:B------:R-:W-:Y:S02]  /*0500*/  SHF.R.U32.HI R24, RZ, 0x10, R19 ;  /* 0x00000010ff187819 */ /* 0x000fe40000011613 */
[----:B------:R-:W-:Y:S01]  /*0510*/  PRMT R25, R23, 0x7610, R25 ;  /* 0x0000761017197816 */ /* 0x000fe20000000019 */
[----:B------:R-:W-:Y:S06]  /*0520*/  BRA `(.L_x_733) ;  /* 0x0000000000bc7947 */ /* 0x000fec0003800000 */
.L_x_732:
[C---:B------:R-:W-:Y:S01]  /*0530*/  VIADD R0, R2.reuse, 0x1 ;  /* 0x0000000102007836 */ /* 0x040fe20000000000 */
[C---:B------:R-:W-:Y:S01]  /*0540*/  ISETP.GE.AND P0, PT, R2.reuse, UR15, PT ;  /* 0x0000000f02007c0c */ /* 0x040fe2000bf06270 */
[----:B------:R-:W-:Y:S01]  /*0550*/  IMAD.MOV.U32 R29, RZ, RZ, 0x2 ;  /* 0x00000002ff1d7424 */ /* 0x000fe200078e00ff */
[----:B------:R-:W-:Y:S02]  /*0560*/  IADD3 R4, PT, PT, R2, 0x2, RZ ;  /* 0x0000000202047810 */ /* 0x000fe40007ffe0ff */
[----:B------:R-:W-:Y:S02]  /*0570*/  ISETP.GE.AND P1, PT, R0, UR15, PT ;  /* 0x0000000f00007c0c */ /* 0x000fe4000bf26270 */
[----:B------:R-:W-:Y:S02]  /*0580*/  IADD3 R0, PT, PT, R2, 0x3, RZ ;  /* 0x0000000302007810 */ /* 0x000fe40007ffe0ff */
[----:B------:R-:W-:Y:S02]  /*0590*/  ISETP.GE.AND P2, PT, R4, UR15, PT ;  /* 0x0000000f04007c0c */ /* 0x000fe4000bf46270 */
[----:B------:R-:W-:-:S02]  /*05a0*/  ISETP.GE.AND P3, PT, R0, UR15, PT ;  /* 0x0000000f00007c0c */ /* 0x000fc4000bf66270 */
[----:B------:R-:W-:Y:S01]  /*05b0*/  MOV R23, 0x2 ;  /* 0x0000000200177802 */ /* 0x000fe20000000f00 */
[----:B------:R-:W5:Y:S01]  /*05c0*/  @!P0 LDG.E.U16 R4, desc[UR16][R10.64] ;  /* 0x000000100a048981 */ /* 0x000f62000c1e1500 */
[----:B------:R-:W-:Y:S02]  /*05d0*/  MOV R21, 0x2 ;  /* 0x0000000200157802 */ /* 0x000fe40000000f00 */
[----:B------:R-:W-:Y:S01]  /*05e0*/  MOV R27, 0x2 ;  /* 0x00000002001b7802 */ /* 0x000fe20000000f00 */
[C---:B------:R-:W-:Y:S01]  /*05f0*/  @!P0 IMAD.WIDE R22, R2.reuse, R23, UR10 ;  /* 0x0000000a02168e25 */ /* 0x040fe2000f8e0217 */
[----:B------:R-:W-:Y:S01]  /*0600*/  @P1 PRMT R25, RZ, 0x7610, R25 ;  /* 0x00007610ff191816 */ /* 0x000fe20000000019 */
[----:B------:R-:W5:Y:S01]  /*0610*/  @!P0 LDG.E.U16 R8, desc[UR16][R12.64] ;  /* 0x000000100c088981 */ /* 0x000f62000c1e1500 */
[----:B------:R-:W-:Y:S01]  /*0620*/  @P1 PRMT R5, RZ, 0x7610, R5 ;  /* 0x00007610ff051816 */ /* 0x000fe20000000005 */
[C---:B------:R-:W-:Y:S01]  /*0630*/  @!P1 IMAD.WIDE R26, R2.reuse, R27, UR10 ;  /* 0x0000000a021a9e25 */ /* 0x040fe2000f8e021b */
[----:B------:R-:W-:Y:S01]  /*0640*/  @P2 PRMT R19, RZ, 0x7610, R19 ;  /* 0x00007610ff132816 */ /* 0x000fe20000000013 */
[----:B------:R2:W5:Y:S01]  /*0650*/  @!P0 LDG.E.U16 R18, desc[UR16][R22.64] ;  /* 0x0000001016128981 */ /* 0x000562000c1e1500 */
        /* <DEDUP_REMOVED lines=28> */
.L_x_733:
[----:B-----5:R-:W-:Y:S01]  /*0820*/  HADD2.F32 R26, -RZ, R18.H0_H0 ;  /* 0x20000012ff1a7230 */ /* 0x020fe20000004100 */
[----:B------:R-:W-:Y:S01]  /*0830*/  SHF.L.U32 R16, R16, 0x10, RZ ;  /* 0x0000001010107819 */ /* 0x000fe200000006ff */
[----:B-1----:R-:W1:Y:S01]  /*0840*/  MUFU.RCP R18, UR25 ;  /* 0x0000001900127d08 */ /* 0x002e620008001000 */
[----:B------:R-:W-:Y:S01]  /*0850*/  SHF.L.U32 R7, R7, 0x10, RZ ;  /* 0x0000001007077819 */ /* 0x000fe200000006ff */
[----:B------:R-:W-:Y:S02]  /*0860*/  IMAD.U32 R21, R21, 0x10000, RZ ;  /* 0x0001000015157824 */ /* 0x000fe400078e00ff */
[----:B------:R-:W-:Y:S01]  /*0870*/  FMUL.FTZ R27, R3, R26 ;  /* 0x0000001a031b7220 */ /* 0x000fe20000410000 */
[----:B------:R-:W-:Y:S01]  /*0880*/  SHF.L.U32 R8, R8, 0x10, RZ ;  /* 0x0000001008087819 */ /* 0x000fe200000006ff */
[----:B------:R-:W-:Y:S01]  /*0890*/  HADD2.F32 R24, -RZ, R24.H0_H0 ;  /* 0x20000018ff187230 */ /* 0x000fe20000004100 */
[----:B------:R-:W-:Y:S01]  /*08a0*/  SHF.L.U32 R4, R4, 0x10, RZ ;  /* 0x0000001004047819 */ /* 0x000fe200000006ff */
[C---:B------:R-:W-:Y:S01]  /*08b0*/  FMUL.FTZ R23, R27.reuse, R27 ;  /* 0x0000001b1b177220 */ /* 0x040fe20000410000 */
[----:B----4-:R-:W-:Y:S01]  /*08c0*/  FFMA.FTZ R27, R27, -UR22, R27 ;  /* 0x800000161b1b7c23 */ /* 0x010fe2000801001b */
[----:B------:R-:W-:Y:S01]  /*08d0*/  SHF.L.U32 R17, R17, 0x10, RZ ;  /* 0x0000001011117819 */ /* 0x000fe200000006ff */
[----:B------:R-:W-:Y:S01]  /*08e0*/  FMUL.FTZ R24, R3, R24 ;  /* 0x0000001803187220 */ /* 0x000fe20000410000 */
[----:B------:R-:W-:Y:S01]  /*08f0*/  FFMA.FTZ R23, R23, -UR23, R23 ;  /* 0x8000001717177c23 */ /* 0x000fe20008010017 */
[----:B------:R-:W-:Y:S01]  /*0900*/  FFMA.FTZ R8, R8, UR22, R27 ;  /* 0x0000001608087c23 */ /* 0x000fe2000801001b */
[----:B------:R-:W-:Y:S01]  /*0910*/  SHF.L.U32 R9, R9, 0x10, RZ ;  /* 0x0000001009097819 */ /* 0x000fe200000006ff */
[----:B------:R-:W-:-:S02]  /*0920*/  IMAD.U32 R22, R22, 0x10000, RZ ;  /* 0x0001000016167824 */ /* 0x000fc400078e00ff */
[----:B------:R-:W-:Y:S01]  /*0930*/  FFMA.FTZ R23, R16, UR23, R23 ;  /* 0x0000001710177c23 */ /* 0x000fe20008010017 */
[----:B------:R-:W-:Y:S01]  /*0940*/  HADD2.F32 R16, -RZ, R25.H0_H0 ;  /* 0x20000019ff107230 */ /* 0x000fe20000004100 */
[----:B------:R-:W-:Y:S02]  /*0950*/  SHF.L.U32 R6, R6, 0x10, RZ ;  /* 0x0000001006067819 */ /* 0x000fe400000006ff */
[----:B-1----:R-:W-:Y:S02]  /*0960*/  FMUL.FTZ R28, R23, R18 ;  /* 0x00000012171c7220 */ /* 0x002fe40000410000 */
        /* <DEDUP_REMOVED lines=49> */
[----:B------:R-:W-:Y:S01]  /*0c80*/  SHF.L.U32 R5, R0, 0x10, RZ ;  /* 0x0000001000057819 */ /* 0x000fe200000006ff */
[----:B------:R-:W-:Y:S02]  /*0c90*/  FFMA.FTZ R22, R22, UR22, R24 ;  /* 0x0000001616167c23 */ /* 0x000fe40008010018 */
[----:B------:R-:W-:Y:S02]  /*0ca0*/  FFMA.FTZ R19, R20, UR21, R19 ;  /* 0x0000001514137c23 */ /* 0x000fe40008010013 */
[----:B------:R-:W0:Y:S01]  /*0cb0*/  MUFU.SQRT R18, R28 ;  /* 0x0000001c00127308 */ /* 0x000e220000002000 */
[----:B------:R-:W-:Y:S01]  /*0cc0*/  FMUL.FTZ R17, R22, R16 ;  /* 0x0000001016117220 */ /* 0x000fe20000410000 */
[----:B------:R-:W-:Y:S01]  /*0cd0*/  FFMA.FTZ R26, R5, UR21, R26 ;  /* 0x00000015051a7c23 */ /* 0x000fe2000801001a */
[----:B------:R-:W-:-:S03]  /*0ce0*/  FMUL.FTZ R0, R19, UR27 ;  /* 0x0000001b13007c20 */ /* 0x000fc60008410000 */
[----:B------:R-:W-:Y:S02]  /*0cf0*/  FMUL.FTZ R26, R26, UR27 ;  /* 0x0000001b1a1a7c20 */ /* 0x000fe40008410000 */
[----:B------:R-:W-:Y:S08]  /*0d00*/  F2F.BF16.F32 R8, R22 ;  /* 0x0000001600087304 */ /* 0x000ff00000202000 */
[----:B------:R-:W-:Y:S01]  /*0d10*/  F2F.BF16.F32 R0, R0 ;  /* 0x0000000000007304 */ /* 0x000fe20000202000 */
[----:B0-----:R-:W-:-:S07]  /*0d20*/  FADD.FTZ R18, R18, UR26 ;  /* 0x0000001a12127e21 */ /* 0x001fce0008010000 */
[----:B------:R-:W0:Y:S08]  /*0d30*/  MUFU.RCP R18, R18 ;  /* 0x0000001200127308 */ /* 0x000e300000001000 */
[----:B------:R-:W1:Y:S08]  /*0d40*/  F2F.BF16.F32 R26, R26 ;  /* 0x0000001a001a7304 */ /* 0x000e700000202000 */
[----:B------:R-:W-:Y:S01]  /*0d50*/  F2F.BF16.F32 R22, R4 ;  /* 0x0000000400167304 */ /* 0x000fe20000202000 */
[----:B0-----:R-:W-:-:S04]  /*0d60*/  FMUL.FTZ R17, R17, R18 ;  /* 0x0000001211117220 */ /* 0x001fc80000410000 */
[----:B------:R-:W-:-:S04]  /*0d70*/  FFMA.FTZ R17, R6, UR21, R17 ;  /* 0x0000001506117c23 */ /* 0x000fc80008010011 */
[----:B------:R-:W-:Y:S01]  /*0d80*/  FMUL.FTZ R16, R17, UR27 ;  /* 0x0000001b11107c20 */ /* 0x000fe20008410000 */
[----:B------:R-:W-:Y:S01]  /*0d90*/  IMAD.U32 R17, R0, 0x10000, RZ ;  /* 0x0001000000117824 */ /* 0x000fe200078e00ff */
[----:B-1----:R-:W-:-:S03]  /*0da0*/  SHF.L.U32 R0, R26, 0x10, RZ ;  /* 0x000000101a007819 */ /* 0x002fc600000006ff */
[----:B------:R-:W-:Y:S01]  /*0db0*/  FADD.FTZ R24, R20, -R17 ;  /* 0x8000001114187221 */ /* 0x000fe20000010000 */
[----:B------:R-:W0:Y:S01]  /*0dc0*/  F2F.BF16.F32 R16, R16 ;  /* 0x0000001000107304 */ /* 0x000e220000202000 */
[----:B------:R-:W-:-:S07]  /*0dd0*/  FADD.FTZ R0, R5, -R0 ;  /* 0x8000000005007221 */ /* 0x000fce0000010000 */
[----:B------:R-:W1:Y:S01]  /*0de0*/  F2F.BF16.F32 R24, R24 ;  /* 0x0000001800187304 */ /* 0x000e620000202000 */
[----:B0-----:R-:W-:-:S07]  /*0df0*/  SHF.L.U32 R5, R16, 0x10, RZ ;  /* 0x0000001010057819 */ /* 0x001fce00000006ff */
[----:B------:R-:W0:Y:S01]  /*0e00*/  F2F.BF16.F32 R0, R0 ;  /* 0x0000000000007304 */ /* 0x000e220000202000 */
[----:B------:R-:W-:Y:S01]  /*0e10*/  SHF.L.U32 R16, R22, 0x10, RZ ;  /* 0x0000001016107819 */ /* 0x000fe200000006ff */
[----:B------:R-:W-:Y:S01]  /*0e20*/  FADD.FTZ R5, R6, -R5 ;  /* 0x8000000506057221 */ /* 0x000fe20000010000 */
[----:B-1----:R-:W-:-:S05]  /*0e30*/  SHF.L.U32 R17, R24, 0x10, RZ ;  /* 0x0000001018117819 */ /* 0x002fca00000006ff */
[----:B------:R-:W1:Y:S01]  /*0e40*/  F2F.BF16.F32 R20, R5 ;  /* 0x0000000500147304 */ /* 0x000e620000202000 */
[----:B0-----:R-:W-:-:S07]  /*0e50*/  IMAD.U32 R18, R0, 0x10000, RZ ;  /* 0x0001000000127824 */ /* 0x001fce00078e00ff */
[----:B------:R0:W2:Y:S01]  /*0e60*/  F2F.BF16.F32 R6, R27 ;  /* 0x0000001b00067304 */ /* 0x0000a20000202000 */
[----:B-1----:R-:W-:Y:S01]  /*0e70*/  SHF.L.U32 R19, R20, 0x10, RZ ;  /* 0x0000001014137819 */ /* 0x002fe200000006ff */
[----:B------:R-:W-:Y:S06]  /*0e80*/  BRA.U !UP1, `(.L_x_734) ;  /* 0x0000000109487547 */ /* 0x000fec000b800000 */
[----:B------:R-:W-:-:S04]  /*0e90*/  IMAD.WIDE.U32 R4, R24, 0x10000, RZ ;  /* 0x0001000018047825 */ /* 0x000fc800078e00ff */
[----:B0-----:R-:W-:Y:S01]  /*0ea0*/  IMAD.WIDE.U32 R26, R7, 0x10000, RZ ;  /* 0x00010000071a7825 */ /* 0x001fe200078e00ff */
[----:B------:R-:W-:Y:S02]  /*0eb0*/  LOP3.LUT R5, R5, R19, R0, 0xfe, !PT ;  /* 0x0000001305057212 */ /* 0x000fe400078efe00 */
[----:B--2---:R-:W-:Y:S01]  /*0ec0*/  SHF.L.U32 R0, R6, 0x10, RZ ;  /* 0x0000001006007819 */ /* 0x004fe200000006ff */
[----:B------:R-:W-:Y:S01]  /*0ed0*/  IMAD.WIDE.U32 R20, R21, 0x10000, RZ ;  /* 0x0001000015147825 */ /* 0x000fe200078e00ff */
[----:B------:R-:W-:Y:S02]  /*0ee0*/  SHF.L.U32 R7, R8, 0x10, RZ ;  /* 0x0000001008077819 */ /* 0x000fe400000006ff */
[----:B------:R-:W-:Y:S02]  /*0ef0*/  LOP3.LUT R6, R26, R9, RZ, 0xfc, !PT ;  /* 0x000000091a067212 */ /* 0x000fe400078efcff */
[----:B------:R-:W-:Y:S02]  /*0f00*/  MOV R9, 0x4 ;  /* 0x0000000400097802 */ /* 0x000fe40000000f00 */
[----:B------:R-:W-:-:S02]  /*0f10*/  LOP3.LUT R4, R4, R22, RZ, 0xfc, !PT ;  /* 0x0000001604047212 */ /* 0x000fc400078efcff */
[----:B------:R-:W-:Y:S01]  /*0f20*/  LOP3.LUT R7, R27, R7, R25, 0xfe, !PT ;  /* 0x000000071b077212 */ /* 0x000fe200078efe19 */
[----:B------:R-:W-:Y:S01]  /*0f30*/  IMAD.WIDE R8, R2, R9, UR12 ;  /* 0x0000000c02087e25 */ /* 0x000fe2000f8e0209 */
[----:B------:R-:W-:Y:S01]  /*0f40*/  LOP3.LUT R21, R21, R0, R29, 0xfe, !PT ;  /* 0x0000000015157212 */ /* 0x000fe200078efe1d */
[----:B------:R0:W-:Y:S01]  /*0f50*/  STG.E.64 desc[UR16][R10.64], R4 ;  /* 0x000000040a007986 */ /* 0x0001e2000c101b10 */
[----:B------:R-:W-:-:S03]  /*0f60*/  LOP3.LUT R20, R20, R23, RZ, 0xfc, !PT ;  /* 0x0000001714147212 */ /* 0x000fc600078efcff */
[----:B------:R0:W-:Y:S04]  /*0f70*/  STG.E.64 desc[UR16][R12.64], R6 ;  /* 0x000000060c007986 */ /* 0x0001e8000c101b10 */
[----:B------:R0:W-:Y:S04]  /*0f80*/  STG.E.64 desc[UR16][R14.64], R20 ;  /* 0x000000140e007986 */ /* 0x0001e8000c101b10 */
[----:B------:R0:W-:Y:S01]  /*0f90*/  STG.E.128 desc[UR16][R8.64], R16 ;  /* 0x0000001008007986 */ /* 0x0001e2000c101d10 */
[----:B------:R-:W-:Y:S05]  /*0fa0*/  BRA `(.L_x_735) ;  /* 0x0000000000787947 */ /* 0x000fea0003800000 */
.L_x_734:
[C---:B------:R-:W-:Y:S01]  /*0fb0*/  VIADD R4, R2.reuse, 0x1 ;  /* 0x0000000102047836 */ /* 0x040fe20000000000 */
[C---:B------:R-:W-:Y:S01]  /*0fc0*/  ISETP.GE.AND P3, PT, R2.reuse, UR15, PT ;  /* 0x0000000f02007c0c */ /* 0x040fe2000bf66270 */
[----:B0-----:R-:W-:Y:S01]  /*0fd0*/  HFMA2 R27, -RZ, RZ, 0, 2.384185791015625e-07 ;  /* 0x00000004ff1b7431 */ /* 0x001fe200000001ff */
[----:B------:R-:W-:Y:S01]  /*0fe0*/  IADD3 R5, PT, PT, R2, 0x3, RZ ;  /* 0x0000000302057810 */ /* 0x000fe20007ffe0ff */
[----:B------:R-:W-:Y:S01]  /*0ff0*/  IMAD.MOV.U32 R28, RZ, RZ, 0x4 ;  /* 0x00000004ff1c7424 */ /* 0x000fe200078e00ff */
[----:B------:R-:W-:Y:S02]  /*1000*/  ISETP.GE.AND P0, PT, R4, UR15, PT ;  /* 0x0000000f04007c0c */ /* 0x000fe4000bf06270 */
[----:B------:R-:W-:Y:S02]  /*1010*/  IADD3 R4, PT, PT, R2, 0x2, RZ ;  /* 0x0000000202047810 */ /* 0x000fe40007ffe0ff */
[----:B------:R-:W-:Y:S02]  /*1020*/  ISETP.GE.AND P2, PT, R5, UR15, PT ;  /* 0x0000000f05007c0c */ /* 0x000fe4000bf46270 */
[----:B------:R-:W-:-:S03]  /*1030*/  ISETP.GE.AND P1, PT, R4, UR15, PT ;  /* 0x0000000f04007c0c */ /* 0x000fc6000bf26270 */
[CC--:B------:R-:W-:Y:S01]  /*1040*/  @!P3 IMAD.WIDE R4, R2.reuse, R27.reuse, UR12 ;  /* 0x0000000c0204be25 */ /* 0x0c0fe2000f8e021b */
[----:B------:R0:W-:Y:S03]  /*1050*/  @!P3 STG.E.U16 desc[UR16][R10.64], R22 ;  /* 0x000000160a00b986 */ /* 0x0001e6000c101510 */
[----:B------:R-:W-:Y:S01]  /*1060*/  @!P0 IMAD.WIDE R26, R2, R27, UR12 ;  /* 0x0000000c021a8e25 */ /* 0x000fe2000f8e021b */
[----:B------:R-:W-:Y:S04]  /*1070*/  @!P3 STG.E.U16 desc[UR16][R12.64], R9 ;  /* 0x000000090c00b986 */ /* 0x000fe8000c101510 */
[----:B------:R1:W-:Y:S01]  /*1080*/  @!P3 STG.E.U16 desc[UR16][R14.64], R23 ;  /* 0x000000170e00b986 */ /* 0x0003e2000c101510 */
[----:B0-----:R-:W-:-:S03]  /*1090*/  MOV R22, 0x4 ;  /* 0x0000000400167802 */ /* 0x001fc60000000f00 */
        /* <DEDUP_REMOVED lines=15> */
.L_x_735:
[----:B0--3--:R-:W-:-:S04]  /*1190*/  MOV R5, UR18 ;  /* 0x0000001200057c02 */ /* 0x009fc80008000f00 */
[----:B------:R-:W-:-:S04]  /*11a0*/  LEA R2, R5, R2, 0x2 ;  /* 0x0000000205027211 */ /* 0x000fc800078e10ff */
[----:B------:R-:W-:-:S13]  /*11b0*/  ISETP.GE.AND P0, PT, R2, UR15, PT ;  /* 0x0000000f02007c0c */ /* 0x000fda000bf06270 */
[----:B------:R-:W-:Y:S05]  /*11c0*/  @!P0 BRA `(.L_x_736) ;  /* 0xfffffff000748947 */ /* 0x000fea000383ffff */
[----:B------:R-:W-:Y:S05]  /*11d0*/  BSYNC.RECONVERGENT B0 ;  /* 0x0000000000007941 */ /* 0x000fea0003800200 */
.L_x_731:
[----:B------:R-:W-:Y:S05]  /*11e0*/  EXIT ;  /* 0x000000000000794d */ /* 0x000fea0003800000 */
.L_x_730:
[----:B------:R-:W-:Y:S01]  /*11f0*/  BSSY.RECONVERGENT B0, `(.L_x_737) ;  /* 0x00000e1000007945 */ /* 0x000fe20003800200 */
.L_x_743:
[----:B------:R-:W-:Y:S01]  /*1200*/  HFMA2 R11, -RZ, RZ, 0, 1.1920928955078125e-07 ;  /* 0x00000002ff0b7431 */ /* 0x000fe200000001ff */
        /* <DEDUP_REMOVED lines=48> */
.L_x_738:
        /* <DEDUP_REMOVED lines=16> */
.L_x_739:
        /* <DEDUP_REMOVED lines=23> */
[----:B------:R-:W-:Y:S04]  /*1780*/  BSSY.RECONVERGENT B1, `(.L_x_740) ;  /* 0x0000083000017945 */ /* 0x000fe80003800200 */
[----:B------:R-:W-:Y:S01]  /*1790*/  FFMA.FTZ R25, R3, R26, R28 ;  /* 0x0000001a03197223 */ /* 0x000fe2000001001c */
[----:B0-----:R-:W-:-:S03]  /*17a0*/  FMUL.FTZ R28, R5, R16 ;  /* 0x00000010051c7220 */ /* 0x001fc60000410000 */
[C---:B------:R-:W-:Y:S01]  /*17b0*/  FFMA.FTZ R23, R25.reuse, -UR30, R25 ;  /* 0x8000001e19177c23 */ /* 0x040fe20008010019 */
[----:B------:R0:W2:Y:S01]  /*17c0*/  MUFU.SQRT R26, R28 ;  /* 0x0000001c001a7308 */ /* 0x0000a20000002000 */
[----:B------:R-:W-:Y:S02]  /*17d0*/  FMUL.FTZ R25, R25, R25 ;  /* 0x0000001919197220 */ /* 0x000fe40000410000 */
[----:B------:R-:W-:-:S05]  /*17e0*/  FFMA.FTZ R7, R7, UR30, R23 ;  /* 0x0000001e07077c23 */ /* 0x000fca0008010017 */
        /* <DEDUP_REMOVED lines=16> */
[----:B0-----:R-:W-:-:S05]  /*18f0*/  SHF.L.U32 R29, R27, 0x10, RZ ;  /* 0x000000101b1d7819 */ /* 0x001fca00000006ff */
[----:B------:R-:W-:Y:S01]  /*1900*/  FADD.FTZ R0, R0, -R29 ;  /* 0x8000001d00007221 */ /* 0x000fe20000010000 */
[----:B--2---:R-:W-:Y:S01]  /*1910*/  FMUL.FTZ R25, R26, R25 ;  /* 0x000000191a197220 */ /* 0x004fe20000410000 */
[----:B------:R-:W-:-:S04]  /*1920*/  HADD2.F32 R26, -RZ, R17.H0_H0 ;  /* 0x20000011ff1a7230 */ /* 0x000fc80000004100 */
        /* <DEDUP_REMOVED lines=29> */
[----:B--2---:R-:W-:Y:S01]  /*1b00*/  SHF.L.U32 R5, R20, 0x10, RZ ;  /* 0x0000001014057819 */ /* 0x004fe200000006ff */
[----:B------:R-:W-:-:S05]  /*1b10*/  FMUL.FTZ R20, R25, UR35 ;  /* 0x0000002319147c20 */ /* 0x000fca0008410000 */
[----:B------:R-:W0:Y:S01]  /*1b20*/  MUFU.RCP R28, R28 ;  /* 0x0000001c001c7308 */ /* 0x000e220000001000 */
[----:B------:R-:W-:-:S04]  /*1b30*/  FFMA.FTZ R24, R5, UR30, R24 ;  /* 0x0000001e05187c23 */ /* 0x000fc80008010018 */
[----:B------:R-:W-:-:S03]  /*1b40*/  FMUL.FTZ R23, R24, R23 ;  /* 0x0000001718177220 */ /* 0x000fc60000410000 */
[----:B------:R-:W2:Y:S08]  /*1b50*/  F2F.BF16.F32 R8, R20 ;  /* 0x0000001400087304 */ /* 0x000eb00000202000 */
[----:B------:R-:W-:Y:S01]  /*1b60*/  F2F.BF16.F32 R25, R24 ;  /* 0x0000001800197304 */ /* 0x000fe20000202000 */
[----:B0-----:R-:W-:-:S04]  /*1b70*/  FMUL.FTZ R23, R23, R28 ;  /* 0x0000001c17177220 */ /* 0x001fc80000410000 */
[----:B------:R-:W-:Y:S01]  /*1b80*/  FMUL.FTZ R23, R23, UR35 ;  /* 0x0000002317177c20 */ /* 0x000fe20008410000 */
[----:B--2---:R-:W-:Y:S02]  /*1b90*/  SHF.L.U32 R5, R8, 0x10, RZ ;  /* 0x0000001008057819 */ /* 0x004fe400000006ff */
[----:B------:R-:W-:Y:S03]  /*1ba0*/  F2F.BF16.F32 R24, R22 ;  /* 0x0000001600187304 */ /* 0x000fe60000202000 */
[----:B------:R-:W-:Y:S01]  /*1bb0*/  FADD.FTZ R20, R18, -R5 ;  /* 0x8000000512147221 */ /* 0x000fe20000010000 */
[----:B------:R-:W-:-:S04]  /*1bc0*/  IMAD.U32 R5, R19, 0x10000, RZ ;  /* 0x0001000013057824 */ /* 0x000fc800078e00ff */
[----:B------:R-:W0:Y:S01]  /*1bd0*/  F2F.BF16.F32 R23, R23 ;  /* 0x0000001700177304 */ /* 0x000e220000202000 */
[----:B------:R-:W-:Y:S01]  /*1be0*/  FADD.FTZ R8, R4, -R5 ;  /* 0x8000000504087221 */ /* 0x000fe20000010000 */
[----:B------:R-:W-:-:S06]  /*1bf0*/  SHF.L.U32 R4, R0, 0x10, RZ ;  /* 0x0000001000047819 */ /* 0x000fcc00000006ff */
        /* <DEDUP_REMOVED lines=9> */
[C---:B------:R-:W-:Y:S01]  /*1c90*/  IADD3 R19, PT, PT, R2.reuse, 0x2, RZ ;  /* 0x0000000202137810 */ /* 0x040fe20007ffe0ff */
[C---:B------:R-:W-:Y:S01]  /*1ca0*/  VIADD R18, R2.reuse, 0x1 ;  /* 0x0000000102127836 */ /* 0x040fe20000000000 */
[----:B------:R-:W-:Y:S01]  /*1cb0*/  ISETP.GE.AND P2, PT, R2, UR15, PT ;  /* 0x0000000f02007c0c */ /* 0x000fe2000bf46270 */
[----:B------:R-:W-:Y:S01]  /*1cc0*/  HFMA2 R22, -RZ, RZ, 0, 2.384185791015625e-07 ;  /* 0x00000004ff167431 */ /* 0x000fe200000001ff */
[----:B------:R-:W-:Y:S01]  /*1cd0*/  ISETP.GE.AND P1, PT, R19, UR15, PT ;  /* 0x0000000f13007c0c */ /* 0x000fe2000bf26270 */
[----:B------:R-:W-:Y:S01]  /*1ce0*/  HFMA2 R19, -RZ, RZ, 0, 2.384185791015625e-07 ;  /* 0x00000004ff137431 */ /* 0x000fe200000001ff */
[----:B------:R-:W-:Y:S02]  /*1cf0*/  ISETP.GE.AND P0, PT, R18, UR15, PT ;  /* 0x0000000f12007c0c */ /* 0x000fe4000bf06270 */
[----:B------:R-:W-:-:S07]  /*1d00*/  MOV R23, 0x4 ;  /* 0x0000000400177802 */ /* 0x000fce0000000f00 */
[C---:B------:R-:W-:Y:S01]  /*1d10*/  @!P2 IMAD.WIDE R18, R2.reuse, R19, UR12 ;  /* 0x0000000c0212ae25 */ /* 0x040fe2000f8e0213 */
[----:B------:R0:W-:Y:S04]  /*1d20*/  @!P2 STG.E.U16 desc[UR16][R10.64], R0 ;  /* 0x000000000a00a986 */ /* 0x0001e8000c101510 */
        /* <DEDUP_REMOVED lines=16> */
[----:B---3--:R-:W-:Y:S01]  /*1e30*/  IMAD.MOV.U32 R5, RZ, RZ, 0x4 ;  /* 0x00000004ff057424 */ /* 0x008fe200078e00ff */
[----:B------:R2:W-:Y:S03]  /*1e40*/  STG.E.U16 desc[UR16][R10.64+0x6], R26 ;  /* 0x0000061a0a007986 */ /* 0x0005e6000c101510 */
[----:B------:R-:W-:Y:S01]  /*1e50*/  IMAD.WIDE R4, R2, R5, UR12 ;  /* 0x0000000c02047e25 */ /* 0x000fe2000f8e0205 */
[----:B------:R2:W-:Y:S04]  /*1e60*/  STG.E.U16 desc[UR16][R12.64+0x6], R25 ;  /* 0x000006190c007986 */ /* 0x0005e8000c101510 */
[----:B------:R2:W-:Y:S04]  /*1e70*/  STG.E.U16 desc[UR16][R14.64+0x6], R24 ;  /* 0x000006180e007986 */ /* 0x0005e8000c101510 */
[----:B------:R2:W-:Y:S01]  /*1e80*/  STG.E desc[UR16][R4.64+0xc], R7 ;  /* 0x00000c0704007986 */ /* 0x0005e2000c101910 */
[----:B------:R-:W-:Y:S05]  /*1e90*/  BRA `(.L_x_742) ;  /* 0x0000000000447947 */ /* 0x000fea0003800000 */
.L_x_741:
[----:B------:R-:W-:Y:S01]  /*1ea0*/  IMAD.WIDE.U32 R18, R20, 0x10000, RZ ;  /* 0x0001000014127825 */ /* 0x000fe200078e00ff */
[----:B------:R-:W-:-:S03]  /*1eb0*/  SHF.L.U32 R25, R25, 0x10, RZ ;  /* 0x0000001019197819 */ /* 0x000fc600000006ff */
[----:B------:R-:W-:Y:S01]  /*1ec0*/  IMAD.WIDE.U32 R22, R27, 0x10000, RZ ;  /* 0x000100001b167825 */ /* 0x000fe200078e00ff */
[----:B------:R-:W-:Y:S02]  /*1ed0*/  LOP3.LUT R19, R19, R7, R8, 0xfe, !PT ;  /* 0x0000000713137212 */ /* 0x000fe400078efe08 */
[----:B------:R-:W-:Y:S01]  /*1ee0*/  SHF.L.U32 R8, R24, 0x10, RZ ;  /* 0x0000001018087819 */ /* 0x000fe200000006ff */
[----:B------:R-:W-:Y:S01]  /*1ef0*/  IMAD.WIDE.U32 R20, R21, 0x10000, RZ ;  /* 0x0001000015147825 */ /* 0x000fe200078e00ff */
[----:B------:R-:W-:Y:S02]  /*1f00*/  LOP3.LUT R23, R23, R25, R29, 0xfe, !PT ;  /* 0x0000001917177212 */ /* 0x000fe400078efe1d */
[----:B------:R-:W-:Y:S02]  /*1f10*/  MOV R25, 0x4 ;  /* 0x0000000400197802 */ /* 0x000fe40000000f00 */
[----:B------:R-:W-:Y:S02]  /*1f20*/  LOP3.LUT R18, R18, R0, RZ, 0xfc, !PT ;  /* 0x0000000012127212 */ /* 0x000fe400078efcff */
[----:B------:R-:W-:-:S02]  /*1f30*/  LOP3.LUT R22, R22, R9, RZ, 0xfc, !PT ;  /* 0x0000000916167212 */ /* 0x000fc400078efcff */
[----:B------:R-:W-:Y:S01]  /*1f40*/  LOP3.LUT R9, R21, R8, R17, 0xfe, !PT ;  /* 0x0000000815097212 */ /* 0x000fe200078efe11 */
[----:B------:R0:W-:Y:S01]  /*1f50*/  STG.E.64 desc[UR16][R10.64], R18 ;  /* 0x000000120a007986 */ /* 0x0001e2000c101b10 */
[----:B------:R-:W-:Y:S01]  /*1f60*/  LOP3.LUT R8, R20, R16, RZ, 0xfc, !PT ;  /* 0x0000001014087212 */ /* 0x000fe200078efcff */
[----:B------:R-:W-:Y:S02]  /*1f70*/  IMAD.WIDE R16, R2, R25, UR12 ;  /* 0x0000000c02107e25 */ /* 0x000fe4000f8e0219 */
[----:B------:R0:W-:Y:S04]  /*1f80*/  STG.E.64 desc[UR16][R12.64], R22 ;  /* 0x000000160c007986 */ /* 0x0001e8000c101b10 */
[----:B------:R0:W-:Y:S04]  /*1f90*/  STG.E.64 desc[UR16][R14.64], R8 ;  /* 0x000000080e007986 */ /* 0x0001e8000c101b10 */
[----:B------:R0:W-:Y:S02]  /*1fa0*/  STG.E.128 desc[UR16][R16.64], R4 ;  /* 0x0000000410007986 */ /* 0x0001e4000c101d10 */
.L_x_742:
[----:B-1--4-:R-:W-:Y:S05]  /*1fb0*/  BSYNC.RECONVERGENT B1 ;  /* 0x0000000000017941 */ /* 0x012fea0003800200 */
.L_x_740:
[----:B0-23--:R-:W-:-:S04]  /*1fc0*/  MOV R5, UR18 ;  /* 0x0000001200057c02 */ /* 0x00dfc80008000f00 */
[----:B------:R-:W-:-:S04]  /*1fd0*/  LEA R2, R5, R2, 0x2 ;  /* 0x0000000205027211 */ /* 0x000fc800078e10ff */
[----:B------:R-:W-:-:S13]  /*1fe0*/  ISETP.GE.AND P0, PT, R2, UR15, PT ;  /* 0x0000000f02007c0c */ /* 0x000fda000bf06270 */
[----:B------:R-:W-:Y:S05]  /*1ff0*/  @!P0 BRA `(.L_x_743) ;  /* 0xfffffff000808947 */ /* 0x000fea000383ffff */
[----:B------:R-:W-:Y:S05]  /*2000*/  BSYNC.RECONVERGENT B0 ;  /* 0x0000000000007941 */ /* 0x000fea0003800200 */
.L_x_737:
[----:B------:R-:W-:Y:S05]  /*2010*/  EXIT ;  /* 0x000000000000794d */ /* 0x000fea0003800000 */
.L_x_744:
        /* <DEDUP_REMOVED lines=14> */
.L_x_1122:


//--------------------- .text._Z25multi_tensor_apply_kernelI18TensorListMetadataILi5EE15DistAdamFunctorIN3c108BFloat16EfS4_EJPfffffff10adamMode_tfEEvlPViT_T0_DpT1_ --------------------------
	.section	.text._Z25multi_tensor_apply_kernelI18TensorListMetadataILi5EE15DistAdamFunctorIN3c108BFloat16EfS4_EJPfffffff10adamMode_tfEEvlPViT_T0_DpT1_,"ax",@progbits
	.align	128
        .global         _Z25multi_tensor_apply_kernelI18TensorListMetadataILi5EE15DistAdamFunctorIN3c108BFloat16EfS4_EJPfffffff10adamMode_tfEEvlPViT_T0_DpT1_
        .type           _Z25multi_tensor_apply_kernelI18TensorListMetadataILi5EE15DistAdamFunctorIN3c108BFloat16EfS4_EJPfffffff10adamMode_tfEEvlPViT_T0_DpT1_,@function
        .size           _Z25multi_tensor_apply_kernelI18TensorListMetadataILi5EE15DistAdamFunctorIN3c108BFloat16EfS4_EJPfffffff10adamMode_tfEEvlPViT_T0_DpT1_,(.L_x_1123 - _Z25multi_tensor_apply_kernelI18TensorListMetadataILi5EE15DistAdamFunctorIN3c108BFloat16EfS4_EJPfffffff10adamMode_tfEEvlPViT_T0_DpT1_)
        .other          _Z25multi_tensor_apply_kernelI18TensorListMetadataILi5EE15DistAdamFunctorIN3c108BFloat16EfS4_EJPfffffff10adamMode_tfEEvlPViT_T0_DpT1_,@"STO_CUDA_ENTRY STV_DEFAULT"
_Z25multi_tensor_apply_kernelI18TensorListMetadataILi5EE15DistAdamFunctorIN3c108BFloat16EfS4_EJPfffffff10adamMode_tfEEvlPViT_T0_DpT1_:
.text._Z25multi_tensor_apply_kernelI18TensorListMetadataILi5EE15DistAdamFunctorIN3c108BFloat16EfS4_EJPfffffff10adamMode_tfEEvlPViT_T0_DpT1_:
        /* <DEDUP_REMOVED lines=31> */
[----:B---3--:R-:W-:Y:S01]  /*01f0*/  IMAD.SHL.U32 R0, R0, 0x4, RZ ;  /* 0x0000000400007824 */ /* 0x008fe200078e00ff */
[----:B------:R-:W-:-:S04]  /*0200*/  UPLOP3.LUT UP2, UPT, UP4, UP2, UP3, 0xfe, 0x0 ;  /* 0x000000000000789c */ /* 0x000fc80002745f36 */
[----:B------:R-:W-:Y:S01]  /*0210*/  UPLOP3.LUT UP0, UPT, UP0, UP2, UP1, 0xfe, 0x0 ;  /* 0x000000000000789c */ /* 0x000fe20000705f16 */
[----:B------:R-:W-:Y:S01]  /*0220*/  ISETP.GE.AND P0, PT, R0, UR15, PT ;  /* 0x0000000f00007c0c */ /* 0x000fe2000bf06270 */
        /* <DEDUP_REMOVED lines=18> */
.L_x_751:
[----:B------:R-:W-:Y:S01]  /*0350*/  HFMA2 R3, -RZ, RZ, 0, 1.1920928955078125e-07 ;  /* 0x00000002ff037431 */ /* 0x000fe200000001ff */
[----:B------:R-:W-:Y:S01]  /*0360*/  MOV R9, 0x2 ;  /* 0x0000000200097802 */ /* 0x000fe20000000f00 */
[----:B------:R-:W-:-:S04]  /*0370*/  HFMA2 R11, -RZ, RZ, 0, 1.1920928955078125e-07 ;  /* 0x00000002ff0b7431 */ /* 0x000fc800000001ff */
[----:B------:R-:W-:-:S04]  /*0380*/  IMAD.WIDE R8, R0, R9, UR6 ;  /* 0x0000000600087e25 */ /* 0x000fc8000f8e0209 */
[----:B------:R-:W-:-:S04]  /*0390*/  IMAD.WIDE R2, R0, R3, UR4 ;  /* 0x0000000400027e25 */ /* 0x000fc8000f8e0203 */
[----:B------:R-:W-:Y:S01]  /*03a0*/  IMAD.WIDE R10, R0, R11, UR8 ;  /* 0x00000008000a7e25 */ /* 0x000fe2000f8e020b */
[----:B------:R-:W-:Y:S06]  /*03b0*/  BRA.U !UP1, `(.L_x_747) ;  /* 0x0000000109547547 */ /* 0x000fec000b800000 */
[----:B------:R-:W2:Y:S01]  /*03c0*/  LDG.E.64 R20, desc[UR16][R2.64] ;  /* 0x0000001002147981 */ /* 0x000ea2000c1e1b00 */
[----:B------:R-:W-:-:S03]  /*03d0*/  IMAD.MOV.U32 R5, RZ, RZ, 0x4 ;  /* 0x00000004ff057424 */ /* 0x000fc600078e00ff */
[----:B------:R-:W3:Y:S01]  /*03e0*/  LDG.E.64 R18, desc[UR16][R8.64] ;  /* 0x0000001008127981 */ /* 0x000ee2000c1e1b00 */
[----:B------:R-:W-:-:S03]  /*03f0*/  IMAD.WIDE R4, R0, R5, UR10 ;  /* 0x0000000a00047e25 */ /* 0x000fc6000f8e0205 */
[----:B------:R-:W4:Y:S04]  /*0400*/  LDG.E.64 R16, desc[UR16][R10.64] ;  /* 0x000000100a107981 */ /* 0x000f28000c1e1b00 */
[----:B------:R-:W5:Y:S01]  /*0410*/  LDG.E.128 R4, desc[UR16][R4.64] ;  /* 0x0000001004047981 */ /* 0x000f62000c1e1d00 */
[C---:B--2---:R-:W-:Y:S02]  /*0420*/  SHF.R.U64 R26, R20.reuse, 0x10, R21 ;  /* 0x00000010141a7819 */ /* 0x044fe40000001215 */
[----:B------:R-:W-:Y:S02]  /*0430*/  PRMT R15, R20, 0x7610, R15 ;  /* 0x00007610140f7816 */ /* 0x000fe4000000000f */
[C---:B---3--:R-:W-:Y:S02]  /*0440*/  SHF.R.U64 R23, R18.reuse, 0x10, R19 ;  /* 0x0000001012177819 */ /* 0x048fe40000001213 */
[----:B------:R-:W-:-:S02]  /*0450*/  PRMT R20, R18, 0x7610, R20 ;  /* 0x0000761012147816 */ /* 0x000fc40000000014 */
[C-C-:B----4-:R-:W-:Y:S02]  /*0460*/  SHF.R.U64 R18, R16.reuse, 0x10, R17.reuse ;  /* 0x0000001010127819 */ /* 0x150fe40000001211 */
[----:B------:R-:W-:Y:S02]  /*0470*/  SHF.R.U32.HI R25, RZ, 0x10, R17 ;  /* 0x00000010ff197819 */ /* 0x000fe40000011611 */
[----:B------:R-:W-:Y:S02]  /*0480*/  PRMT R22, R17, 0x7610, R22 ;  /* 0x0000761011167816 */ /* 0x000fe40000000016 */
[----:B------:R-:W-:Y:S02]  /*0490*/  SHF.R.U32.HI R13, RZ, 0x10, R21 ;  /* 0x00000010ff0d7819 */ /* 0x000fe40000011615 */
[----:B------:R-:W-:Y:S02]  /*04a0*/  PRMT R14, R21, 0x7610, R14 ;  /* 0x00007610150e7816 */ /* 0x000fe4000000000e */
[----:B------:R-:W-:-:S02]  /*04b0*/  PRMT R24, R16, 0x7610, R24 ;  /* 0x0000761010187816 */ /* 0x000fc40000000018 */
[----:B------:R-:W-:Y:S02]  /*04c0*/  PRMT R17, R18, 0x7610, R17 ;  /* 0x0000761012117816 */ /* 0x000fe40000000011 */
[----:B------:R-:W-:Y:S02]  /*04d0*/  SHF.R.U32.HI R21, RZ, 0x10, R19 ;  /* 0x00000010ff157819 */ /* 0x000fe40000011613 */
[----:B------:R-:W-:Y:S02]  /*04e0*/  PRMT R16, R26, 0x7610, R16 ;  /* 0x000076101a107816 */ /* 0x000fe40000000010 */
[----:B------:R-:W-:Y:S01]  /*04f0*/  PRMT R18, R25, 0x7610, R18 ;  /* 0x0000761019127816 */ /* 0x000fe20000000012 */
[----:B------:R-:W-:Y:S06]  /*0500*/  BRA `(.L_x_748) ;  /* 0x0000000000bc7947 */ /* 0x000fec0003800000 */
.L_x_747:
        /* <DEDUP_REMOVED lines=12> */
[----:B------:R-:W-:Y:S01]  /*05d0*/  @P3 MOV R7, RZ ;  /* 0x000000ff00073202 */ /* 0x000fe20000000f00 */
[C---:B------:R-:W-:Y:S01]  /*05e0*/  @!P3 IMAD.WIDE R20, R0.reuse, R21, UR10 ;  /* 0x0000000a0014be25 */ /* 0x040fe2000f8e0215 */
[----:B------:R-:W-:Y:S01]  /*05f0*/  MOV R29, 0x4 ;  /* 0x00000004001d7802 */ /* 0x000fe20000000f00 */
[----:B------:R0:W5:Y:S01]  /*0600*/  @!P0 LDG.E R4, desc[UR16][R18.64] ;  /* 0x0000001012048981 */ /* 0x000162000c1e1900 */
[----:B------:R-:W-:Y:S01]  /*0610*/  @P3 PRMT R13, RZ, 0x7610, R13 ;  /* 0x00007610ff0d3816 */ /* 0x000fe2000000000d */
[----:B------:R-:W-:Y:S01]  /*0620*/  @P1 IMAD.MOV.U32 R5, RZ, RZ, RZ ;  /* 0x000000ffff051224 */ /* 0x000fe200078e00ff */
[----:B------:R-:W-:Y:S01]  /*0630*/  @P1 PRMT R16, RZ, 0x7610, R16 ;  /* 0x00007610ff101816 */ /* 0x000fe20000000010 */
[----:B------:R1:W5:Y:S01]  /*0640*/  @!P3 LDG.E R7, desc[UR16][R20.64+0xc] ;  /* 0x00000c101407b981 */ /* 0x000362000c1e1900 */
[----:B------:R-:W-:Y:S01]  /*0650*/  @P2 MOV R6, RZ ;  /* 0x000000ff00062202 */ /* 0x000fe20000000f00 */
[C---:B------:R-:W-:Y:S01]  /*0660*/  @!P1 IMAD.WIDE R26, R0.reuse, R27, UR10 ;  /* 0x0000000a001a9e25 */ /* 0x040fe2000f8e021b */
[----:B------:R-:W-:Y:S01]  /*0670*/  @P1 PRMT R23, RZ, 0x7610, R23 ;  /* 0x00007610ff171816 */ /* 0x000fe20000000017 */
[----:B------:R2:W5:Y:S01]  /*0680*/  @!P0 LDG.E.U16 R24, desc[UR16][R10.64] ;  /* 0x000000100a188981 */ /* 0x000562000c1e1500 */
[----:B------:R-:W-:Y:S01]  /*0690*/  @P1 PRMT R17, RZ, 0x7610, R17 ;  /* 0x00007610ff111816 */ /* 0x000fe20000000011 */
[----:B------:R-:W-:Y:S01]  /*06a0*/  @!P2 IMAD.WIDE R28, R0, R29, UR10 ;  /* 0x0000000a001cae25 */ /* 0x000fe2000f8e021d */
[----:B------:R-:W-:Y:S01]  /*06b0*/  @P2 PRMT R14, RZ, 0x7610, R14 ;  /* 0x00007610ff0e2816 */ /* 0x000fe2000000000e */
[----:B------:R2:W5:Y:S01]  /*06c0*/  @!P1 LDG.E R5, desc[UR16][R26.64+0x4] ;  /* 0x000004101a059981 */ /* 0x000562000c1e1900 */
[----:B0-----:R-:W-:-:S02]  /*06d0*/  @P2 PRMT R19, RZ, 0x7610, R19 ;  /* 0x00007610ff132816 */ /* 0x001fc40000000013 */
[----:B------:R-:W-:Y:S01]  /*06e0*/  @P2 PRMT R22, RZ, 0x7610, R22 ;  /* 0x00007610ff162816 */ /* 0x000fe20000000016 */
[----:B------:R2:W5:Y:S01]  /*06f0*/  @!P0 LDG.E.U16 R20, desc[UR16][R8.64] ;  /* 0x0000001008148981 */ /* 0x000562000c1e1500 */
[----:B------:R-:W-:Y:S02]  /*0700*/  @P3 PRMT R21, RZ, 0x7610, R21 ;  /* 0x00007610ff153816 */ /* 0x000fe40000000015 */
[----:B------:R-:W-:Y:S01]  /*0710*/  @P3 PRMT R18, RZ, 0x7610, R18 ;  /* 0x00007610ff123816 */ /* 0x000fe20000000012 */
[----:B------:R2:W5:Y:S04]  /*0720*/  @!P2 LDG.E R6, desc[UR16][R28.64+0x8] ;  /* 0x000008101c06a981 */ /* 0x000568000c1e1900 */
        /* <DEDUP_REMOVED lines=10> */
[----:B------:R-:W-:Y:S02]  /*07d0*/  @P0 MOV R4, RZ ;  /* 0x000000ff00040202 */ /* 0x000fe40000000f00 */
[----:B------:R-:W-:Y:S02]  /*07e0*/  @P0 PRMT R24, RZ, 0x7610, R24 ;  /* 0x00007610ff180816 */ /* 0x000fe40000000018 */
[----:B-12---:R-:W-:-:S07]  /*07f0*/  @P0 PRMT R20, RZ, 0x7610, R20 ;  /* 0x00007610ff140816 */ /* 0x006fce0000000014 */
.L_x_748:
[----:B-----5:R-:W-:Y:S01]  /*0800*/  FMUL.FTZ R26, R12, R4 ;  /* 0x000000040c1a7220 */ /* 0x020fe20000410000 */
[----:B------:R-:W-:Y:S01]  /*0810*/  IMAD.U32 R27, R24, 0x10000, RZ ;  /* 0x00010000181b7824 */ /* 0x000fe200078e00ff */
[----:B------:R-:W0:Y:S01]  /*0820*/  MUFU.RCP R4, UR25 ;  /* 0x0000001900047d08 */ /* 0x000e220008001000 */
[----:B------:R-:W-:Y:S01]  /*0830*/  FMUL.FTZ R24, R12, R5 ;  /* 0x000000050c187220 */ /* 0x000fe20000410000 */
[----:B------:R-:W-:Y:S01]  /*0840*/  FMUL.FTZ R25, R26, R26 ;  /* 0x0000001a1a197220 */ /* 0x000fe20000410000 */
[----:B------:R-:W-:Y:S01]  /*0850*/  SHF.L.U32 R17, R17, 0x10, RZ ;  /* 0x0000001011117819 */ /* 0x000fe200000006ff */
[----:B------:R-:W-:Y:S01]  /*0860*/  FMUL.FTZ R6, R12, R6 ;  /* 0x000000060c067220 */ /* 0x000fe20000410000 */
[----:B------:R-:W-:Y:S01]  /*0870*/  SHF.L.U32 R20, R20, 0x10, RZ ;  /* 0x0000001014147819 */ /* 0x000fe200000006ff */
[----:B------:R-:W-:Y:S01]  /*0880*/  FFMA.FTZ R28, R25, -UR21, R25 ;  /* 0x80000015191c7c23 */ /* 0x000fe20008010019 */
[----:B------:R-:W-:Y:S01]  /*0890*/  FMUL.FTZ R25, R24, R24 ;  /* 0x0000001818197220 */ /* 0x000fe20000410000 */
[----:B------:R-:W-:Y:S01]  /*08a0*/  IMAD.U32 R19, R19, 0x10000, RZ ;  /* 0x0001000013137824 */ /* 0x000fe200078e00ff */
[----:B------:R-:W-:Y:S01]  /*08b0*/  SHF.L.U32 R22, R22, 0x10, RZ ;  /* 0x0000001016167819 */ /* 0x000fe200000006ff */
[----:B------:R-:W-:Y:S01]  /*08c0*/  FFMA.FTZ R5, R27, UR21, R28 ;  /* 0x000000151b057c23 */ /* 0x000fe2000801001c */
[----:B------:R-:W-:Y:S01]  /*08d0*/  FFMA.FTZ R28, R25, -UR21, R25 ;  /* 0x80000015191c7c23 */ /* 0x000fe20008010019 */
[----:B------:R-:W-:Y:S01]  /*08e0*/  FFMA.FTZ R27, R26, -UR20, R26 ;  /* 0x800000141a1b7c23 */ /* 0x000fe2000801001a */
[----:B------:R-:W-:Y:S01]  /*08f0*/  FFMA.FTZ R26, R6, -UR20, R6 ;  /* 0x80000014061a7c23 */ /* 0x000fe20008010006 */
[----:B------:R-:W-:Y:S01]  /*0900*/  FMUL.FTZ R7, R12, R7 ;  /* 0x000000070c077220 */ /* 0x000fe20000410000 */
[----:B------:R-:W-:Y:S01]  /*0910*/  FFMA.FTZ R17, R17, UR21, R28 ;  /* 0x0000001511117c23 */ /* 0x000fe2000801001c */
[----:B------:R-:W-:Y:S01]  /*0920*/  FFMA.FTZ R28, R20, UR20, R27 ;  /* 0x00000014141c7c23 */ /* 0x000fe2000801001b */
[-C--:B0-----:R-:W-:Y:S01]  /*0930*/  FMUL.FTZ R25, R5, R4.reuse ;  /* 0x0000000405197220 */ /* 0x081fe20000410000 */
[----:B------:R-:W-:Y:S01]  /*0940*/  SHF.L.U32 R20, R23, 0x10, RZ ;  /* 0x0000001017147819 */ /* 0x000fe200000006ff */
[----:B------:R-:W-:Y:S01]  /*0950*/  FFMA.FTZ R27, R24, -UR20, R24 ;  /* 0x80000014181b7c23 */ /* 0x000fe20008010018 */
[----:B------:R-:W-:Y:S01]  /*0960*/  FMUL.FTZ R23, R17, R4 ;  /* 0x0000000411177220 */ /* 0x000fe20000410000 */
[----:B------:R-:W-:Y:S01]  /*0970*/  FFMA.FTZ R26, R19, UR20, R26 ;  /* 0x00000014131a7c23 */ /* 0x000fe2000801001a */
[C---:B------:R-:W-:Y:S01]  /*0980*/  FFMA.FTZ R29, R7.reuse, -UR20, R7 ;  /* 0x80000014071d7c23 */ /* 0x040fe20008010007 */
[----:B------:R-:W0:Y:S01]  /*0990*/  MUFU.SQRT R25, R25 ;  /* 0x0000001900197308 */ /* 0x000e220000002000 */
[----:B------:R-:W-:Y:S01]  /*09a0*/  FFMA.FTZ R24, R20, UR20, R27 ;  /* 0x0000001414187c23 */ /* 0x000fe2000801001b */
[----:B------:R-:W-:Y:S01]  /*09b0*/  FMUL.FTZ R7, R7, R7 ;  /* 0x0000000707077220 */ /* 0x000fe20000410000 */
[----:B------:R-:W-:Y:S01]  /*09c0*/  SHF.L.U32 R18, R18, 0x10, RZ ;  /* 0x0000001012127819 */ /* 0x000fe200000006ff */
[----:B------:R-:W-:Y:S01]  /*09d0*/  IMAD.U32 R15, R15, 0x10000, RZ ;  /* 0x000100000f0f7824 */ /* 0x000fe200078e00ff */
[----:B------:R-:W-:-:S02]  /*09e0*/  SHF.L.U32 R21, R21, 0x10, RZ ;  /* 0x0000001015157819 */ /* 0x000fc400000006ff */
[----:B------:R-:W-:Y:S01]  /*09f0*/  SHF.L.U32 R16, R16, 0x10, RZ ;  /* 0x0000001010107819 */ /* 0x000fe200000006ff */
[----:B------:R-:W1:Y:S01]  /*0a00*/  MUFU.SQRT R23, R23 ;  /* 0x0000001700177308 */ /* 0x000e620000002000 */
[----:B------:R-:W-:Y:S01]  /*0a10*/  SHF.L.U32 R14, R14, 0x10, RZ ;  /* 0x000000100e0e7819 */ /* 0x000fe200000006ff */
[----:B------:R-:W-:-:S06]  /*0a20*/  FFMA.FTZ R29, R21, UR20, R29 ;  /* 0x00000014151d7c23 */ /* 0x000fcc000801001d */
[----:B------:R-:W-:Y:S01]  /*0a30*/  F2F.BF16.F32 R21, R24 ;  /* 0x0000001800157304 */ /* 0x000fe20000202000 */
[----:B0-----:R-:W-:Y:S01]  /*0a40*/  FADD.FTZ R20, R25, UR26 ;  /* 0x0000001a19147e21 */ /* 0x001fe20008010000 */
[----:B------:R-:W-:-:S04]  /*0a50*/  FMUL.FTZ R25, R6, R6 ;  /* 0x0000000606197220 */ /* 0x000fc80000410000 */
[----:B------:R-:W-:Y:S02]  /*0a60*/  FFMA.FTZ R25, R25, -UR21, R25 ;  /* 0x8000001519197c23 */ /* 0x000fe40008010019 */
[----:B------:R-:W-:Y:S01]  /*0a70*/  MUFU.RCP R20, R20 ;  /* 0x0000001400147308 */ /* 0x000fe20000001000 */
[----:B-1----:R-:W-:Y:S01]  /*0a80*/  FADD.FTZ R6, R23, UR26 ;  /* 0x0000001a17067e21 */ /* 0x002fe20008010000 */
[----:B------:R-:W-:Y:S01]  /*0a90*/  FFMA.FTZ R19, R22, UR21, R25 ;  /* 0x0000001516137c23 */ /* 0x000fe20008010019 */
[----:B------:R-:W-:-:S04]  /*0aa0*/  FFMA.FTZ R25, R7, -UR21, R7 ;  /* 0x8000001507197c23 */ /* 0x000fc80008010007 */
[----:B------:R-:W-:Y:S01]  /*0ab0*/  FFMA.FTZ R25, R18, UR21, R25 ;  /* 0x0000001512197c23 */ /* 0x000fe20008010019 */
[----:B------:R-:W0:Y:S08]  /*0ac0*/  MUFU.RCP R22, UR24 ;  /* 0x0000001800167d08 */ /* 0x000e300008001000 */
[----:B------:R1:W-:Y:S08]  /*0ad0*/  F2F.BF16.F32 R23, R28 ;  /* 0x0000001c00177304 */ /* 0x0003f00000202000 */
[----:B------:R-:W2:Y:S01]  /*0ae0*/  MUFU.RCP R6, R6 ;  /* 0x0000000600067308 */ /* 0x000ea20000001000 */
[----:B0-----:R-:W-:Y:S01]  /*0af0*/  FMUL.FTZ R7, R28, R22 ;  /* 0x000000161c077220 */ /* 0x001fe20000410000 */
[-C--:B-1----:R-:W-:Y:S01]  /*0b00*/  FMUL.FTZ R28, R19, R4.reuse ;  /* 0x00000004131c7220 */ /* 0x082fe20000410000 */
[----:B------:R-:W-:Y:S01]  /*0b10*/  FMUL.FTZ R4, R25, R4 ;  /* 0x0000000419047220 */ /* 0x000fe20000410000 */
[----:B------:R-:W-:Y:S01]  /*0b20*/  FMUL.FTZ R27, R24, R22 ;  /* 0x00000016181b7220 */ /* 0x000fe20000410000 */
[----:B------:R-:W-:Y:S01]  /*0b30*/  FMUL.FTZ R18, R7, R20 ;  /* 0x0000001407127220 */ /* 0x000fe20000410000 */
[-C--:B------:R-:W-:Y:S01]  /*0b40*/  FMUL.FTZ R20, R26, R22.reuse ;  /* 0x000000161a147220 */ /* 0x080fe20000410000 */
[----:B------:R-:W-:Y:S01]  /*0b50*/  FMUL.FTZ R22, R29, R22 ;  /* 0x000000161d167220 */ /* 0x000fe20000410000 */
[----:B------:R-:W0:Y:S01]  /*0b60*/  MUFU.SQRT R28, R28 ;  /* 0x0000001c001c7308 */ /* 0x000e220000002000 */
[----:B------:R-:W-:-:S07]  /*0b70*/  FFMA.FTZ R18, R15, UR22, R18 ;  /* 0x000000160f127c23 */ /* 0x000fce0008010012 */
[----:B------:R-:W-:Y:S01]  /*0b80*/  F2F.BF16.F32 R7, R26 ;  /* 0x0000001a00077304 */ /* 0x000fe20000202000 */
[----:B--2---:R-:W-:-:S04]  /*0b90*/  FMUL.FTZ R6, R27, R6 ;  /* 0x000000061b067220 */ /* 0x004fc80000410000 */
[----:B------:R-:W-:-:S03]  /*0ba0*/  FFMA.FTZ R6, R16, UR22, R6 ;  /* 0x0000001610067c23 */ /* 0x000fc60008010006 */
[----:B------:R-:W1:Y:S01]  /*0bb0*/  MUFU.SQRT R26, R4 ;  /* 0x00000004001a7308 */ /* 0x000e620000002000 */
[----:B0-----:R-:W-:-:S07]  /*0bc0*/  FADD.FTZ R24, R28, UR26 ;  /* 0x0000001a1c187e21 */ /* 0x001fce0008010000 */
[----:B------:R0:W2:Y:S08]  /*0bd0*/  MUFU.RCP R4, R24 ;  /* 0x0000001800047308 */ /* 0x0000b00000001000 */
[----:B------:R-:W-:Y:S01]  /*0be0*/  F2F.BF16.F32 R29, R29 ;  /* 0x0000001d001d7304 */ /* 0x000fe20000202000 */
[----:B-1----:R-:W-:Y:S01]  /*0bf0*/  FADD.FTZ R26, R26, UR26 ;  /* 0x0000001a1a1a7e21 */ /* 0x002fe20008010000 */
[----:B0-----:R-:W-:-:S06]  /*0c00*/  FMUL.FTZ R24, R6, UR27 ;  /* 0x0000001b06187c20 */ /* 0x001fcc0008410000 */
[----:B------:R-:W0:Y:S01]  /*0c10*/  MUFU.RCP R27, R26 ;  /* 0x0000001a001b7308 */ /* 0x000e220000001000 */
[----:B--2---:R-:W-:Y:S01]  /*0c20*/  FMUL.FTZ R20, R20, R4 ;  /* 0x0000000414147220 */ /* 0x004fe20000410000 */
[----:B------:R-:W-:Y:S01]  /*0c30*/  FMUL.FTZ R4, R18, UR27 ;  /* 0x0000001b12047c20 */ /* 0x000fe20008410000 */
[----:B------:R-:W-:Y:S02]  /*0c40*/  SHF.L.U32 R18, R13, 0x10, RZ ;  /* 0x000000100d127819 */ /* 0x000fe400000006ff */
[----:B------:R-:W-:-:S03]  /*0c50*/  FFMA.FTZ R20, R14, UR22, R20 ;  /* 0x000000160e147c23 */ /* 0x000fc60008010014 */
[----:B------:R-:W1:Y:S01]  /*0c60*/  F2F.BF16.F32 R4, R4 ;  /* 0x0000000400047304 */ /* 0x000e620000202000 */
[----:B------:R-:W-:-:S07]  /*0c70*/  FMUL.FTZ R13, R20, UR27 ;  /* 0x0000001b140d7c20 */ /* 0x000fce0008410000 */
[----:B------:R-:W2:Y:S01]  /*0c80*/  F2F.BF16.F32 R6, R24 ;  /* 0x0000001800067304 */ /* 0x000ea20000202000 */
[----:B0-----:R-:W-:-:S04]  /*0c90*/  FMUL.FTZ R27, R22, R27 ;  /* 0x0000001b161b7220 */ /* 0x001fc80000410000 */
[----:B------:R-:W-:Y:S01]  /*0ca0*/  FFMA.FTZ R27, R18, UR22, R27 ;  /* 0x00000016121b7c23 */ /* 0x000fe2000801001b */
[----:B-1----:R-:W-:Y:S02]  /*0cb0*/  SHF.L.U32 R20, R4, 0x10, RZ ;  /* 0x0000001004147819 */ /* 0x002fe400000006ff */
[----:B------:R-:W0:Y:S01]  /*0cc0*/  F2F.BF16.F32 R13, R13 ;  /* 0x0000000d000d7304 */ /* 0x000e220000202000 */
[----:B------:R-:W-:Y:S02]  /*0cd0*/  FMUL.FTZ R27, R27, UR27 ;  /* 0x0000001b1b1b7c20 */ /* 0x000fe40008410000 */
[----:B------:R-:W-:Y:S01]  /*0ce0*/  FADD.FTZ R20, R15, -R20 ;  /* 0x800000140f147221 */ /* 0x000fe20000010000 */
[----:B--2---:R-:W-:-:S04]  /*0cf0*/  IMAD.U32 R15, R6, 0x10000, RZ ;  /* 0x00010000060f7824 */ /* 0x004fc800078e00ff */
[----:B------:R-:W1:Y:S01]  /*0d00*/  F2F.BF16.F32 R4, R27 ;  /* 0x0000001b00047304 */ /* 0x000e620000202000 */
[----:B------:R-:W-:Y:S01]  /*0d10*/  FADD.FTZ R16, R16, -R15 ;  /* 0x8000000f10107221 */ /* 0x000fe20000010000 */
[----:B0-----:R-:W-:-:S06]  /*0d20*/  SHF.L.U32 R15, R13, 0x10, RZ ;  /* 0x000000100d0f7819 */ /* 0x001fcc00000006ff */
[----:B------:R-:W0:Y:S01]  /*0d30*/  F2F.BF16.F32 R5, R5 ;  /* 0x0000000500057304 */ /* 0x000e220000202000 */
[----:B------:R-:W-:Y:S01]  /*0d40*/  FADD.FTZ R15, R14, -R15 ;  /* 0x8000000f0e0f7221 */ /* 0x000fe20000010000 */
[----:B-1----:R-:W-:-:S06]  /*0d50*/  SHF.L.U32 R4, R4, 0x10, RZ ;  /* 0x0000001004047819 */ /* 0x002fcc00000006ff */
[----:B------:R-:W1:Y:S01]  /*0d60*/  F2F.BF16.F32 R17, R17 ;  /* 0x0000001100117304 */ /* 0x000e620000202000 */
[----:B------:R-:W-:-:S07]  /*0d70*/  FADD.FTZ R4, R18, -R4 ;  /* 0x8000000412047221 */ /* 0x000fce0000010000 */
[----:B------:R-:W2:Y:S08]  /*0d80*/  F2F.BF16.F32 R19, R19 ;  /* 0x0000001300137304 */ /* 0x000eb00000202000 */
[----:B------:R-:W3:Y:S08]  /*0d90*/  F2F.BF16.F32 R25, R25 ;  /* 0x0000001900197304 */ /* 0x000ef00000202000 */
[----:B------:R4:W0:Y:S08]  /*0da0*/  F2F.BF16.F32 R6, R20 ;  /* 0x0000001400067304 */ /* 0x0008300000202000 */
[----:B------:R-:W0:Y:S08]  /*0db0*/  F2F.BF16.F32 R16, R16 ;  /* 0x0000001000107304 */ /* 0x000e300000202000 */
[----:B------:R4:W0:Y:S08]  /*0dc0*/  F2F.BF16.F32 R13, R15 ;  /* 0x0000000f000d7304 */ /* 0x0008300000202000 */
[----:B------:R-:W0:Y:S01]  /*0dd0*/  F2F.BF16.F32 R4, R4 ;  /* 0x0000000400047304 */ /* 0x000e220000202000 */
[----:B-1234-:R-:W-:Y:S05]  /*0de0*/  BRA.U !UP1, `(.L_x_749) ;  /* 0x00000001094c7547 */ /* 0x01efea000b800000 */
[----:B0-----:R-:W-:Y:S01]  /*0df0*/  IMAD.WIDE.U32 R14, R16, 0x10000, RZ ;  /* 0x00010000100e7825 */ /* 0x001fe200078e00ff */
[----:B------:R-:W-:Y:S02]  /*0e00*/  SHF.L.U32 R4, R4, 0x10, RZ ;  /* 0x0000001004047819 */ /* 0x000fe400000006ff */
[----:B------:R-:W-:Y:S01]  /*0e10*/  SHF.L.U32 R29, R29, 0x10, RZ ;  /* 0x000000101d1d7819 */ /* 0x000fe200000006ff */
[----:B------:R-:W-:Y:S01]  /*0e20*/  IMAD.WIDE.U32 R20, R21, 0x10000, RZ ;  /* 0x0001000015147825 */ /* 0x000fe200078e00ff */
[----:B------:R-:W-:Y:S02]  /*0e30*/  LOP3.LUT R15, R15, R4, R13, 0xfe, !PT ;  /* 0x000000040f0f7212 */ /* 0x000fe400078efe0d */
[----:B------:R-:W-:Y:S01]  /*0e40*/  MOV R13, 0x2 ;  /* 0x00000002000d7802 */ /* 0x000fe20000000f00 */
[----:B------:R-:W-:Y:S01]  /*0e50*/  IMAD.WIDE.U32 R16, R17, 0x10000, RZ ;  /* 0x0001000011107825 */ /* 0x000fe200078e00ff */
[----:B------:R-:W-:Y:S02]  /*0e60*/  LOP3.LUT R14, R14, R6, RZ, 0xfc, !PT ;  /* 0x000000060e0e7212 */ /* 0x000fe400078efcff */
[----:B------:R-:W-:Y:S01]  /*0e70*/  LOP3.LUT R7, R21, R29, R7, 0xfe, !PT ;  /* 0x0000001d15077212 */ /* 0x000fe200078efe07 */
[----:B------:R-:W-:Y:S01]  /*0e80*/  IMAD.U32 R25, R25, 0x10000, RZ ;  /* 0x0001000019197824 */ /* 0x000fe200078e00ff */
[----:B------:R-:W-:Y:S01]  /*0e90*/  LOP3.LUT R6, R20, R23, RZ, 0xfc, !PT ;  /* 0x0000001714067212 */ /* 0x000fe200078efcff */
[----:B------:R0:W-:Y:S01]  /*0ea0*/  STG.E.64 desc[UR16][R2.64], R14 ;  /* 0x0000000e02007986 */ /* 0x0001e2000c101b10 */
[----:B------:R-:W-:Y:S01]  /*0eb0*/  LOP3.LUT R16, R16, R5, RZ, 0xfc, !PT ;  /* 0x0000000510107212 */ /* 0x000fe200078efcff */
[----:B------:R-:W-:Y:S01]  /*0ec0*/  IMAD.WIDE R4, R0, R13, UR12 ;  /* 0x0000000c00047e25 */ /* 0x000fe2000f8e020d */
[----:B------:R-:W-:Y:S01]  /*0ed0*/  LOP3.LUT R17, R17, R25, R19, 0xfe, !PT ;  /* 0x0000001911117212 */ /* 0x000fe200078efe13 */
[----:B------:R0:W-:Y:S04]  /*0ee0*/  STG.E.64 desc[UR16][R8.64], R6 ;  /* 0x0000000608007986 */ /* 0x0001e8000c101b10 */
[----:B------:R0:W-:Y:S04]  /*0ef0*/  STG.E.64 desc[UR16][R10.64], R16 ;  /* 0x000000100a007986 */ /* 0x0001e8000c101b10 */
[----:B------:R0:W-:Y:S01]  /*0f00*/  STG.E.64 desc[UR16][R4.64], R14 ;  /* 0x0000000e04007986 */ /* 0x0001e2000c101b10 */
[----:B------:R-:W-:Y:S05]  /*0f10*/  BRA `(.L_x_750) ;  /* 0x00000000007c7947 */ /* 0x000fea0003800000 */
.L_x_749:
[C---:B------:R-:W-:Y:S01]  /*0f20*/  IADD3 R14, PT, PT, R0.reuse, 0x1, RZ ;  /* 0x00000001000e7810 */ /* 0x040fe20007ffe0ff */
[----:B------:R-:W-:Y:S01]  /*0f30*/  HFMA2 R15, -RZ, RZ, 0, 1.1920928955078125e-07 ;  /* 0x00000002ff0f7431 */ /* 0x000fe200000001ff */
[C---:B------:R-:W-:Y:S01]  /*0f40*/  ISETP.GE.AND P3, PT, R0.reuse, UR15, PT ;  /* 0x0000000f00007c0c */ /* 0x040fe2000bf66270 */
[----:B------:R-:W-:Y:S01]  /*0f50*/  VIADD R18, R0, 0x3 ;  /* 0x0000000300127836 */ /* 0x000fe20000000000 */
[----:B------:R-:W-:Y:S02]  /*0f60*/  ISETP.GE.AND P0, PT, R14, UR15, PT ;  /* 0x0000000f0e007c0c */ /* 0x000fe4000bf06270 */
[----:B------:R-:W-:Y:S02]  /*0f70*/  IADD3 R14, PT, PT, R0, 0x2, RZ ;  /* 0x00000002000e7810 */ /* 0x000fe40007ffe0ff */
[----:B------:R-:W-:Y:S01]  /*0f80*/  ISETP.GE.AND P2, PT, R18, UR15, PT ;  /* 0x0000000f12007c0c */ /* 0x000fe2000bf46270 */
[----:B------:R-:W-:Y:S01]  /*0f90*/  HFMA2 R18, -RZ, RZ, 0, 1.1920928955078125e-07 ;  /* 0x00000002ff127431 */ /* 0x000fe200000001ff */
[----:B------:R-:W-:-:S02]  /*0fa0*/  ISETP.GE.AND P1, PT, R14, UR15, PT ;  /* 0x0000000f0e007c0c */ /* 0x000fc4000bf26270 */
[----:B------:R-:W-:Y:S02]  /*0fb0*/  MOV R27, 0x2 ;  /* 0x00000002001b7802 */ /* 0x000fe40000000f00 */
[----:B------:R-:W-:Y:S01]  /*0fc0*/  MOV R22, 0x2 ;  /* 0x0000000200167802 */ /* 0x000fe20000000f00 */
[C---:B------:R-:W-:Y:S01]  /*0fd0*/  @!P3 IMAD.WIDE R14, R0.reuse, R15, UR12 ;  /* 0x0000000c000ebe25 */ /* 0x040fe2000f8e020f */
[----:B0-----:R-:W-:Y:S03]  /*0fe0*/  @!P3 STG.E.U16 desc[UR16][R2.64], R6 ;  /* 0x000000060200b986 */ /* 0x001fe6000c101510 */
[C---:B------:R-:W-:Y:S01]  /*0ff0*/  @!P0 IMAD.WIDE R26, R0.reuse, R27, UR12 ;  /* 0x0000000c001a8e25 */ /* 0x040fe2000f8e021b */
[----:B------:R0:W-:Y:S04]  /*1000*/  @!P3 STG.E.U16 desc[UR16][R8.64], R23 ;  /* 0x000000170800b986 */ /* 0x0001e8000c101510 */
[----:B------:R-:W-:Y:S04]  /*1010*/  @!P3 STG.E.U16 desc[UR16][R10.64], R5 ;  /* 0x000000050a00b986 */ /* 0x000fe8000c101510 */
[----:B------:R1:W-:Y:S04]  /*1020*/  @!P3 STG.E.U16 desc[UR16][R14.64], R6 ;  /* 0x000000060e00b986 */ /* 0x0003e8000c101510 */
[----:B------:R2:W-:Y:S01]  /*1030*/  @!P0 STG.E.U16 desc[UR16][R2.64+0x2], R16 ;  /* 0x0000021002008986 */ /* 0x0005e2000c101510 */
[----:B0-----:R-:W-:-:S03]  /*1040*/  @!P2 IMAD.WIDE R22, R0, R22, UR12 ;  /* 0x0000000c0016ae25 */ /* 0x001fc6000f8e0216 */
[----:B------:R2:W-:Y:S04]  /*1050*/  @!P0 STG.E.U16 desc[UR16][R8.64+0x2], R21 ;  /* 0x0000021508008986 */ /* 0x0005e8000c101510 */
[----:B------:R2:W-:Y:S01]  /*1060*/  @!P0 STG.E.U16 desc[UR16][R10.64+0x2], R17 ;  /* 0x000002110a008986 */ /* 0x0005e2000c101510 */
[----:B-1----:R-:W-:-:S03]  /*1070*/  @!P1 IMAD.WIDE R14, R0, R18, UR12 ;  /* 0x0000000c000e9e25 */ /* 0x002fc6000f8e0212 */
[----:B------:R2:W-:Y:S04]  /*1080*/  @!P0 STG.E.U16 desc[UR16][R26.64+0x2], R16 ;  /* 0x000002101a008986 */ /* 0x0005e8000c101510 */
[----:B------:R2:W-:Y:S04]  /*1090*/  @!P1 STG.E.U16 desc[UR16][R2.64+0x4], R13 ;  /* 0x0000040d02009986 */ /* 0x0005e8000c101510 */
[----:B------:R2:W-:Y:S04]  /*10a0*/  @!P1 STG.E.U16 desc[UR16][R8.64+0x4], R7 ;  /* 0x0000040708009986 */ /* 0x0005e8000c101510 */
[----:B------:R2:W-:Y:S04]  /*10b0*/  @!P1 STG.E.U16 desc[UR16][R10.64+0x4], R19 ;  /* 0x000004130a009986 */ /* 0x0005e8000c101510 */
[----:B------:R2:W-:Y:S04]  /*10c0*/  @!P1 STG.E.U16 desc[UR16][R14.64+0x4], R13 ;  /* 0x0000040d0e009986 */ /* 0x0005e8000c101510 */
[----:B------:R2:W-:Y:S04]  /*10d0*/  @!P2 STG.E.U16 desc[UR16][R2.64+0x6], R4 ;  /* 0x000006040200a986 */ /* 0x0005e8000c101510 */
[----:B------:R2:W-:Y:S04]  /*10e0*/  @!P2 STG.E.U16 desc[UR16][R8.64+0x6], R29 ;  /* 0x0000061d0800a986 */ /* 0x0005e8000c101510 */
[----:B------:R2:W-:Y:S04]  /*10f0*/  @!P2 STG.E.U16 desc[UR16][R10.64+0x6], R25 ;  /* 0x000006190a00a986 */ /* 0x0005e8000c101510 */
[----:B------:R2:W-:Y:S02]  /*1100*/  @!P2 STG.E.U16 desc[UR16][R22.64+0x6], R4 ;  /* 0x000006041600a986 */ /* 0x0005e4000c101510 */
.L_x_750:
[----:B0-2---:R-:W0:Y:S02]  /*1110*/  LDC R3, c[0x0][0x360] ;  /* 0x0000d800ff037b82 */ /* 0x005e240000000800 */
[----:B0-----:R-:W-:-:S04]  /*1120*/  LEA R0, R3, R0, 0x2 ;  /* 0x0000000003007211 */ /* 0x001fc800078e10ff */
[----:B------:R-:W-:-:S13]  /*1130*/  ISETP.GE.AND P0, PT, R0, UR15, PT ;  /* 0x0000000f00007c0c */ /* 0x000fda000bf06270 */
[----:B------:R-:W-:Y:S05]  /*1140*/  @!P0 BRA `(.L_x_751) ;  /* 0xfffffff000808947 */ /* 0x000fea000383ffff */
[----:B------:R-:W-:Y:S05]  /*1150*/  BSYNC.RECONVERGENT B0 ;  /* 0x0000000000007941 */ /* 0x000fea0003800200 */
.L_x_746:
[----:B------:R-:W-:Y:S05]  /*1160*/  EXIT ;  /* 0x000000000000794d */ /* 0x000fea0003800000 */
.L_x_745:
[----:B------:R-:W0:Y:S01]  /*1170*/  LDC R13, c[0x0][0x360] ;  /* 0x0000d800ff0d7b82 */ /* 0x000e220000000800 */
[----:B------:R-:W-:Y:S01]  /*1180*/  BSSY.RECONVERGENT B0, `(.L_x_752) ;  /* 0x00000de000007945 */ /* 0x000fe20003800200 */
[----:B------:R-:W1:Y:S01]  /*1190*/  LDCU UR14, c[0x0][0xfa4] ;  /* 0x0001f480ff0e77ac */ /* 0x000e620008000800 */
[----:B------:R-:W2:Y:S01]  /*11a0*/  LDCU.64 UR18, c[0x0][0xf88] ;  /* 0x0001f100ff1277ac */ /* 0x000ea20008000a00 */
[----:B------:R-:W3:Y:S02]  /*11b0*/  LDCU.128 UR20, c[0x0][0xf90] ;  /* 0x0001f200ff1477ac */ /* 0x000ee40008000c00 */
.L_x_758:
        /* <DEDUP_REMOVED lines=18> */
[----:B------:R-:W-:Y:S02]  /*12e0*/  @P0 MOV R4, RZ ;  /* 0x000000ff00040202 */ /* 0x000fe40000000f00 */
[----:B------:R-:W-:Y:S01]  /*12f0*/  @P1 MOV R5, RZ ;  /* 0x000000ff00051202 */ /* 0x000fe20000000f00 */
[----:B------:R-:W-:Y:S01]  /*1300*/  @P3 IMAD.MOV.U32 R7, RZ, RZ, RZ ;  /* 0x000000ffff073224 */ /* 0x000fe200078e00ff */
[----:B------:R-:W-:Y:S01]  /*1310*/  @P2 MOV R6, RZ ;  /* 0x000000ff00062202 */ /* 0x000fe20000000f00 */
[----:B------:R4:W5:Y:S01]  /*1320*/  @!P0 LDG.E.U16 R14, desc[UR16][R10.64] ;  /* 0x000000100a0e8981 */ /* 0x000962000c1e1500 */
[----:B------:R-:W-:-:S02]  /*1330*/  @P0 PRMT R23, RZ, 0x7610, R23 ;  /* 0x00007610ff170816 */ /* 0x000fc40000000017 */
[----:B------:R-:W-:Y:S01]  /*1340*/  @P1 PRMT R25, RZ, 0x7610, R25 ;  /* 0x00007610ff191816 */ /* 0x000fe20000000019 */
[----:B------:R4:W5:Y:S01]  /*1350*/  @!P0 LDG.E R4, desc[UR16][R26.64] ;  /* 0x000000101a048981 */ /* 0x000962000c1e1900 */
[----:B------:R-:W-:Y:S02]  /*1360*/  @P1 PRMT R24, RZ, 0x7610, R24 ;  /* 0x00007610ff181816 */ /* 0x000fe40000000018 */
[----:B------:R-:W-:Y:S01]  /*1370*/  @P1 PRMT R21, RZ, 0x7610, R21 ;  /* 0x00007610ff151816 */ /* 0x000fe20000000015 */
[----:B------:R4:W5:Y:S01]  /*1380*/  @!P1 LDG.E R5, desc[UR16][R26.64+0x4] ;  /* 0x000004101a059981 */ /* 0x000962000c1e1900 */
[----:B------:R-:W-:Y:S02]  /*1390*/  @P2 PRMT R20, RZ, 0x7610, R20 ;  /* 0x00007610ff142816 */ /* 0x000fe40000000014 */
[----:B------:R-:W-:Y:S01]  /*13a0*/  @P2 PRMT R15, RZ, 0x7610, R15 ;  /* 0x00007610ff0f2816 */ /* 0x000fe2000000000f */
[----:B------:R4:W5:Y:S01]  /*13b0*/  @!P2 LDG.E R6, desc[UR16][R26.64+0x8] ;  /* 0x000008101a06a981 */ /* 0x000962000c1e1900 */
[----:B------:R-:W-:-:S02]  /*13c0*/  @P2 PRMT R16, RZ, 0x7610, R16 ;  /* 0x00007610ff102816 */ /* 0x000fc40000000010 */
[----:B------:R-:W-:Y:S01]  /*13d0*/  @P3 PRMT R19, RZ, 0x7610, R19 ;  /* 0x00007610ff133816 */ /* 0x000fe20000000013 */
[----:B------:R4:W5:Y:S01]  /*13e0*/  @!P3 LDG.E R7, desc[UR16][R26.64+0xc] ;  /* 0x00000c101a07b981 */ /* 0x000962000c1e1900 */
        /* <DEDUP_REMOVED lines=14> */
.L_x_753:
[----:B------:R-:W-:Y:S01]  /*14d0*/  MOV R5, 0x4 ;  /* 0x0000000400057802 */ /* 0x000fe20000000f00 */
[----:B------:R-:W4:Y:S04]  /*14e0*/  LDG.E.64 R14, desc[UR16][R10.64] ;  /* 0x000000100a0e7981 */ /* 0x000f28000c1e1b00 */
[----:B------:R-:W2:Y:S01]  /*14f0*/  LDG.E.64 R22, desc[UR16][R8.64] ;  /* 0x0000001008167981 */ /* 0x000ea2000c1e1b00 */
[----:B------:R-:W-:-:S03]  /*1500*/  IMAD.WIDE R4, R0, R5, UR10 ;  /* 0x0000000a00047e25 */ /* 0x000fc6000f8e0205 */
[----:B------:R-:W3:Y:S04]  /*1510*/  LDG.E.64 R16, desc[UR16][R2.64] ;  /* 0x0000001002107981 */ /* 0x000ee8000c1e1b00 */
[----:B------:R-:W5:Y:S01]  /*1520*/  LDG.E.128 R4, desc[UR16][R4.64] ;  /* 0x0000001004047981 */ /* 0x000f62000c1e1d00 */
[--C-:B----4-:R-:W-:Y:S02]  /*1530*/  SHF.R.U64 R25, R14, 0x10, R15.reuse ;  /* 0x000000100e197819 */ /* 0x110fe4000000120f */
[----:B------:R-:W-:Y:S02]  /*1540*/  SHF.R.U32.HI R19, RZ, 0x10, R15 ;  /* 0x00000010ff137819 */ /* 0x000fe4000001160f */
[----:B------:R-:W-:Y:S02]  /*1550*/  PRMT R20, R15, 0x7610, R20 ;  /* 0x000076100f147816 */ /* 0x000fe40000000014 */
[----:B--2---:R-:W-:-:S02]  /*1560*/  SHF.R.U32.HI R18, RZ, 0x10, R23 ;  /* 0x00000010ff127819 */ /* 0x004fc40000011617 */
[----:B------:R-:W-:Y:S02]  /*1570*/  SHF.R.U64 R24, R22, 0x10, R23 ;  /* 0x0000001016187819 */ /* 0x000fe40000001217 */
[----:B------:R-:W-:Y:S02]  /*1580*/  PRMT R15, R23, 0x7610, R15 ;  /* 0x00007610170f7816 */ /* 0x000fe4000000000f */
[--C-:B---3--:R-:W-:Y:S02]  /*1590*/  SHF.R.U32.HI R26, RZ, 0x10, R17.reuse ;  /* 0x00000010ff1a7819 */ /* 0x108fe40000011611 */
[C---:B------:R-:W-:Y:S02]  /*15a0*/  SHF.R.U64 R21, R16.reuse, 0x10, R17 ;  /* 0x0000001010157819 */ /* 0x040fe40000001211 */
[----:B------:R-:W-:Y:S02]  /*15b0*/  PRMT R23, R16, 0x7610, R23 ;  /* 0x0000761010177816 */ /* 0x000fe40000000017 */
[----:B------:R-:W-:-:S02]  /*15c0*/  PRMT R16, R17, 0x7610, R16 ;  /* 0x0000761011107816 */ /* 0x000fc40000000010 */
[----:B------:R-:W-:Y:S02]  /*15d0*/  PRMT R17, R18, 0x7610, R17 ;  /* 0x0000761012117816 */ /* 0x000fe40000000011 */
[----:B------:R-:W-:-:S07]  /*15e0*/  PRMT R18, R26, 0x7610, R18 ;  /* 0x000076101a127816 */ /* 0x000fce0000000012 */
.L_x_754:
[----:B-----5:R-:W-:Y:S01]  /*15f0*/  SHF.L.U32 R14, R14, 0x10, RZ ;  /* 0x000000100e0e7819 */ /* 0x020fe200000006ff */
[----:B------:R-:W-:Y:S01]  /*1600*/  IMAD.U32 R23, R23, 0x10000, RZ ;  /* 0x0001000017177824 */ /* 0x000fe200078e00ff */
[----:B------:R-:W-:Y:S01]  /*1610*/  SHF.L.U32 R24, R24, 0x10, RZ ;  /* 0x0000001018187819 */ /* 0x000fe200000006ff */
[----:B------:R-:W-:Y:S01]  /*1620*/  BSSY.RECONVERGENT B1, `(.L_x_755) ;  /* 0x0000090000017945 */ /* 0x000fe20003800200 */
[----:B------:R-:W-:Y:S01]  /*1630*/  SHF.L.U32 R20, R20, 0x10, RZ ;  /* 0x0000001014147819 */ /* 0x000fe200000006ff */
[----:B-1--4-:R-:W-:Y:S01]  /*1640*/  FMUL.FTZ R27, R14, UR14 ;  /* 0x0000000e0e1b7c20 */ /* 0x012fe20008410000 */
[----:B------:R-:W-:Y:S02]  /*1650*/  SHF.L.U32 R22, R22, 0x10, RZ ;  /* 0x0000001016167819 */ /* 0x000fe400000006ff */
[----:B------:R-:W-:Y:S01]  /*1660*/  SHF.L.U32 R21, R21, 0x10, RZ ;  /* 0x0000001015157819 */ /* 0x000fe200000006ff */
[----:B------:R-:W-:Y:S01]  /*1670*/  FFMA.FTZ R27, R12, R4, R27 ;  /* 0x000000040c1b7223 */ /* 0x000fe2000001001b */
[----:B------:R-:W-:-:S02]  /*1680*/  SHF.L.U32 R4, R25, 0x10, RZ ;  /* 0x0000001019047819 */ /* 0x000fc400000006ff */
[----:B------:R-:W-:Y:S01]  /*1690*/  SHF.L.U32 R16, R16, 0x10, RZ ;  /* 0x0000001010107819 */ /* 0x000fe200000006ff */
[C---:B--2---:R-:W-:Y:S01]  /*16a0*/  FFMA.FTZ R29, R27.reuse, -UR18, R27 ;  /* 0x800000121b1d7c23 */ /* 0x044fe2000801001b */
[----:B------:R-:W-:Y:S01]  /*16b0*/  FMUL.FTZ R27, R27, R27 ;  /* 0x0000001b1b1b7220 */ /* 0x000fe20000410000 */
[----:B------:R-:W-:Y:S01]  /*16c0*/  FMUL.FTZ R25, R4, UR14 ;  /* 0x0000000e04197c20 */ /* 0x000fe20008410000 */
[----:B------:R-:W-:Y:S01]  /*16d0*/  SHF.L.U32 R18, R18, 0x10, RZ ;  /* 0x0000001012127819 */ /* 0x000fe200000006ff */
[----:B------:R-:W-:Y:S01]  /*16e0*/  FFMA.FTZ R22, R22, UR18, R29 ;  /* 0x0000001216167c23 */ /* 0x000fe2000801001d */
[----:B------:R-:W-:Y:S01]  /*16f0*/  FFMA.FTZ R28, R27, -UR19, R27 ;  /* 0x800000131b1c7c23 */ /* 0x000fe2000801001b */
[----:B------:R-:W-:Y:S01]  /*1700*/  FFMA.FTZ R5, R12, R5, R25 ;  /* 0x000000050c057223 */ /* 0x000fe20000010019 */
[----:B------:R-:W-:Y:S02]  /*1710*/  FMUL.FTZ R27, R20, UR14 ;  /* 0x0000000e141b7c20 */ /* 0x000fe40008410000 */
[----:B------:R-:W-:Y:S01]  /*1720*/  FFMA.FTZ R28, R23, UR19, R28 ;  /* 0x00000013171c7c23 */ /* 0x000fe2000801001c */
[C---:B------:R-:W-:Y:S01]  /*1730*/  FFMA.FTZ R25, R5.reuse, -UR18, R5 ;  /* 0x8000001205197c23 */ /* 0x040fe20008010005 */
[----:B---3--:R-:W1:Y:S01]  /*1740*/  MUFU.RCP R23, UR21 ;  /* 0x0000001500177d08 */ /* 0x008e620008001000 */
[----:B------:R-:W-:Y:S01]  /*1750*/  FMUL.FTZ R5, R5, R5 ;  /* 0x0000000505057220 */ /* 0x000fe20000410000 */
[----:B------:R-:W-:Y:S01]  /*1760*/  FFMA.FTZ R27, R12, R6, R27 ;  /* 0x000000060c1b7223 */ /* 0x000fe2000001001b */
[----:B------:R-:W-:-:S02]  /*1770*/  FFMA.FTZ R24, R24, UR18, R25 ;  /* 0x0000001218187c23 */ /* 0x000fc40008010019 */
[----:B------:R-:W-:Y:S01]  /*1780*/  FFMA.FTZ R26, R5, -UR19, R5 ;  /* 0x80000013051a7c23 */ /* 0x000fe20008010005 */
[----:B------:R-:W-:Y:S02]  /*1790*/  SHF.L.U32 R5, R19, 0x10, RZ ;  /* 0x0000001013057819 */ /* 0x000fe400000006ff */
[----:B------:R2:W-:Y:S01]  /*17a0*/  F2F.BF16.F32 R29, R28 ;  /* 0x0000001c001d7304 */ /* 0x0005e20000202000 */
[----:B------:R-:W-:Y:S02]  /*17b0*/  FFMA.FTZ R26, R21, UR19, R26 ;  /* 0x00000013151a7c23 */ /* 0x000fe4000801001a */
[----:B------:R-:W-:-:S04]  /*17c0*/  FMUL.FTZ R6, R5, UR14 ;  /* 0x0000000e05067c20 */ /* 0x000fc80008410000 */
[----:B------:R-:W-:Y:S01]  /*17d0*/  FFMA.FTZ R19, R12, R7, R6 ;  /* 0x000000070c137223 */ /* 0x000fe20000010006 */
[----:B------:R-:W-:Y:S02]  /*17e0*/  IMAD.U32 R6, R15, 0x10000, RZ ;  /* 0x000100000f067824 */ /* 0x000fe400078e00ff */
[----:B-1----:R-:W-:Y:S01]  /*17f0*/  FMUL.FTZ R25, R28, R23 ;  /* 0x000000171c197220 */ /* 0x002fe20000410000 */
[----:B------:R-:W-:Y:S01]  /*1800*/  FFMA.FTZ R7, R27, -UR18, R27 ;  /* 0x800000121b077c23 */ /* 0x000fe2000801001b */
[C---:B--2---:R-:W-:Y:S01]  /*1810*/  FFMA.FTZ R28, R19.reuse, -UR18, R19 ;  /* 0x80000012131c7c23 */ /* 0x044fe20008010013 */
[----:B------:R-:W-:Y:S01]  /*1820*/  FMUL.FTZ R19, R19, R19 ;  /* 0x0000001313137220 */ /* 0x000fe20000410000 */
[----:B------:R1:W-:Y:S01]  /*1830*/  F2F.BF16.F32 R21, R26 ;  /* 0x0000001a00157304 */ /* 0x0003e20000202000 */
[----:B------:R-:W-:Y:S01]  /*1840*/  FFMA.FTZ R6, R6, UR18, R7 ;  /* 0x0000001206067c23 */ /* 0x000fe20008010007 */
[----:B------:R-:W-:Y:S01]  /*1850*/  FMUL.FTZ R7, R27, R27 ;  /* 0x0000001b1b077220 */ /* 0x000fe20000410000 */
[----:B------:R-:W-:-:S03]  /*1860*/  FFMA.FTZ R19, R19, -UR19, R19 ;  /* 0x8000001313137c23 */ /* 0x000fc60008010013 */
[----:B------:R-:W-:Y:S02]  /*1870*/  FFMA.FTZ R7, R7, -UR19, R7 ;  /* 0x8000001307077c23 */ /* 0x000fe40008010007 */
[----:B------:R-:W2:Y:S01]  /*1880*/  MUFU.SQRT R25, R25 ;  /* 0x0000001900197308 */ /* 0x000ea20000002000 */
[----:B-1----:R-:W-:Y:S01]  /*1890*/  FMUL.FTZ R26, R26, R23 ;  /* 0x000000171a1a7220 */ /* 0x002fe20000410000 */
[----:B------:R-:W-:Y:S01]  /*18a0*/  FFMA.FTZ R16, R16, UR19, R7 ;  /* 0x0000001310107c23 */ /* 0x000fe20008010007 */
[----:B------:R-:W-:-:S05]  /*18b0*/  SHF.L.U32 R7, R17, 0x10, RZ ;  /* 0x0000001011077819 */ /* 0x000fca00000006ff */
[----:B------:R-:W-:Y:S01]  /*18c0*/  FFMA.FTZ R7, R7, UR18, R28 ;  /* 0x0000001207077c23 */ /* 0x000fe2000801001c */
[----:B------:R-:W-:Y:S01]  /*18d0*/  FFMA.FTZ R28, R18, UR19, R19 ;  /* 0x00000013121c7c23 */ /* 0x000fe20008010013 */
[----:B------:R-:W1:Y:S01]  /*18e0*/  MUFU.SQRT R27, R26 ;  /* 0x0000001a001b7308 */ /* 0x000e620000002000 */
[----:B--2---:R-:W-:-:S07]  /*18f0*/  FADD.FTZ R15, R25, UR22 ;  /* 0x00000016190f7e21 */ /* 0x004fce0008010000 */
[----:B------:R2:W-:Y:S08]  /*1900*/  F2F.BF16.F32 R19, R16 ;  /* 0x0000001000137304 */ /* 0x0005f00000202000 */
[----:B------:R-:W3:Y:S01]  /*1910*/  MUFU.RCP R25, UR20 ;  /* 0x0000001400197d08 */ /* 0x000ee20008001000 */
[-C--:B--2---:R-:W-:Y:S01]  /*1920*/  FMUL.FTZ R16, R16, R23.reuse ;  /* 0x0000001710107220 */ /* 0x084fe20000410000 */
[----:B------:R-:W-:Y:S01]  /*1930*/  FMUL.FTZ R23, R28, R23 ;  /* 0x000000171c177220 */ /* 0x000fe20000410000 */
[----:B-1----:R-:W-:-:S05]  /*1940*/  FADD.FTZ R27, R27, UR22 ;  /* 0x000000161b1b7e21 */ /* 0x002fca0008010000 */
[----:B------:R-:W1:Y:S08]  /*1950*/  MUFU.RCP R15, R15 ;  /* 0x0000000f000f7308 */ /* 0x000e700000001000 */
[----:B------:R-:W-:Y:S01]  /*1960*/  MUFU.SQRT R16, R16 ;  /* 0x0000001000107308 */ /* 0x000fe20000002000 */
[----:B---3--:R-:W-:-:S07]  /*1970*/  FMUL.FTZ R17, R22, R25 ;  /* 0x0000001916117220 */ /* 0x008fce0000410000 */
[----:B------:R-:W-:Y:S01]  /*1980*/  MUFU.SQRT R23, R23 ;  /* 0x0000001700177308 */ /* 0x000fe20000002000 */
[----:B-1----:R-:W-:Y:S01]  /*1990*/  FMUL.FTZ R15, R17, R15 ;  /* 0x0000000f110f7220 */ /* 0x002fe20000410000 */
[----:B------:R-:W-:-:S03]  /*19a0*/  FMUL.FTZ R17, R24, R25 ;  /* 0x0000001918117220 */ /* 0x000fc60000410000 */
[----:B------:R-:W-:-:S03]  /*19b0*/  FMUL.FTZ R15, R15, UR23 ;  /* 0x000000170f0f7c20 */ /* 0x000fc60008410000 */
[----:B------:R-:W1:Y:S08]  /*19c0*/  MUFU.RCP R26, R27 ;  /* 0x0000001b001a7308 */ /* 0x000e700000001000 */
[----:B------:R-:W2:Y:S08]  /*19d0*/  F2F.BF16.F32 R15, R15 ;  /* 0x0000000f000f7304 */ /* 0x000eb00000202000 */
[----:B------:R3:W-:Y:S01]  /*19e0*/  F2F.BF16.F32 R27, R24 ;  /* 0x00000018001b7304 */ /* 0x0007e20000202000 */
[----:B-1----:R-:W-:-:S07]  /*19f0*/  FMUL.FTZ R26, R17, R26 ;  /* 0x0000001a111a7220 */ /* 0x002fce0000410000 */
[----:B------:R1:W-:Y:S01]  /*1a00*/  F2F.BF16.F32 R18, R22 ;  /* 0x0000001600127304 */ /* 0x0003e20000202000 */
[----:B---3--:R-:W-:-:S07]  /*1a10*/  FADD.FTZ R24, R16, UR22 ;  /* 0x0000001610187e21 */ /* 0x008fce0008010000 */
[----:B------:R-:W3:Y:S01]  /*1a20*/  MUFU.RCP R24, R24 ;  /* 0x0000001800187308 */ /* 0x000ee20000001000 */
[----:B-1----:R-:W-:Y:S01]  /*1a30*/  FADD.FTZ R22, R23, UR22 ;  /* 0x0000001617167e21 */ /* 0x002fe20008010000 */
[----:B--2---:R-:W-:-:S05]  /*1a40*/  SHF.L.U32 R23, R15, 0x10, RZ ;  /* 0x000000100f177819 */ /* 0x004fca00000006ff */
[----:B------:R-:W-:Y:S01]  /*1a50*/  FADD.FTZ R14, R14, -R23 ;  /* 0x800000170e0e7221 */ /* 0x000fe20000010000 */
[----:B------:R-:W1:Y:S01]  /*1a60*/  MUFU.RCP R22, R22 ;  /* 0x0000001600167308 */ /* 0x000e620000001000 */
[-C--:B------:R-:W-:Y:S01]  /*1a70*/  FMUL.FTZ R23, R6, R25.reuse ;  /* 0x0000001906177220 */ /* 0x080fe20000410000 */
[----:B------:R-:W-:-:S06]  /*1a80*/  FMUL.FTZ R25, R7, R25 ;  /* 0x0000001907197220 */ /* 0x000fcc0000410000 */
[----:B------:R-:W-:Y:S01]  /*1a90*/  F2F.BF16.F32 R15, R6 ;  /* 0x00000006000f7304 */ /* 0x000fe20000202000 */
[----:B---3--:R-:W-:Y:S01]  /*1aa0*/  FMUL.FTZ R24, R23, R24 ;  /* 0x0000001817187220 */ /* 0x008fe20000410000 */
[----:B------:R-:W-:-:S03]  /*1ab0*/  FMUL.FTZ R23, R26, UR23 ;  /* 0x000000171a177c20 */ /* 0x000fc60008410000 */
[----:B------:R-:W-:-:S03]  /*1ac0*/  FMUL.FTZ R26, R24, UR23 ;  /* 0x00000017181a7c20 */ /* 0x000fc60008410000 */
[----:B------:R-:W2:Y:S01]  /*1ad0*/  F2F.BF16.F32 R23, R23 ;  /* 0x0000001700177304 */ /* 0x000ea20000202000 */
[----:B-1----:R-:W-:-:S04]  /*1ae0*/  FMUL.FTZ R22, R25, R22 ;  /* 0x0000001619167220 */ /* 0x002fc80000410000 */
[----:B------:R-:W-:-:S03]  /*1af0*/  FMUL.FTZ R22, R22, UR23 ;  /* 0x0000001716167c20 */ /* 0x000fc60008410000 */
[----:B------:R-:W-:Y:S01]  /*1b00*/  F2F.BF16.F32 R26, R26 ;  /* 0x0000001a001a7304 */ /* 0x000fe20000202000 */
[----:B--2---:R-:W-:-:S07]  /*1b10*/  IMAD.U32 R25, R23, 0x10000, RZ ;  /* 0x0001000017197824 */ /* 0x004fce00078e00ff */
[----:B------:R-:W1:Y:S01]  /*1b20*/  F2F.BF16.F32 R6, R22 ;  /* 0x0000001600067304 */ /* 0x000e620000202000 */
[----:B------:R-:W-:-:S07]  /*1b30*/  FADD.FTZ R24, R4, -R25 ;  /* 0x8000001904187221 */ /* 0x000fce0000010000 */
[----:B------:R2:W3:Y:S01]  /*1b40*/  F2F.BF16.F32 R16, R7 ;  /* 0x0000000700107304 */ /* 0x0004e20000202000 */
[----:B-1----:R-:W-:-:S07]  /*1b50*/  SHF.L.U32 R6, R6, 0x10, RZ ;  /* 0x0000001006067819 */ /* 0x002fce00000006ff */
[----:B------:R1:W4:Y:S01]  /*1b60*/  F2F.BF16.F32 R17, R28 ;  /* 0x0000001c00117304 */ /* 0x0003220000202000 */
[----:B--2---:R-:W-:Y:S01]  /*1b70*/  SHF.L.U32 R7, R26, 0x10, RZ ;  /* 0x000000101a077819 */ /* 0x004fe200000006ff */
[----:B------:R-:W-:-:S04]  /*1b80*/  FADD.FTZ R6, R5, -R6 ;  /* 0x8000000605067221 */ /* 0x000fc80000010000 */
[----:B------:R-:W-:Y:S02]  /*1b90*/  FADD.FTZ R7, R20, -R7 ;  /* 0x8000000714077221 */ /* 0x000fe40000010000 */
[----:B------:R-:W2:Y:S08]  /*1ba0*/  F2F.BF16.F32 R14, R14 ;  /* 0x0000000e000e7304 */ /* 0x000eb00000202000 */
[----:B------:R-:W0:Y:S08]  /*1bb0*/  F2F.BF16.F32 R24, R24 ;  /* 0x0000001800187304 */ /* 0x000e300000202000 */
[----:B------:R1:W0:Y:S08]  /*1bc0*/  F2F.BF16.F32 R25, R7 ;  /* 0x0000000700197304 */ /* 0x0002300000202000 */
[----:B------:R1:W0:Y:S01]  /*1bd0*/  F2F.BF16.F32 R20, R6 ;  /* 0x0000000600147304 */ /* 0x0002220000202000 */
[----:B--234-:R-:W-:Y:S05]  /*1be0*/  BRA.U UP1, `(.L_x_756) ;  /* 0x0000000101847547 */ /* 0x01cfea000b800000 */
[C---:B------:R-:W-:Y:S01]  /*1bf0*/  ISETP.GE.AND P2, PT, R0.reuse, UR15, PT ;  /* 0x0000000f00007c0c */ /* 0x040fe2000bf46270 */
[----:B-1----:R-:W-:Y:S01]  /*1c00*/  HFMA2 R7, -RZ, RZ, 0, 1.1920928955078125e-07 ;  /* 0x00000002ff077431 */ /* 0x002fe200000001ff */
[C---:B------:R-:W-:Y:S02]  /*1c10*/  IADD3 R4, PT, PT, R0.reuse, 0x1, RZ ;  /* 0x0000000100047810 */ /* 0x040fe40007ffe0ff */
[----:B------:R-:W-:Y:S02]  /*1c20*/  IADD3 R5, PT, PT, R0, 0x2, RZ ;  /* 0x0000000200057810 */ /* 0x000fe40007ffe0ff */
[----:B------:R-:W-:Y:S02]  /*1c30*/  ISETP.GE.AND P0, PT, R4, UR15, PT ;  /* 0x0000000f04007c0c */ /* 0x000fe4000bf06270 */
[----:B------:R-:W-:Y:S01]  /*1c40*/  ISETP.GE.AND P1, PT, R5, UR15, PT ;  /* 0x0000000f05007c0c */ /* 0x000fe2000bf26270 */
[----:B------:R-:W-:Y:S01]  /*1c50*/  IMAD.MOV.U32 R5, RZ, RZ, 0x2 ;  /* 0x00000002ff057424 */ /* 0x000fe200078e00ff */
[----:B------:R-:W-:-:S03]  /*1c60*/  MOV R23, 0x2 ;  /* 0x0000000200177802 */ /* 0x000fc60000000f00 */
[C---:B------:R-:W-:Y:S01]  /*1c70*/  @!P2 IMAD.WIDE R4, R0.reuse, R5, UR12 ;  /* 0x0000000c0004ae25 */ /* 0x040fe2000f8e0205 */
[----:B------:R-:W-:Y:S04]  /*1c80*/  @!P2 STG.E.U16 desc[UR16][R10.64], R14 ;  /* 0x0000000e0a00a986 */ /* 0x000fe8000c101510 */
[----:B------:R-:W-:Y:S01]  /*1c90*/  @!P2 STG.E.U16 desc[UR16][R8.64], R18 ;  /* 0x000000120800a986 */ /* 0x000fe2000c101510 */
[----:B------:R-:W-:-:S03]  /*1ca0*/  @!P0 IMAD.WIDE R6, R0, R7, UR12 ;  /* 0x0000000c00068e25 */ /* 0x000fc6000f8e0207 */
[----:B------:R-:W-:Y:S01]  /*1cb0*/  @!P2 STG.E.U16 desc[UR16][R2.64], R29 ;  /* 0x0000001d0200a986 */ /* 0x000fe2000c101510 */
[----:B------:R-:W-:-:S03]  /*1cc0*/  @!P1 IMAD.WIDE R22, R0, R23, UR12 ;  /* 0x0000000c00169e25 */ /* 0x000fc6000f8e0217 */
[----:B------:R1:W-:Y:S04]  /*1cd0*/  @!P2 STG.E.U16 desc[UR16][R4.64], R14 ;  /* 0x0000000e0400a986 */ /* 0x0003e8000c101510 */
[----:B0-----:R2:W-:Y:S04]  /*1ce0*/  @!P0 STG.E.U16 desc[UR16][R10.64+0x2], R24 ;  /* 0x000002180a008986 */ /* 0x0015e8000c101510 */
[----:B------:R2:W-:Y:S04]  /*1cf0*/  @!P0 STG.E.U16 desc[UR16][R8.64+0x2], R27 ;  /* 0x0000021b08008986 */ /* 0x0005e8000c101510 */
[----:B------:R2:W-:Y:S01]  /*1d00*/  @!P0 STG.E.U16 desc[UR16][R2.64+0x2], R21 ;  /* 0x0000021502008986 */ /* 0x0005e2000c101510 */
[----:B-1----:R-:W-:-:S03]  /*1d10*/  IADD3 R4, PT, PT, R0, 0x3, RZ ;  /* 0x0000000300047810 */ /* 0x002fc60007ffe0ff */
[----:B------:R2:W-:Y:S01]  /*1d20*/  @!P0 STG.E.U16 desc[UR16][R6.64+0x2], R24 ;  /* 0x0000021806008986 */ /* 0x0005e2000c101510 */
[----:B------:R-:W-:-:S03]  /*1d30*/  ISETP.GE.AND P0, PT, R4, UR15, PT ;  /* 0x0000000f04007c0c */ /* 0x000fc6000bf06270 */
[----:B------:R2:W-:Y:S04]  /*1d40*/  @!P1 STG.E.U16 desc[UR16][R10.64+0x4], R25 ;  /* 0x000004190a009986 */ /* 0x0005e8000c101510 */
[----:B------:R2:W-:Y:S04]  /*1d50*/  @!P1 STG.E.U16 desc[UR16][R8.64+0x4], R15 ;  /* 0x0000040f08009986 */ /* 0x0005e8000c101510 */
[----:B------:R2:W-:Y:S04]  /*1d60*/  @!P1 STG.E.U16 desc[UR16][R2.64+0x4], R19 ;  /* 0x0000041302009986 */ /* 0x0005e8000c101510 */
[----:B------:R2:W-:Y:S01]  /*1d70*/  @!P1 STG.E.U16 desc[UR16][R22.64+0x4], R25 ;  /* 0x0000041916009986 */ /* 0x0005e2000c101510 */
[----:B------:R-:W-:Y:S05]  /*1d80*/  @P0 BRA `(.L_x_757) ;  /* 0x0000000000640947 */ /* 0x000fea0003800000 */
[----:B------:R-:W-:Y:S01]  /*1d90*/  MOV R5, 0x2 ;  /* 0x0000000200057802 */ /* 0x000fe20000000f00 */
[----:B------:R1:W-:Y:S04]  /*1da0*/  STG.E.U16 desc[UR16][R10.64+0x6], R20 ;  /* 0x000006140a007986 */ /* 0x0003e8000c101510 */
[----:B------:R-:W-:Y:S01]  /*1db0*/  IMAD.WIDE R4, R0, R5, UR12 ;  /* 0x0000000c00047e25 */ /* 0x000fe2000f8e0205 */
[----:B------:R1:W-:Y:S04]  /*1dc0*/  STG.E.U16 desc[UR16][R8.64+0x6], R16 ;  /* 0x0000061008007986 */ /* 0x0003e8000c101510 */
[----:B------:R1:W-:Y:S04]  /*1dd0*/  STG.E.U16 desc[UR16][R2.64+0x6], R17 ;  /* 0x0000061102007986 */ /* 0x0003e8000c101510 */
[----:B------:R1:W-:Y:S01]  /*1de0*/  STG.E.U16 desc[UR16][R4.64+0x6], R20 ;  /* 0x0000061404007986 */ /* 0x0003e2000c101510 */
[----:B------:R-:W-:Y:S05]  /*1df0*/  BRA `(.L_x_757) ;  /* 0x0000000000487947 */ /* 0x000fea0003800000 */
.L_x_756:
[----:B0-----:R-:W-:Y:S01]  /*1e00*/  IMAD.WIDE.U32 R4, R24, 0x10000, RZ ;  /* 0x0001000018047825 */ /* 0x001fe200078e00ff */
[----:B------:R-:W-:-:S03]  /*1e10*/  SHF.L.U32 R16, R16, 0x10, RZ ;  /* 0x0000001010107819 */ /* 0x000fc600000006ff */
[----:B------:R-:W-:Y:S01]  /*1e20*/  IMAD.U32 R20, R20, 0x10000, RZ ;  /* 0x0001000014147824 */ /* 0x000fe200078e00ff */
[----:B------:R-:W-:Y:S01]  /*1e30*/  LOP3.LUT R4, R4, R14, RZ, 0xfc, !PT ;  /* 0x0000000e04047212 */ /* 0x000fe200078efcff */
[----:B-1----:R-:W-:Y:S01]  /*1e40*/  IMAD.WIDE.U32 R6, R27, 0x10000, RZ ;  /* 0x000100001b067825 */ /* 0x002fe200078e00ff */
[----:B------:R-:W-:-:S03]  /*1e50*/  SHF.L.U32 R14, R17, 0x10, RZ ;  /* 0x00000010110e7819 */ /* 0x000fc600000006ff */
[----:B------:R-:W-:Y:S01]  /*1e60*/  HFMA2 R17, -RZ, RZ, 0, 1.1920928955078125e-07 ;  /* 0x00000002ff117431 */ /* 0x000fe200000001ff */
[----:B------:R-:W-:Y:S01]  /*1e70*/  LOP3.LUT R5, R5, R20, R25, 0xfe, !PT ;  /* 0x0000001405057212 */ /* 0x000fe200078efe19 */
[----:B------:R-:W-:Y:S01]  /*1e80*/  IMAD.WIDE.U32 R20, R21, 0x10000, RZ ;  /* 0x0001000015147825 */ /* 0x000fe200078e00ff */
[----:B------:R-:W-:Y:S02]  /*1e90*/  LOP3.LUT R7, R7, R16, R15, 0xfe, !PT ;  /* 0x0000001007077212 */ /* 0x000fe400078efe0f */
[----:B------:R-:W-:Y:S01]  /*1ea0*/  LOP3.LUT R6, R6, R18, RZ, 0xfc, !PT ;  /* 0x0000001206067212 */ /* 0x000fe200078efcff */
[----:B------:R0:W-:Y:S01]  /*1eb0*/  STG.E.64 desc[UR16][R10.64], R4 ;  /* 0x000000040a007986 */ /* 0x0001e2000c101b10 */
[----:B------:R-:W-:Y:S02]  /*1ec0*/  LOP3.LUT R15, R21, R14, R19, 0xfe, !PT ;  /* 0x0000000e150f7212 */ /* 0x000fe400078efe13 */
[----:B------:R-:W-:Y:S01]  /*1ed0*/  LOP3.LUT R14, R20, R29, RZ, 0xfc, !PT ;  /* 0x0000001d140e7212 */ /* 0x000fe200078efcff */
[----:B------:R-:W-:Y:S01]  /*1ee0*/  IMAD.WIDE R16, R0, R17, UR12 ;  /* 0x0000000c00107e25 */ /* 0x000fe2000f8e0211 */
[----:B------:R0:W-:Y:S04]  /*1ef0*/  STG.E.64 desc[UR16][R8.64], R6 ;  /* 0x0000000608007986 */ /* 0x0001e8000c101b10 */
[----:B------:R0:W-:Y:S04]  /*1f00*/  STG.E.64 desc[UR16][R2.64], R14 ;  /* 0x0000000e02007986 */ /* 0x0001e8000c101b10 */
[----:B------:R0:W-:Y:S02]  /*1f10*/  STG.E.64 desc[UR16][R16.64], R4 ;  /* 0x0000000410007986 */ /* 0x0001e4000c101b10 */
.L_x_757:
[----:B------:R-:W-:Y:S05]  /*1f20*/  BSYNC.RECONVERGENT B1 ;  /* 0x0000000000017941 */ /* 0x000fea0003800200 */
.L_x_755:
[----:B------:R-:W-:-:S04]  /*1f30*/  LEA R0, R13, R0, 0x2 ;  /* 0x000000000d007211 */ /* 0x000fc800078e10ff */
[----:B------:R-:W-:-:S13]  /*1f40*/  ISETP.GE.AND P0, PT, R0, UR15, PT ;  /* 0x0000000f00007c0c */ /* 0x000fda000bf06270 */
[----:B------:R-:W-:Y:S05]  /*1f50*/  @!P0 BRA `(.L_x_758) ;  /* 0xfffffff000988947 */ /* 0x000fea000383ffff */
[----:B------:R-:W-:Y:S05]  /*1f60*/  BSYNC.RECONVERGENT B0 ;  /* 0x0000000000007941 */ /* 0x000fea0003800200 */
.L_x_752:
[----:B------:R-:W-:Y:S05]  /*1f70*/  EXIT ;  /* 0x000000000000794d */ /* 0x000fea0003800000 */
.L_x_759:
        /* <DEDUP_REMOVED lines=16> */
.L_x_1123:


//--------------------- .text._Z25multi_tensor_apply_kernelI18TensorListMetadataILi5EE15DistAdamFunctorIN3c108BFloat16EfNS3_4HalfEEJPfffffff10adamMode_tfEEvlPViT_T0_DpT1_ --------------------------
	.section	.text._Z25multi_tensor_apply_kernelI18TensorListMetadataILi5EE15DistAdamFunctorIN3c108BFloat16EfNS3_4HalfEEJPfffffff10adamMode_tfEEvlPViT_T0_DpT1_,"ax",@progbits
	.align	128
        .global         _Z25multi_tensor_apply_kernelI18TensorListMetadataILi5EE15DistAdamFunctorIN3c108BFloat16EfNS3_4HalfEEJPfffffff10adamMode_tfEEvlPViT_T0_DpT1_
        .type           _Z25multi_tensor_apply_kernelI18TensorListMetadataILi5EE15DistAdamFunctorIN3c108BFloat16EfNS3_4HalfEEJPfffffff10adamMode_tfEEvlPViT_T0_DpT1_,@function
        .size           _Z25multi_tensor_apply_kernelI18TensorListMetadataILi5EE15DistAdamFunctorIN3c108BFloat16EfNS3_4HalfEEJPfffffff10adamMode_tfEEvlPViT_T0_DpT1_,(.L_x_1124 - _Z25multi_tensor_apply_kernelI18TensorListMetadataILi5EE15DistAdamFunctorIN3c108BFloat16EfNS3_4HalfEEJPfffffff10adamMode_tfEEvlPViT_T0_DpT1_)
        .other          _Z25multi_tensor_apply_kernelI18TensorListMetadataILi5EE15DistAdamFunctorIN3c108BFloat16EfNS3_4HalfEEJPfffffff10adamMode_tfEEvlPViT_T0_DpT1_,@"STO_CUDA_ENTRY STV_DEFAULT"
_Z25multi_tensor_apply_kernelI18TensorListMetadataILi5EE15DistAdamFunctorIN3c108BFloat16EfNS3_4HalfEEJPfffffff10adamMode_tfEEvlPViT_T0_DpT1_:
.text._Z25multi_tensor_apply_kernelI18TensorListMetadataILi5EE15DistAdamFunctorIN3c108BFloat16EfNS3_4HalfEEJPfffffff10adamMode_tfEEvlPViT_T0_DpT1_:
        /* <DEDUP_REMOVED lines=48> */
[----:B0-----:R0:W5:Y:S01]  /*0300*/  LDG.E R7, desc[UR16][R2.64] ;  /* 0x0000001002077981 */ /* 0x001162000c1e1900 */
[----:B------:R-:W-:Y:S01]  /*0310*/  ULEA UR12, UP0, UR14, UR12, 0x1 ;  /* 0x0000000c0e0c7291 */ /* 0x000fe2000f8008ff */
[----:B------:R-:W0:Y:S03]  /*0320*/  LDCU.64 UR30, c[0x0][0xf88] ;  /* 0x0001f100ff1e77ac */ /* 0x000e260008000a00 */
[----:B------:R-:W-:-:S02]  /*0330*/  ULEA.HI.X UR13, UR14, UR13, UR19, 0x1, UP0 ;  /* 0x0000000d0e0d7291 */ /* 0x000fc400080f0c13 */
[----:B-1----:R-:W-:Y:S01]  /*0340*/  UISETP.NE.AND UP0, UPT, UR20, URZ, UPT ;  /* 0x000000ff1400728c */ /* 0x002fe2000bf05270 */
[----:B------:R-:W1:Y:S01]  /*0350*/  LDCU.128 UR24, c[0x0][0xf90] ;  /* 0x0001f200ff1877ac */ /* 0x000e620008000c00 */
[----:B------:R-:W0:Y:S07]  /*0360*/  LDCU.128 UR32, c[0x0][0xf90] ;  /* 0x0001f200ff2077ac */ /* 0x000e2e0008000c00 */
[----:B--234-:R-:W-:Y:S05]  /*0370*/  BRA.U !UP0, `(.L_x_760) ;  /* 0x0000000d08b47547 */ /* 0x01cfea000b800000 */
[----:B------:R-:W-:Y:S01]  /*0380*/  BSSY.RECONVERGENT B0, `(.L_x_761) ;  /* 0x00000eb000007945 */ /* 0x000fe20003800200 */
.L_x_766:
[----:B------:R-:W-:Y:S01]  /*0390*/  HFMA2 R9, -RZ, RZ, 0, 1.1920928955078125e-07 ;  /* 0x00000002ff097431 */ /* 0x000fe200000001ff */
[----:B------:R-:W-:Y:S01]  /*03a0*/  MOV R5, 0x2 ;  /* 0x0000000200057802 */ /* 0x000fe20000000f00 */
[----:B0-----:R-:W-:-:S04]  /*03b0*/  HFMA2 R3, -RZ, RZ, 0, 1.1920928955078125e-07 ;  /* 0x00000002ff037431 */ /* 0x001fc800000001ff */
        /* <DEDUP_REMOVED lines=9> */
[----:B------:R-:W5:Y:S01]  /*0450*/  LDG.E.128 R12, desc[UR16][R12.64] ;  /* 0x000000100c0c7981 */ /* 0x000f62000c1e1d00 */
[----:B--2---:R-:W-:-:S02]  /*0460*/  SHF.R.U64 R26, R18, 0x10, R19 ;  /* 0x00000010121a7819 */ /* 0x004fc40000001213 */
[----:B------:R-:W-:Y:S02]  /*0470*/  SHF.R.U32.HI R22, RZ, 0x10, R19 ;  /* 0x00000010ff167819 */ /* 0x000fe40000011613 */
[----:B------:R-:W-:Y:S02]  /*0480*/  PRMT R21, R18, 0x7610, R21 ;  /* 0x0000761012157816 */ /* 0x000fe40000000015 */
[C---:B---3--:R-:W-:Y:S02]  /*0490*/  SHF.R.U64 R25, R16.reuse, 0x10, R17 ;  /* 0x0000001010197819 */ /* 0x048fe40000001211 */
[----:B------:R-:W-:Y:S02]  /*04a0*/  PRMT R23, R16, 0x7610, R23 ;  /* 0x0000761010177816 */ /* 0x000fe40000000017 */
[----:B------:R-:W-:Y:S02]  /*04b0*/  PRMT R0, R19, 0x7610, R0 ;  /* 0x0000761013007816 */ /* 0x000fe40000000000 */
[----:B------:R-:W-:-:S02]  /*04c0*/  SHF.R.U32.HI R16, RZ, 0x10, R17 ;  /* 0x00000010ff107819 */ /* 0x000fc40000011611 */
[----:B------:R-:W-:Y:S02]  /*04d0*/  PRMT R18, R17, 0x7610, R18 ;  /* 0x0000761011127816 */ /* 0x000fe40000000012 */
[C---:B----4-:R-:W-:Y:S02]  /*04e0*/  SHF.R.U64 R24, R10.reuse, 0x10, R11 ;  /* 0x000000100a187819 */ /* 0x050fe4000000120b */
[----:B------:R-:W-:Y:S02]  /*04f0*/  PRMT R19, R10, 0x7610, R19 ;  /* 0x000076100a137816 */ /* 0x000fe40000000013 */
[--C-:B------:R-:W-:Y:S02]  /*0500*/  SHF.R.U32.HI R17, RZ, 0x10, R11.reuse ;  /* 0x00000010ff117819 */ /* 0x100fe4000001160b */
[----:B------:R-:W-:Y:S02]  /*0510*/  PRMT R20, R11, 0x7610, R20 ;  /* 0x000076100b147816 */ /* 0x000fe40000000014 */
[----:B------:R-:W-:-:S02]  /*0520*/  PRMT R11, R26, 0x7610, R11 ;  /* 0x000076101a0b7816 */ /* 0x000fc4000000000b */
[----:B------:R-:W-:Y:S01]  /*0530*/  PRMT R10, R22, 0x7610, R10 ;  /* 0x00007610160a7816 */ /* 0x000fe2000000000a */
[----:B------:R-:W-:Y:S06]  /*0540*/  BRA `(.L_x_763) ;  /* 0x0000000000bc7947 */ /* 0x000fec0003800000 */
.L_x_762:
        /* <DEDUP_REMOVED lines=19> */
[C---:B------:R-:W-:Y:S01]  /*0680*/  @!P1 IMAD.WIDE R26, R6.reuse, R27, UR10 ;  /* 0x0000000a061a9e25 */ /* 0x040fe2000f8e021b */
[----:B------:R-:W-:Y:S01]  /*0690*/  @P2 MOV R14, RZ ;  /* 0x000000ff000e2202 */ /* 0x000fe20000000f00 */
[----:B------:R2:W5:Y:S01]  /*06a0*/  @!P3 LDG.E R15, desc[UR16][R22.64+0xc] ;  /* 0x00000c10160fb981 */ /* 0x000562000c1e1900 */
[----:B------:R-:W-:Y:S01]  /*06b0*/  @P1 PRMT R25, RZ, 0x7610, R25 ;  /* 0x00007610ff191816 */ /* 0x000fe20000000019 */
[----:B------:R-:W-:Y:S01]  /*06c0*/  @!P2 IMAD.WIDE R28, R6, R29, UR10 ;  /* 0x0000000a061cae25 */ /* 0x000fe2000f8e021d */
[----:B------:R-:W-:Y:S01]  /*06d0*/  @P1 PRMT R24, RZ, 0x7610, R24 ;  /* 0x00007610ff181816 */ /* 0x000fe20000000018 */
[----:B------:R3:W5:Y:S01]  /*06e0*/  @!P0 LDG.E.U16 R19, desc[UR16][R2.64] ;  /* 0x0000001002138981 */ /* 0x000762000c1e1500 */
[----:B------:R-:W-:-:S02]  /*06f0*/  @P2 PRMT R0, RZ, 0x7610, R0 ;  /* 0x00007610ff002816 */ /* 0x000fc40000000000 */
[----:B------:R-:W-:Y:S01]  /*0700*/  @P2 PRMT R18, RZ, 0x7610, R18 ;  /* 0x00007610ff122816 */ /* 0x000fe20000000012 */
[----:B------:R3:W5:Y:S01]  /*0710*/  @!P1 LDG.E R13, desc[UR16][R26.64+0x4] ;  /* 0x000004101a0d9981 */ /* 0x000762000c1e1900 */
[----:B------:R-:W-:Y:S02]  /*0720*/  @P2 PRMT R20, RZ, 0x7610, R20 ;  /* 0x00007610ff142816 */ /* 0x000fe40000000014 */
[----:B0-----:R-:W-:Y:S01]  /*0730*/  @P3 PRMT R16, RZ, 0x7610, R16 ;  /* 0x00007610ff103816 */ /* 0x001fe20000000010 */
[----:B------:R3:W5:Y:S01]  /*0740*/  @!P0 LDG.E.U16 R23, desc[UR16][R4.64] ;  /* 0x0000001004178981 */ /* 0x000762000c1e1500 */
[----:B------:R-:W-:-:S03]  /*0750*/  @P3 PRMT R17, RZ, 0x7610, R17 ;  /* 0x00007610ff113816 */ /* 0x000fc60000000011 */
        /* <DEDUP_REMOVED lines=13> */
[----:B--23--:R-:W-:-:S07]  /*0830*/  @P0 PRMT R23, RZ, 0x7610, R23 ;  /* 0x00007610ff170816 */ /* 0x00cfce0000000017 */
.L_x_763:
[----:B-1----:R-:W0:Y:S01]  /*0840*/  MUFU.RCP R22, UR25 ;  /* 0x0000001900167d08 */ /* 0x002e220008001000 */
[----:B-----5:R-:W-:Y:S01]  /*0850*/  FMUL.FTZ R26, R7, R12 ;  /* 0x0000000c071a7220 */ /* 0x020fe20000410000 */
[----:B------:R-:W-:Y:S01]  /*0860*/  IMAD.U32 R19, R19, 0x10000, RZ ;  /* 0x0001000013137824 */ /* 0x000fe200078e00ff */
[----:B------:R-:W-:Y:S01]  /*0870*/  SHF.L.U32 R23, R23, 0x10, RZ ;  /* 0x0000001017177819 */ /* 0x000fe200000006ff */
[----:B------:R-:W-:Y:S02]  /*0880*/  IMAD.U32 R21, R21, 0x10000, RZ ;  /* 0x0001000015157824 */ /* 0x000fe400078e00ff */
[C---:B------:R-:W-:Y:S01]  /*0890*/  FMUL.FTZ R12, R26.reuse, R26 ;  /* 0x0000001a1a0c7220 */ /* 0x040fe20000410000 */
[----:B------:R-:W-:Y:S01]  /*08a0*/  FFMA.FTZ R26, R26, -UR22, R26 ;  /* 0x800000161a1a7c23 */ /* 0x000fe2000801001a */
[----:B------:R-:W-:Y:S01]  /*08b0*/  SHF.L.U32 R24, R24, 0x10, RZ ;  /* 0x0000001018187819 */ /* 0x000fe200000006ff */
[----:B------:R-:W-:Y:S02]  /*08c0*/  IMAD.U32 R17, R17, 0x10000, RZ ;  /* 0x0001000011117824 */ /* 0x000fe400078e00ff */
[----:B------:R-:W-:Y:S01]  /*08d0*/  FFMA.FTZ R12, R12, -UR23, R12 ;  /* 0x800000170c0c7c23 */ /* 0x000fe2000801000c */
[----:B------:R-:W-:Y:S01]  /*08e0*/  FFMA.FTZ R26, R23, UR22, R26 ;  /* 0x00000016171a7c23 */ /* 0x000fe2000801001a */
[----:B------:R-:W-:Y:S01]  /*08f0*/  FMUL.FTZ R23, R7, R13 ;  /* 0x0000000d07177220 */ /* 0x000fe20000410000 */
[----:B------:R-:W-:Y:S01]  /*0900*/  SHF.L.U32 R25, R25, 0x10, RZ ;  /* 0x0000001019197819 */ /* 0x000fe200000006ff */
[----:B------:R-:W-:Y:S01]  /*0910*/  FFMA.FTZ R19, R19, UR23, R12 ;  /* 0x0000001713137c23 */ /* 0x000fe2000801000c */
[----:B------:R-:W1:Y:S01]  /*0920*/  MUFU.RCP R13, UR24 ;  /* 0x00000018000d7d08 */ /* 0x000e620008001000 */
[C---:B------:R-:W-:Y:S01]  /*0930*/  FFMA.FTZ R28, R23.reuse, -UR22, R23 ;  /* 0x80000016171c7c23 */ /* 0x040fe20008010017 */
[----:B------:R-:W-:Y:S01]  /*0940*/  FMUL.FTZ R23, R23, R23 ;  /* 0x0000001717177220 */ /* 0x000fe20000410000 */
[----:B0-----:R-:W-:Y:S01]  /*0950*/  FMUL.FTZ R27, R19, R22 ;  /* 0x00000016131b7220 */ /* 0x001fe20000410000 */
[----:B------:R-:W-:Y:S01]  /*0960*/  SHF.L.U32 R20, R20, 0x10, RZ ;  /* 0x0000001014147819 */ /* 0x000fe200000006ff */
[----:B------:R-:W-:Y:S01]  /*0970*/  FFMA.FTZ R28, R25, UR22, R28 ;  /* 0x00000016191c7c23 */ /* 0x000fe2000801001c */
[----:B------:R-:W-:Y:S01]  /*0980*/  FFMA.FTZ R23, R23, -UR23, R23 ;  /* 0x8000001717177c23 */ /* 0x000fe20008010017 */
[----:B------:R-:W-:Y:S01]  /*0990*/  FMUL.FTZ R25, R7, R14 ;  /* 0x0000000e07197220 */ /* 0x000fe20000410000 */
[----:B------:R-:W0:Y:S01]  /*09a0*/  MUFU.SQRT R12, R27 ;  /* 0x0000001b000c7308 */ /* 0x000e220000002000 */
[----:B------:R-:W-:Y:S01]  /*09b0*/  SHF.L.U32 R18, R18, 0x10, RZ ;  /* 0x0000001012127819 */ /* 0x000fe200000006ff */
[----:B------:R-:W-:Y:S01]  /*09c0*/  FFMA.FTZ R24, R24, UR23, R23 ;  /* 0x0000001718187c23 */ /* 0x000fe20008010017 */
[----:B------:R-:W-:Y:S01]  /*09d0*/  SHF.L.U32 R11, R11, 0x10, RZ ;  /* 0x000000100b0b7819 */ /* 0x000fe200000006ff */
[----:B------:R-:W-:-:S02]  /*09e0*/  IMAD.U32 R10, R10, 0x10000, RZ ;  /* 0x000100000a0a7824 */ /* 0x000fc400078e00ff */
[----:B------:R-:W-:Y:S02]  /*09f0*/  FMUL.FTZ R29, R24, R22 ;  /* 0x00000016181d7220 */ /* 0x000fe40000410000 */
[----:B------:R-:W-:Y:S01]  /*0a00*/  F2F.BF16.F32 R19, R19 ;  /* 0x0000001300137304 */ /* 0x000fe20000202000 */
[-C--:B-1----:R-:W-:Y:S01]  /*0a10*/  FMUL.FTZ R23, R26, R13.reuse ;  /* 0x0000000d1a177220 */ /* 0x082fe20000410000 */
[----:B------:R-:W-:-:S06]  /*0a20*/  FMUL.FTZ R14, R28, R13 ;  /* 0x0000000d1c0e7220 */ /* 0x000fcc0000410000 */
[----:B------:R-:W-:Y:S01]  /*0a30*/  MUFU.SQRT R29, R29 ;  /* 0x0000001d001d7308 */ /* 0x000fe20000002000 */
[----:B0-----:R-:W-:-:S07]  /*0a40*/  FADD.FTZ R12, R12, UR26 ;  /* 0x0000001a0c0c7e21 */ /* 0x001fce0008010000 */
[----:B------:R-:W0:Y:S02]  /*0a50*/  MUFU.RCP R12, R12 ;  /* 0x0000000c000c7308 */ /* 0x000e240000001000 */
[----:B0-----:R-:W-:-:S04]  /*0a60*/  FMUL.FTZ R23, R23, R12 ;  /* 0x0000000c17177220 */ /* 0x001fc80000410000 */
[----:B------:R-:W-:-:S04]  /*0a70*/  FFMA.FTZ R23, R21, UR21, R23 ;  /* 0x0000001515177c23 */ /* 0x000fc80008010017 */
[----:B------:R-:W-:Y:S01]  /*0a80*/  FMUL.FTZ R27, R23, UR27 ;  /* 0x0000001b171b7c20 */ /* 0x000fe20008410000 */
[----:B------:R-:W-:-:S05]  /*0a90*/  FADD.FTZ R23, R29, UR26 ;  /* 0x0000001a1d177e21 */ /* 0x000fca0008010000 */
[----:B------:R-:W0:Y:S08]  /*0aa0*/  F2F.BF16.F32 R27, R27 ;  /* 0x0000001b001b7304 */ /* 0x000e300000202000 */
[----:B------:R-:W1:Y:S01]  /*0ab0*/  MUFU.RCP R23, R23 ;  /* 0x0000001700177308 */ /* 0x000e620000001000 */
[----:B0-----:R-:W-:Y:S01]  /*0ac0*/  SHF.L.U32 R12, R27, 0x10, RZ ;  /* 0x000000101b0c7819 */ /* 0x001fe200000006ff */
[----:B------:R-:W-:-:S04]  /*0ad0*/  FFMA.FTZ R27, R25, -UR22, R25 ;  /* 0x80000016191b7c23 */ /* 0x000fc80008010019 */
[----:B------:R-:W-:Y:S01]  /*0ae0*/  FADD.FTZ R12, R21, -R12 ;  /* 0x8000000c150c7221 */ /* 0x000fe20000010000 */
[----:B------:R-:W-:Y:S01]  /*0af0*/  FMUL.FTZ R21, R25, R25 ;  /* 0x0000001919157220 */ /* 0x000fe20000410000 */
[----:B------:R-:W-:-:S03]  /*0b00*/  FFMA.FTZ R27, R18, UR22, R27 ;  /* 0x00000016121b7c23 */ /* 0x000fc6000801001b */
[----:B------:R-:W-:Y:S01]  /*0b10*/  FFMA.FTZ R21, R21, -UR23, R21 ;  /* 0x8000001715157c23 */ /* 0x000fe20008010015 */
[----:B-1----:R-:W-:Y:S01]  /*0b20*/  FMUL.FTZ R14, R14, R23 ;  /* 0x000000170e0e7220 */ /* 0x002fe20000410000 */
[----:B------:R-:W-:Y:S02]  /*0b30*/  FMUL.FTZ R18, R27, R13 ;  /* 0x0000000d1b127220 */ /* 0x000fe40000410000 */
[----:B------:R-:W-:Y:S01]  /*0b40*/  FFMA.FTZ R21, R20, UR23, R21 ;  /* 0x0000001714157c23 */ /* 0x000fe20008010015 */
[----:B------:R-:W-:Y:S01]  /*0b50*/  FMUL.FTZ R20, R7, R15 ;  /* 0x0000000f07147220 */ /* 0x000fe20000410000 */
[----:B------:R-:W-:Y:S02]  /*0b60*/  F2F.BF16.F32 R27, R27 ;  /* 0x0000001b001b7304 */ /* 0x000fe40000202000 */
[----:B------:R-:W-:Y:S01]  /*0b70*/  FMUL.FTZ R29, R21, R22 ;  /* 0x00000016151d7220 */ /* 0x000fe20000410000 */
[C---:B------:R-:W-:Y:S01]  /*0b80*/  FMUL.FTZ R15, R20.reuse, R20 ;  /* 0x00000014140f7220 */ /* 0x040fe20000410000 */
[----:B------:R-:W-:-:S03]  /*0b90*/  FFMA.FTZ R20, R20, -UR22, R20 ;  /* 0x8000001614147c23 */ /* 0x000fc60008010014 */
[----:B------:R-:W-:Y:S01]  /*0ba0*/  FFMA.FTZ R15, R15, -UR23, R15 ;  /* 0x800000170f0f7c23 */ /* 0x000fe2000801000f */
[----:B------:R-:W0:Y:S08]  /*0bb0*/  MUFU.SQRT R29, R29 ;  /* 0x0000001d001d7308 */ /* 0x000e300000002000 */
[----:B------:R-:W-:Y:S01]  /*0bc0*/  F2F.BF16.F32 R21, R21 ;  /* 0x0000001500157304 */ /* 0x000fe20000202000 */
[----:B0-----:R-:W-:-:S07]  /*0bd0*/  FADD.FTZ R23, R29, UR26 ;  /* 0x0000001a1d177e21 */ /* 0x001fce0008010000 */
[----:B------:R-:W0:Y:S02]  /*0be0*/  MUFU.RCP R23, R23 ;  /* 0x0000001700177308 */ /* 0x000e240000001000 */
[----:B0-----:R-:W-:Y:S01]  /*0bf0*/  FMUL.FTZ R18, R18, R23 ;  /* 0x0000001712127220 */ /* 0x001fe20000410000 */
[----:B------:R-:W-:-:S05]  /*0c00*/  FFMA.FTZ R23, R17, UR23, R15 ;  /* 0x0000001711177c23 */ /* 0x000fca000801000f */
[----:B------:R-:W-:Y:S01]  /*0c10*/  F2F.BF16.F32 R15, R24 ;  /* 0x00000018000f7304 */ /* 0x000fe20000202000 */
[----:B------:R-:W-:-:S07]  /*0c20*/  FMUL.FTZ R29, R23, R22 ;  /* 0x00000016171d7220 */ /* 0x000fce0000410000 */
[----:B------:R-:W0:Y:S08]  /*0c30*/  MUFU.SQRT R25, R29 ;  /* 0x0000001d00197308 */ /* 0x000e300000002000 */
[----:B------:R1:W-:Y:S08]  /*0c40*/  F2F.BF16.F32 R17, R26 ;  /* 0x0000001a00117304 */ /* 0x0003f00000202000 */
[----:B------:R-:W-:Y:S01]  /*0c50*/  F2F.BF16.F32 R22, R28 ;  /* 0x0000001c00167304 */ /* 0x000fe20000202000 */
[----:B0-----:R-:W-:Y:S01]  /*0c60*/  FADD.FTZ R24, R25, UR26 ;  /* 0x0000001a19187e21 */ /* 0x001fe20008010000 */
[----:B------:R-:W-:-:S05]  /*0c70*/  SHF.L.U32 R25, R16, 0x10, RZ ;  /* 0x0000001010197819 */ /* 0x000fca00000006ff */
[----:B-1----:R-:W-:Y:S01]  /*0c80*/  FFMA.FTZ R26, R25, UR22, R20 ;  /* 0x00000016191a7c23 */ /* 0x002fe20008010014 */
[----:B------:R-:W0:Y:S01]  /*0c90*/  MUFU.RCP R16, R24 ;  /* 0x0000001800107308 */ /* 0x000e220000001000 */
[----:B------:R-:W-:Y:S01]  /*0ca0*/  SHF.L.U32 R25, R0, 0x10, RZ ;  /* 0x0000001000197819 */ /* 0x000fe200000006ff */
[----:B------:R-:W-:Y:S01]  /*0cb0*/  FFMA.FTZ R20, R11, UR21, R14 ;  /* 0x000000150b147c23 */ /* 0x000fe2000801000e */
[----:B------:R-:W-:-:S03]  /*0cc0*/  FMUL.FTZ R13, R26, R13 ;  /* 0x0000000d1a0d7220 */ /* 0x000fc60000410000 */
[----:B------:R-:W-:Y:S01]  /*0cd0*/  FMUL.FTZ R0, R20, UR27 ;  /* 0x0000001b14007c20 */ /* 0x000fe20008410000 */
[----:B------:R-:W-:Y:S01]  /*0ce0*/  FFMA.FTZ R18, R25, UR21, R18 ;  /* 0x0000001519127c23 */ /* 0x000fe20008010012 */
[----:B------:R-:W-:Y:S03]  /*0cf0*/  F2F.BF16.F32 R14, R26 ;  /* 0x0000001a000e7304 */ /* 0x000fe60000202000 */
[----:B------:R-:W-:-:S05]  /*0d00*/  FMUL.FTZ R18, R18, UR27 ;  /* 0x0000001b12127c20 */ /* 0x000fca0008410000 */
[----:B------:R-:W1:Y:S01]  /*0d10*/  F2F.BF16.F32 R0, R0 ;  /* 0x0000000000007304 */ /* 0x000e620000202000 */
[----:B0-----:R-:W-:-:S04]  /*0d20*/  FMUL.FTZ R13, R13, R16 ;  /* 0x000000100d0d7220 */ /* 0x001fc80000410000 */
[----:B------:R-:W-:-:S03]  /*0d30*/  FFMA.FTZ R13, R10, UR21, R13 ;  /* 0x000000150a0d7c23 */ /* 0x000fc6000801000d */
[----:B------:R-:W0:Y:S01]  /*0d40*/  F2F.BF16.F32 R18, R18 ;  /* 0x0000001200127304 */ /* 0x000e220000202000 */
[----:B------:R-:W-:Y:S01]  /*0d50*/  FMUL.FTZ R13, R13, UR27 ;  /* 0x0000001b0d0d7c20 */ /* 0x000fe20008410000 */
[----:B-1----:R-:W-:-:S06]  /*0d60*/  SHF.L.U32 R16, R0, 0x10, RZ ;  /* 0x0000001000107819 */ /* 0x002fcc00000006ff */
[----:B------:R-:W1:Y:S01]  /*0d70*/  F2F.BF16.F32 R13, R13 ;  /* 0x0000000d000d7304 */ /* 0x000e620000202000 */
[----:B------:R-:W-:Y:S01]  /*0d80*/  FADD.FTZ R16, R11, -R16 ;  /* 0x800000100b107221 */ /* 0x000fe20000010000 */
[----:B0-----:R-:W-:-:S06]  /*0d90*/  SHF.L.U32 R0, R18, 0x10, RZ ;  /* 0x0000001012007819 */ /* 0x001fcc00000006ff */
[----:B------:R-:W0:Y:S01]  /*0da0*/  F2F.BF16.F32 R24, R12 ;  /* 0x0000000c00187304 */ /* 0x000e220000202000 */
[----:B------:R-:W-:Y:S01]  /*0db0*/  FADD.FTZ R29, R25, -R0 ;  /* 0x80000000191d7221 */ /* 0x000fe20000010000 */
[----:B-1----:R-:W-:-:S06]  /*0dc0*/  SHF.L.U32 R11, R13, 0x10, RZ ;  /* 0x000000100d0b7819 */ /* 0x002fcc00000006ff */
[----:B------:R-:W1:Y:S01]  /*0dd0*/  F2F.BF16.F32 R26, R16 ;  /* 0x00000010001a7304 */ /* 0x000e620000202000 */
[----:B------:R-:W-:Y:S01]  /*0de0*/  FADD.FTZ R11, R10, -R11 ;  /* 0x8000000b0a0b7221 */ /* 0x000fe20000010000 */
[----:B0-----:R-:W-:-:S06]  /*0df0*/  IMAD.U32 R25, R24, 0x10000, RZ ;  /* 0x0001000018197824 */ /* 0x001fcc00078e00ff */
[----:B------:R-:W0:Y:S01]  /*0e00*/  F2F.BF16.F32 R29, R29 ;  /* 0x0000001d001d7304 */ /* 0x000e220000202000 */
[----:B-1----:R-:W-:-:S07]  /*0e10*/  SHF.L.U32 R0, R26, 0x10, RZ ;  /* 0x000000101a007819 */ /* 0x002fce00000006ff */
[----:B------:R-:W1:Y:S01]  /*0e20*/  F2F.BF16.F32 R20, R11 ;  /* 0x0000000b00147304 */ /* 0x000e620000202000 */
[----:B0-----:R-:W-:-:S07]  /*0e30*/  SHF.L.U32 R10, R29, 0x10, RZ ;  /* 0x000000101d0a7819 */ /* 0x001fce00000006ff */
[----:B------:R-:W0:Y:S01]  /*0e40*/  F2F.BF16.F32 R23, R23 ;  /* 0x0000001700177304 */ /* 0x000e220000202000 */
[----:B-1----:R-:W-:-:S07]  /*0e50*/  SHF.L.U32 R28, R20, 0x10, RZ ;  /* 0x00000010141c7819 */ /* 0x002fce00000006ff */
[----:B------:R-:W1:Y:S08]  /*0e60*/  F2F.F16.F32 R25, R25 ;  /* 0x0000001900197304 */ /* 0x000e700000200800 */
[----:B------:R-:W2:Y:S08]  /*0e70*/  F2F.F16.F32 R0, R0 ;  /* 0x0000000000007304 */ /* 0x000eb00000200800 */
[----:B------:R3:W4:Y:S08]  /*0e80*/  F2F.F16.F32 R16, R10 ;  /* 0x0000000a00107304 */ /* 0x0007300000200800 */
[----:B------:R3:W0:Y:S01]  /*0e90*/  F2F.F16.F32 R18, R28 ;  /* 0x0000001c00127304 */ /* 0x0006220000200800 */
[----:B-12---:R-:W-:Y:S05]  /*0ea0*/  BRA.U !UP1, `(.L_x_764) ;  /* 0x0000000109587547 */ /* 0x006fea000b800000 */
[----:B------:R-:W-:Y:S01]  /*0eb0*/  IMAD.U32 R14, R14, 0x10000, RZ ;  /* 0x000100000e0e7824 */ /* 0x000fe200078e00ff */
[----:B0-----:R-:W-:Y:S01]  /*0ec0*/  SHF.L.U32 R20, R23, 0x10, RZ ;  /* 0x0000001017147819 */ /* 0x001fe200000006ff */
[----:B---3--:R-:W-:-:S04]  /*0ed0*/  IMAD.WIDE.U32 R10, R22, 0x10000, RZ ;  /* 0x00010000160a7825 */ /* 0x008fc800078e00ff */
[----:B------:R-:W-:Y:S01]  /*0ee0*/  IMAD.WIDE.U32 R12, R26, 0x10000, RZ ;  /* 0x000100001a0c7825 */ /* 0x000fe200078e00ff */
[----:B------:R-:W-:Y:S02]  /*0ef0*/  LOP3.LUT R11, R11, R14, R27, 0xfe, !PT ;  /* 0x0000000e0b0b7212 */ /* 0x000fe400078efe1b */
[----:B------:R-:W-:Y:S01]  /*0f00*/  LOP3.LUT R10, R10, R17, RZ, 0xfc, !PT ;  /* 0x000000110a0a7212 */ /* 0x000fe200078efcff */
[----:B------:R-:W-:Y:S01]  /*0f10*/  IMAD.WIDE.U32 R14, R15, 0x10000, RZ ;  /* 0x000100000f0e7825 */ /* 0x000fe200078e00ff */
[----:B------:R-:W-:Y:S02]  /*0f20*/  SHF.L.U32 R17, R18, 0x10, RZ ;  /* 0x0000001012117819 */ /* 0x000fe400000006ff */
[----:B------:R-:W-:Y:S01]  /*0f30*/  LOP3.LUT R13, R13, R28, R29, 0xfe, !PT ;  /* 0x0000001c0d0d7212 */ /* 0x000fe200078efe1d */
[----:B------:R-:W-:Y:S01]  /*0f40*/  IMAD.WIDE.U32 R22, R0, 0x10000, RZ ;  /* 0x0001000000167825 */ /* 0x000fe200078e00ff */
[----:B------:R-:W-:Y:S02]  /*0f50*/  LOP3.LUT R15, R15, R20, R21, 0xfe, !PT ;  /* 0x000000140f0f7212 */ /* 0x000fe400078efe15 */
[----:B------:R-:W-:-:S02]  /*0f60*/  MOV R21, 0x2 ;  /* 0x0000000200157802 */ /* 0x000fc40000000f00 */
[----:B------:R-:W-:Y:S02]  /*0f70*/  LOP3.LUT R12, R12, R24, RZ, 0xfc, !PT ;  /* 0x000000180c0c7212 */ /* 0x000fe400078efcff */
[----:B------:R-:W-:Y:S02]  /*0f80*/  LOP3.LUT R14, R14, R19, RZ, 0xfc, !PT ;  /* 0x000000130e0e7212 */ /* 0x000fe400078efcff */
[----:B----4-:R-:W-:Y:S01]  /*0f90*/  LOP3.LUT R19, R23, R17, R16, 0xfe, !PT ;  /* 0x0000001117137212 */ /* 0x010fe200078efe10 */
[----:B------:R-:W-:Y:S01]  /*0fa0*/  IMAD.WIDE R16, R6, R21, UR12 ;  /* 0x0000000c06107e25 */ /* 0x000fe2000f8e0215 */
[----:B------:R-:W-:Y:S01]  /*0fb0*/  LOP3.LUT R18, R22, R25, RZ, 0xfc, !PT ;  /* 0x0000001916127212 */ /* 0x000fe200078efcff */
[----:B------:R0:W-:Y:S04]  /*0fc0*/  STG.E.64 desc[UR16][R8.64], R12 ;  /* 0x0000000c08007986 */ /* 0x0001e8000c101b10 */
[----:B------:R0:W-:Y:S04]  /*0fd0*/  STG.E.64 desc[UR16][R4.64], R10 ;  /* 0x0000000a04007986 */ /* 0x0001e8000c101b10 */
[----:B------:R0:W-:Y:S04]  /*0fe0*/  STG.E.64 desc[UR16][R2.64], R14 ;  /* 0x0000000e02007986 */ /* 0x0001e8000c101b10 */
[----:B------:R0:W-:Y:S01]  /*0ff0*/  STG.E.64 desc[UR16][R16.64], R18 ;  /* 0x0000001210007986 */ /* 0x0001e2000c101b10 */
[----:B------:R-:W-:Y:S05]  /*1000*/  BRA `(.L_x_765) ;  /* 0x0000000000787947 */ /* 0x000fea0003800000 */
.L_x_764:
[C---:B---3--:R-:W-:Y:S01]  /*1010*/  VIADD R10, R6.reuse, 0x1 ;  /* 0x00000001060a7836 */ /* 0x048fe20000000000 */
[C---:B------:R-:W-:Y:S01]  /*1020*/  ISETP.GE.AND P3, PT, R6.reuse, UR15, PT ;  /* 0x0000000f06007c0c */ /* 0x040fe2000bf66270 */
[----:B------:R-:W-:Y:S01]  /*1030*/  HFMA2 R13, -RZ, RZ, 0, 1.1920928955078125e-07 ;  /* 0x00000002ff0d7431 */ /* 0x000fe200000001ff */
[----:B------:R-:W-:Y:S02]  /*1040*/  IADD3 R11, PT, PT, R6, 0x3, RZ ;  /* 0x00000003060b7810 */ /* 0x000fe40007ffe0ff */
[----:B------:R-:W-:Y:S02]  /*1050*/  ISETP.GE.AND P0, PT, R10, UR15, PT ;  /* 0x0000000f0a007c0c */ /* 0x000fe4000bf06270 */
[----:B------:R-:W-:Y:S02]  /*1060*/  IADD3 R10, PT, PT, R6, 0x2, RZ ;  /* 0x00000002060a7810 */ /* 0x000fe40007ffe0ff */
[----:B------:R-:W-:Y:S02]  /*1070*/  ISETP.GE.AND P2, PT, R11, UR15, PT ;  /* 0x0000000f0b007c0c */ /* 0x000fe4000bf46270 */
[----:B------:R-:W-:-:S02]  /*1080*/  ISETP.GE.AND P1, PT, R10, UR15, PT ;  /* 0x0000000f0a007c0c */ /* 0x000fc4000bf26270 */
[----:B------:R-:W-:Y:S01]  /*1090*/  MOV R28, 0x2 ;  /* 0x00000002001c7802 */ /* 0x000fe20000000f00 */
[CC--:B------:R-:W-:Y:S01]  /*10a0*/  @!P3 IMAD.WIDE R10, R6.reuse, R13.reuse, UR12 ;  /* 0x0000000c060abe25 */ /* 0x0c0fe2000f8e020d */
[----:B------:R1:W-:Y:S03]  /*10b0*/  @!P3 STG.E.U16 desc[UR16][R8.64], R24 ;  /* 0x000000180800b986 */ /* 0x0003e6000c101510 */
[----:B------:R-:W-:Y:S01]  /*10c0*/  @!P0 IMAD.WIDE R12, R6, R13, UR12 ;  /* 0x0000000c060c8e25 */ /* 0x000fe2000f8e020d */
[----:B------:R-:W-:Y:S04]  /*10d0*/  @!P3 STG.E.U16 desc[UR16][R4.64], R17 ;  /* 0x000000110400b986 */ /* 0x000fe8000c101510 */
[----:B------:R-:W-:Y:S01]  /*10e0*/  @!P3 STG.E.U16 desc[UR16][R2.64], R19 ;  /* 0x000000130200b986 */ /* 0x000fe2000c101510 */
[----:B-1----:R-:W-:-:S03]  /*10f0*/  IMAD.MOV.U32 R24, RZ, RZ, 0x2 ;  /* 0x00000002ff187424 */ /* 0x002fc600078e00ff */
[----:B------:R1:W-:Y:S04]  /*1100*/  @!P3 STG.E.U16 desc[UR16][R10.64], R25 ;  /* 0x000000190a00b986 */ /* 0x0003e8000c101510 */
[----:B------:R2:W-:Y:S04]  /*1110*/  @!P0 STG.E.U16 desc[UR16][R8.64+0x2], R26 ;  /* 0x0000021a08008986 */ /* 0x0005e8000c101510 */
[----:B------:R2:W-:Y:S04]  /*1120*/  @!P0 STG.E.U16 desc[UR16][R4.64+0x2], R22 ;  /* 0x0000021604008986 */ /* 0x0005e8000c101510 */
[----:B------:R2:W-:Y:S01]  /*1130*/  @!P0 STG.E.U16 desc[UR16][R2.64+0x2], R15 ;  /* 0x0000020f02008986 */ /* 0x0005e2000c101510 */
[----:B-1----:R-:W-:-:S03]  /*1140*/  @!P1 IMAD.WIDE R24, R6, R24, UR12 ;  /* 0x0000000c06189e25 */ /* 0x002fc6000f8e0218 */
[----:B------:R2:W-:Y:S01]  /*1150*/  @!P0 STG.E.U16 desc[UR16][R12.64+0x2], R0 ;  /* 0x000002000c008986 */ /* 0x0005e2000c101510 */
[----:B------:R-:W-:-:S03]  /*1160*/  @!P2 IMAD.WIDE R10, R6, R28, UR12 ;  /* 0x0000000c060aae25 */ /* 0x000fc6000f8e021c */
[----:B------:R2:W-:Y:S04]  /*1170*/  @!P1 STG.E.U16 desc[UR16][R8.64+0x4], R29 ;  /* 0x0000041d08009986 */ /* 0x0005e8000c101510 */
[----:B------:R2:W-:Y:S04]  /*1180*/  @!P1 STG.E.U16 desc[UR16][R4.64+0x4], R27 ;  /* 0x0000041b04009986 */ /* 0x0005e8000c101510 */
[----:B------:R2:W-:Y:S04]  /*1190*/  @!P1 STG.E.U16 desc[UR16][R2.64+0x4], R21 ;  /* 0x0000041502009986 */ /* 0x0005e8000c101510 */
[----:B----4-:R2:W-:Y:S04]  /*11a0*/  @!P1 STG.E.U16 desc[UR16][R24.64+0x4], R16 ;  /* 0x0000041018009986 */ /* 0x0105e8000c101510 */
[----:B------:R2:W-:Y:S04]  /*11b0*/  @!P2 STG.E.U16 desc[UR16][R8.64+0x6], R20 ;  /* 0x000006140800a986 */ /* 0x0005e8000c101510 */
[----:B------:R2:W-:Y:S04]  /*11c0*/  @!P2 STG.E.U16 desc[UR16][R4.64+0x6], R14 ;  /* 0x0000060e0400a986 */ /* 0x0005e8000c101510 */
[----:B0-----:R2:W-:Y:S04]  /*11d0*/  @!P2 STG.E.U16 desc[UR16][R2.64+0x6], R23 ;  /* 0x000006170200a986 */ /* 0x0015e8000c101510 */
[----:B------:R2:W-:Y:S02]  /*11e0*/  @!P2 STG.E.U16 desc[UR16][R10.64+0x6], R18 ;  /* 0x000006120a00a986 */ /* 0x0005e4000c101510 */
.L_x_765:
[----:B0-2---:R-:W-:-:S04]  /*11f0*/  MOV R3, UR18 ;  /* 0x0000001200037c02 */ /* 0x005fc80008000f00 */
[----:B------:R-:W-:-:S04]  /*1200*/  LEA R6, R3, R6, 0x2 ;  /* 0x0000000603067211 */ /* 0x000fc800078e10ff */
[----:B------:R-:W-:-:S13]  /*1210*/  ISETP.GE.AND P0, PT, R6, UR15, PT ;  /* 0x0000000f06007c0c */ /* 0x000fda000bf06270 */
[----:B------:R-:W-:Y:S05]  /*1220*/  @!P0 BRA `(.L_x_766) ;  /* 0xfffffff000588947 */ /* 0x000fea000383ffff */
[----:B------:R-:W-:Y:S05]  /*1230*/  BSYNC.RECONVERGENT B0 ;  /* 0x0000000000007941 */ /* 0x000fea0003800200 */
.L_x_761:
[----:B------:R-:W-:Y:S05]  /*1240*/  EXIT ;  /* 0x000000000000794d */ /* 0x000fea0003800000 */
.L_x_760:
[----:B------:R-:W-:Y:S01]  /*1250*/  BSSY.RECONVERGENT B0, `(.L_x_767) ;  /* 0x00000e4000007945 */ /* 0x000fe20003800200 */
.L_x_773:
[----:B0-----:R-:W-:Y:S01]  /*1260*/  HFMA2 R11, -RZ, RZ, 0, 1.1920928955078125e-07 ;  /* 0x00000002ff0b7431 */ /* 0x001fe200000001ff */
[----:B------:R-:W-:Y:S01]  /*1270*/  MOV R13, 0x2 ;  /* 0x00000002000d7802 */ /* 0x000fe20000000f00 */
[----:B------:R-:W-:-:S04]  /*1280*/  IMAD.MOV.U32 R15, RZ, RZ, 0x2 ;  /* 0x00000002ff0f7424 */ /* 0x000fc800078e00ff */
[----:B------:R-:W-:-:S04]  /*1290*/  IMAD.WIDE R14, R6, R15, UR4 ;  /* 0x00000004060e7e25 */ /* 0x000fc8000f8e020f */
[----:B------:R-:W-:-:S04]  /*12a0*/  IMAD.WIDE R10, R6, R11, UR6 ;  /* 0x00000006060a7e25 */ /* 0x000fc8000f8e020b */
[----:B------:R-:W-:Y:S01]  /*12b0*/  IMAD.WIDE R12, R6, R13, UR8 ;  /* 0x00000008060c7e25 */ /* 0x000fe2000f8e020d */
[----:B----4-:R-:W-:Y:S06]  /*12c0*/  BRA.U UP1, `(.L_x_768) ;  /* 0x0000000101a87547 */ /* 0x010fec000b800000 */
[C---:B0-----:R-:W-:Y:S01]  /*12d0*/  VIADD R2, R6.reuse, 0x2 ;  /* 0x0000000206027836 */ /* 0x041fe20000000000 */
        /* <DEDUP_REMOVED lines=10> */
[----:B------:R-:W-:Y:S01]  /*1380*/  @P0 MOV R16, RZ ;  /* 0x000000ff00100202 */ /* 0x000fe20000000f00 */
[----:B------:R-:W-:Y:S01]  /*1390*/  @P1 IMAD.MOV.U32 R17, RZ, RZ, RZ ;  /* 0x000000ffff111224 */ /* 0x000fe200078e00ff */
[----:B------:R-:W-:Y:S01]  /*13a0*/  @P2 MOV R18, RZ ;  /* 0x000000ff00122202 */ /* 0x000fe20000000f00 */
[----:B------:R0:W5:Y:S01]  /*13b0*/  @!P0 LDG.E.U16 R23, desc[UR16][R14.64] ;  /* 0x000000100e178981 */ /* 0x000162000c1e1500 */
[----:B------:R-:W-:Y:S02]  /*13c0*/  @P3 MOV R19, RZ ;  /* 0x000000ff00133202 */ /* 0x000fe40000000f00 */
[----:B------:R-:W-:Y:S01]  /*13d0*/  @P0 PRMT R9, RZ, 0x7610, R9 ;  /* 0x00007610ff090816 */ /* 0x000fe20000000009 */
[----:B------:R0:W5:Y:S01]  /*13e0*/  @!P0 LDG.E R16, desc[UR16][R26.64] ;  /* 0x000000101a108981 */ /* 0x000162000c1e1900 */
        /* <DEDUP_REMOVED lines=11> */
[----:B------:R0:W5:Y:S01]  /*14a0*/  @!P0 LDG.E.U16 R21, desc[UR16][R10.64] ;  /* 0x000000100a158981 */ /* 0x000162000c1e1500 */
[----:B------:R-:W-:-:S03]  /*14b0*/  @P3 PRMT R2, RZ, 0x7610, R2 ;  /* 0x00007610ff023816 */ /* 0x000fc60000000002 */
        /* <DEDUP_REMOVED lines=11> */
.L_x_768:
[----:B------:R-:W-:Y:S01]  /*1570*/  MOV R17, 0x4 ;  /* 0x0000000400117802 */ /* 0x000fe20000000f00 */
[----:B------:R-:W2:Y:S04]  /*1580*/  LDG.E.64 R8, desc[UR16][R14.64] ;  /* 0x000000100e087981 */ /* 0x000ea8000c1e1b00 */
[----:B------:R-:W3:Y:S01]  /*1590*/  LDG.E.64 R4, desc[UR16][R10.64] ;  /* 0x000000100a047981 */ /* 0x000ee2000c1e1b00 */
[----:B------:R-:W-:-:S03]  /*15a0*/  IMAD.WIDE R16, R6, R17, UR10 ;  /* 0x0000000a06107e25 */ /* 0x000fc6000f8e0211 */
[----:B0-----:R-:W4:Y:S04]  /*15b0*/  LDG.E.64 R2, desc[UR16][R12.64] ;  /* 0x000000100c027981 */ /* 0x001f28000c1e1b00 */
[----:B------:R-:W5:Y:S01]  /*15c0*/  LDG.E.128 R16, desc[UR16][R16.64] ;  /* 0x0000001010107981 */ /* 0x000f62000c1e1d00 */
[C---:B--2---:R-:W-:Y:S02]  /*15d0*/  SHF.R.U64 R24, R8.reuse, 0x10, R9 ;  /* 0x0000001008187819 */ /* 0x044fe40000001209 */
[----:B------:R-:W-:Y:S02]  /*15e0*/  PRMT R23, R8, 0x7610, R23 ;  /* 0x0000761008177816 */ /* 0x000fe40000000017 */
[----:B------:R-:W-:Y:S02]  /*15f0*/  SHF.R.U32.HI R8, RZ, 0x10, R9 ;  /* 0x00000010ff087819 */ /* 0x000fe40000011609 */
[----:B------:R-:W-:-:S02]  /*1600*/  PRMT R0, R9, 0x7610, R0 ;  /* 0x0000761009007816 */ /* 0x000fc40000000000 */
[C---:B---3--:R-:W-:Y:S02]  /*1610*/  SHF.R.U64 R22, R4.reuse, 0x10, R5 ;  /* 0x0000001004167819 */ /* 0x048fe40000001205 */
[----:B------:R-:W-:Y:S02]  /*1620*/  PRMT R21, R4, 0x7610, R21 ;  /* 0x0000761004157816 */ /* 0x000fe40000000015 */
[C---:B----4-:R-:W-:Y:S02]  /*1630*/  SHF.R.U64 R4, R2.reuse, 0x10, R3 ;  /* 0x0000001002047819 */ /* 0x050fe40000001203 */
[----:B------:R-:W-:Y:S02]  /*1640*/  PRMT R9, R2, 0x7610, R9 ;  /* 0x0000761002097816 */ /* 0x000fe40000000009 */
[----:B------:R-:W-:Y:S02]  /*1650*/  SHF.R.U32.HI R20, RZ, 0x10, R5 ;  /* 0x00000010ff147819 */ /* 0x000fe40000011605 */
[----:B------:R-:W-:-:S07]  /*1660*/  SHF.R.U32.HI R2, RZ, 0x10, R3 ;  /* 0x00000010ff027819 */ /* 0x000fce0000011603 */
.L_x_769:
[----:B-----5:R-:W-:Y:S01]  /*1670*/  IMAD.U32 R23, R23, 0x10000, RZ ;  /* 0x0001000017177824 */ /* 0x020fe200078e00ff */
[----:B------:R-:W2:Y:S01]  /*1680*/  MUFU.RCP R25, UR33 ;  /* 0x0000002100197d08 */ /* 0x000ea20008001000 */
[----:B0-----:R-:W-:Y:S01]  /*1690*/  SHF.L.U32 R27, R9, 0x10, RZ ;  /* 0x00000010091b7819 */ /* 0x001fe200000006ff */
[----:B------:R-:W-:Y:S02]  /*16a0*/  IMAD.U32 R3, R3, 0x10000, RZ ;  /* 0x0001000003037824 */ /* 0x000fe400078e00ff */
[----:B------:R-:W-:Y:S01]  /*16b0*/  FMUL.FTZ R26, R23, UR28 ;  /* 0x0000001c171a7c20 */ /* 0x000fe20008410000 */
[----:B------:R-:W-:Y:S01]  /*16c0*/  SHF.L.U32 R9, R24, 0x10, RZ ;  /* 0x0000001018097819 */ /* 0x000fe200000006ff */
[----:B------:R-:W-:Y:S01]  /*16d0*/  IMAD.U32 R20, R20, 0x10000, RZ ;  /* 0x0001000014147824 */ /* 0x000fe200078e00ff */
[----:B------:R-:W-:Y:S01]  /*16e0*/  SHF.L.U32 R21, R21, 0x10, RZ ;  /* 0x0000001015157819 */ /* 0x000fe200000006ff */
[----:B------:R-:W-:Y:S01]  /*16f0*/  FFMA.FTZ R16, R7, R16, R26 ;  /* 0x0000001007107223 */ /* 0x000fe2000001001a */
[----:B------:R-:W-:Y:S01]  /*1700*/  SHF.L.U32 R4, R4, 0x10, RZ ;  /* 0x0000001004047819 */ /* 0x000fe200000006ff */
[----:B------:R-:W-:Y:S01]  /*1710*/  FMUL.FTZ R24, R9, UR28 ;  /* 0x0000001c09187c20 */ /* 0x000fe20008410000 */
[----:B------:R-:W-:Y:S01]  /*1720*/  SHF.L.U32 R0, R0, 0x10, RZ ;  /* 0x0000001000007819 */ /* 0x000fe200000006ff */
[C---:B------:R-:W-:Y:S01]  /*1730*/  FMUL.FTZ R26, R16.reuse, R16 ;  /* 0x00000010101a7220 */ /* 0x040fe20000410000 */
[----:B------:R-:W-:Y:S01]  /*1740*/  FFMA.FTZ R16, R16, -UR30, R16 ;  /* 0x8000001e10107c23 */ /* 0x000fe20008010010 */
[----:B------:R-:W-:Y:S01]  /*1750*/  FFMA.FTZ R17, R7, R17, R24 ;  /* 0x0000001107117223 */ /* 0x000fe20000010018 */
[----:B------:R-:W-:Y:S01]  /*1760*/  SHF.L.U32 R5, R5, 0x10, RZ ;  /* 0x0000001005057819 */ /* 0x000fe200000006ff */
[----:B------:R-:W-:Y:S01]  /*1770*/  FFMA.FTZ R26, R26, -UR31, R26 ;  /* 0x8000001f1a1a7c23 */ /* 0x000fe2000801001a */
[----:B------:R-:W-:Y:S01]  /*1780*/  SHF.L.U32 R8, R8, 0x10, RZ ;  /* 0x0000001008087819 */ /* 0x000fe200000006ff */
[----:B------:R-:W-:Y:S01]  /*1790*/  BSSY.RECONVERGENT B1, `(.L_x_770) ;  /* 0x000008b000017945 */ /* 0x000fe20003800200 */
[----:B------:R-:W-:Y:S01]  /*17a0*/  SHF.L.U32 R2, R2, 0x10, RZ ;  /* 0x0000001002027819 */ /* 0x000fe200000006ff */
[----:B------:R-:W-:Y:S01]  /*17b0*/  FFMA.FTZ R26, R27, UR31, R26 ;  /* 0x0000001f1b1a7c23 */ /* 0x000fe2000801001a */
[----:B------:R-:W-:Y:S01]  /*17c0*/  FFMA.FTZ R27, R21, UR30, R16 ;  /* 0x0000001e151b7c23 */ /* 0x000fe20008010010 */
[----:B------:R-:W-:Y:S01]  /*17d0*/  FFMA.FTZ R16, R17, -UR30, R17 ;  /* 0x8000001e11107c23 */ /* 0x000fe20008010011 */
[----:B------:R-:W-:-:S02]  /*17e0*/  IMAD.U32 R21, R22, 0x10000, RZ ;  /* 0x0001000016157824 */ /* 0x000fc400078e00ff */
[----:B--2---:R-:W-:Y:S01]  /*17f0*/  FMUL.FTZ R24, R26, R25 ;  /* 0x000000191a187220 */ /* 0x004fe20000410000 */
[----:B------:R-:W-:Y:S01]  /*1800*/  FMUL.FTZ R17, R17, R17 ;  /* 0x0000001111117220 */ /* 0x000fe20000410000 */
[----:B------:R-:W-:Y:S01]  /*1810*/  F2F.BF16.F32 R26, R26 ;  /* 0x0000001a001a7304 */ /* 0x000fe20000202000 */
[----:B------:R-:W-:Y:S02]  /*1820*/  FFMA.FTZ R21, R21, UR30, R16 ;  /* 0x0000001e15157c23 */ /* 0x000fe40008010010 */
[----:B------:R-:W-:-:S04]  /*1830*/  FFMA.FTZ R17, R17, -UR31, R17 ;  /* 0x8000001f11117c23 */ /* 0x000fc80008010011 */
[----:B------:R-:W-:Y:S01]  /*1840*/  FFMA.FTZ R4, R4, UR31, R17 ;  /* 0x0000001f04047c23 */ /* 0x000fe20008010011 */
[----:B------:R-:W0:Y:S03]  /*1850*/  MUFU.SQRT R24, R24 ;  /* 0x0000001800187308 */ /* 0x000e260000002000 */
[----:B------:R-:W-:-:S05]  /*1860*/  FMUL.FTZ R28, R4, R25 ;  /* 0x00000019041c7220 */ /* 0x000fca0000410000 */
[----:B------:R-:W2:Y:S08]  /*1870*/  MUFU.RCP R16, UR32 ;  /* 0x0000002000107d08 */ /* 0x000eb00008001000 */
[----:B------:R-:W3:Y:S01]  /*1880*/  MUFU.SQRT R28, R28 ;  /* 0x0000001c001c7308 */ /* 0x000ee20000002000 */
[----:B0-----:R-:W-:-:S07]  /*1890*/  FADD.FTZ R22, R24, UR34 ;  /* 0x0000002218167e21 */ /* 0x001fce0008010000 */
[----:B------:R-:W0:Y:S01]  /*18a0*/  MUFU.RCP R22, R22 ;  /* 0x0000001600167308 */ /* 0x000e220000001000 */
[----:B--2---:R-:W-:-:S07]  /*18b0*/  FMUL.FTZ R17, R27, R16 ;  /* 0x000000101b117220 */ /* 0x004fce0000410000 */
[----:B------:R-:W-:Y:S01]  /*18c0*/  F2F.BF16.F32 R4, R4 ;  /* 0x0000000400047304 */ /* 0x000fe20000202000 */
[----:B---3--:R-:W-:Y:S01]  /*18d0*/  FADD.FTZ R29, R28, UR34 ;  /* 0x000000221c1d7e21 */ /* 0x008fe20008010000 */
[----:B0-----:R-:W-:-:S04]  /*18e0*/  FMUL.FTZ R17, R17, R22 ;  /* 0x0000001611117220 */ /* 0x001fc80000410000 */
[----:B------:R-:W-:Y:S02]  /*18f0*/  FMUL.FTZ R24, R17, UR35 ;  /* 0x0000002311187c20 */ /* 0x000fe40008410000 */
[----:B------:R-:W-:Y:S08]  /*1900*/  MUFU.RCP R17, R29 ;  /* 0x0000001d00117308 */ /* 0x000ff00000001000 */
[----:B------:R-:W0:Y:S02]  /*1910*/  F2F.BF16.F32 R24, R24 ;  /* 0x0000001800187304 */ /* 0x000e240000202000 */
[----:B0-----:R-:W-:-:S05]  /*1920*/  SHF.L.U32 R22, R24, 0x10, RZ ;  /* 0x0000001018167819 */ /* 0x001fca00000006ff */
[----:B------:R-:W-:Y:S01]  /*1930*/  FADD.FTZ R23, R23, -R22 ;  /* 0x8000001617177221 */ /* 0x000fe20000010000 */
[----:B------:R-:W-:Y:S02]  /*1940*/  FMUL.FTZ R22, R21, R16 ;  /* 0x0000001015167220 */ /* 0x000fe40000410000 */
[----:B------:R-:W-:Y:S02]  /*1950*/  F2F.BF16.F32 R21, R21 ;  /* 0x0000001500157304 */ /* 0x000fe40000202000 */
[----:B------:R-:W-:Y:S01]  /*1960*/  FMUL.FTZ R17, R22, R17 ;  /* 0x0000001116117220 */ /* 0x000fe20000410000 */
[----:B------:R-:W-:-:S03]  /*1970*/  FMUL.FTZ R22, R0, UR28 ;  /* 0x0000001c00167c20 */ /* 0x000fc60008410000 */
[----:B------:R-:W-:Y:S01]  /*1980*/  FMUL.FTZ R17, R17, UR35 ;  /* 0x0000002311117c20 */ /* 0x000fe20008410000 */
[----:B------:R-:W-:Y:S01]  /*1990*/  FFMA.FTZ R22, R7, R18, R22 ;  /* 0x0000001207167223 */ /* 0x000fe20000010016 */
[----:B------:R-:W-:Y:S03]  /*19a0*/  F2F.BF16.F32 R23, R23 ;  /* 0x0000001700177304 */ /* 0x000fe60000202000 */
[C---:B------:R-:W-:Y:S01]  /*19b0*/  FMUL.FTZ R18, R22.reuse, R22 ;  /* 0x0000001616127220 */ /* 0x040fe20000410000 */
[----:B------:R-:W-:-:S03]  /*19c0*/  FFMA.FTZ R22, R22, -UR30, R22 ;  /* 0x8000001e16167c23 */ /* 0x000fc60008010016 */
[----:B------:R-:W-:Y:S01]  /*19d0*/  FFMA.FTZ R18, R18, -UR31, R18 ;  /* 0x8000001f12127c23 */ /* 0x000fe20008010012 */
[----:B------:R-:W-:Y:S01]  /*19e0*/  FFMA.FTZ R5, R5, UR30, R22 ;  /* 0x0000001e05057c23 */ /* 0x000fe20008010016 */
[----:B------:R-:W-:Y:S01]  /*19f0*/  FMUL.FTZ R22, R8, UR28 ;  /* 0x0000001c08167c20 */ /* 0x000fe20008410000 */
[----:B------:R-:W-:Y:S01]  /*1a00*/  F2F.BF16.F32 R17, R17 ;  /* 0x0000001100117304 */ /* 0x000fe20000202000 */
[----:B------:R-:W-:Y:S01]  /*1a10*/  FFMA.FTZ R3, R3, UR31, R18 ;  /* 0x0000001f03037c23 */ /* 0x000fe20008010012 */
[----:B------:R-:W-:Y:S01]  /*1a20*/  FMUL.FTZ R29, R5, R16 ;  /* 0x00000010051d7220 */ /* 0x000fe20000410000 */
[----:B------:R-:W-:Y:S02]  /*1a30*/  FFMA.FTZ R19, R7, R19, R22 ;  /* 0x0000001307137223 */ /* 0x000fe40000010016 */
[----:B------:R-:W-:Y:S02]  /*1a40*/  FMUL.FTZ R24, R3, R25 ;  /* 0x0000001903187220 */ /* 0x000fe40000410000 */
[C---:B------:R-:W-:Y:S01]  /*1a50*/  FMUL.FTZ R22, R19.reuse, R19 ;  /* 0x0000001313167220 */ /* 0x040fe20000410000 */
[----:B------:R-:W-:Y:S01]  /*1a60*/  FFMA.FTZ R19, R19, -UR30, R19 ;  /* 0x8000001e13137c23 */ /* 0x000fe20008010013 */
[----:B------:R-:W-:Y:S03]  /*1a70*/  F2F.BF16.F32 R5, R5 ;  /* 0x0000000500057304 */ /* 0x000fe60000202000 */
[----:B------:R-:W-:-:S05]  /*1a80*/  FFMA.FTZ R19, R20, UR30, R19 ;  /* 0x0000001e14137c23 */ /* 0x000fca0008010013 */
[----:B------:R-:W0:Y:S08]  /*1a90*/  MUFU.SQRT R24, R24 ;  /* 0x0000001800187308 */ /* 0x000e300000002000 */
[----:B------:R-:W-:Y:S01]  /*1aa0*/  F2F.BF16.F32 R3, R3 ;  /* 0x0000000300037304 */ /* 0x000fe20000202000 */
[----:B0-----:R-:W-:Y:S01]  /*1ab0*/  FADD.FTZ R28, R24, UR34 ;  /* 0x00000022181c7e21 */ /* 0x001fe20008010000 */
[----:B------:R-:W-:-:S06]  /*1ac0*/  SHF.L.U32 R24, R23, 0x10, RZ ;  /* 0x0000001017187819 */ /* 0x000fcc00000006ff */
[----:B------:R-:W0:Y:S08]  /*1ad0*/  MUFU.RCP R18, R28 ;  /* 0x0000001c00127308 */ /* 0x000e300000001000 */
[----:B------:R2:W-:Y:S08]  /*1ae0*/  F2F.BF16.F32 R28, R27 ;  /* 0x0000001b001c7304 */ /* 0x0005f00000202000 */
[----:B------:R-:W-:Y:S01]  /*1af0*/  F2F.F16.F32 R24, R24 ;  /* 0x0000001800187304 */ /* 0x000fe20000200800 */
[----:B0-----:R-:W-:Y:S01]  /*1b00*/  FMUL.FTZ R18, R29, R18 ;  /* 0x000000121d127220 */ /* 0x001fe20000410000 */
[----:B------:R-:W-:Y:S01]  /*1b10*/  FFMA.FTZ R29, R22, -UR31, R22 ;  /* 0x8000001f161d7c23 */ /* 0x000fe20008010016 */
[----:B--2---:R-:W-:Y:S01]  /*1b20*/  FMUL.FTZ R27, R19, R16 ;  /* 0x00000010131b7220 */ /* 0x004fe20000410000 */
[----:B------:R-:W-:Y:S01]  /*1b30*/  SHF.L.U32 R16, R17, 0x10, RZ ;  /* 0x0000001011107819 */ /* 0x000fe200000006ff */
[----:B------:R-:W-:Y:S01]  /*1b40*/  FMUL.FTZ R18, R18, UR35 ;  /* 0x0000002312127c20 */ /* 0x000fe20008410000 */
[----:B------:R-:W-:-:S03]  /*1b50*/  FFMA.FTZ R2, R2, UR31, R29 ;  /* 0x0000001f02027c23 */ /* 0x000fc6000801001d */
[----:B------:R-:W-:Y:S01]  /*1b60*/  FADD.FTZ R16, R9, -R16 ;  /* 0x8000001009107221 */ /* 0x000fe20000010000 */
[----:B------:R-:W-:Y:S01]  /*1b70*/  FMUL.FTZ R25, R2, R25 ;  /* 0x0000001902197220 */ /* 0x000fe20000410000 */
[----:B------:R-:W0:Y:S08]  /*1b80*/  F2F.BF16.F32 R18, R18 ;  /* 0x0000001200127304 */ /* 0x000e300000202000 */
[----:B------:R-:W2:Y:S01]  /*1b90*/  MUFU.SQRT R22, R25 ;  /* 0x0000001900167308 */ /* 0x000ea20000002000 */
[----:B0-----:R-:W-:-:S07]  /*1ba0*/  SHF.L.U32 R9, R18, 0x10, RZ ;  /* 0x0000001012097819 */ /* 0x001fce00000006ff */
[----:B------:R-:W-:Y:S01]  /*1bb0*/  F2F.BF16.F32 R2, R2 ;  /* 0x0000000200027304 */ /* 0x000fe20000202000 */
[----:B------:R-:W-:-:S07]  /*1bc0*/  FADD.FTZ R0, R0, -R9 ;  /* 0x8000000900007221 */ /* 0x000fce0000010000 */
[----:B------:R-:W-:Y:S01]  /*1bd0*/  F2F.BF16.F32 R25, R19 ;  /* 0x0000001300197304 */ /* 0x000fe20000202000 */
[----:B--2---:R-:W-:-:S07]  /*1be0*/  FADD.FTZ R22, R22, UR34 ;  /* 0x0000002216167e21 */ /* 0x004fce0008010000 */
[----:B------:R-:W0:Y:S08]  /*1bf0*/  MUFU.RCP R22, R22 ;  /* 0x0000001600167308 */ /* 0x000e300000001000 */
[----:B------:R-:W-:Y:S01]  /*1c00*/  F2F.BF16.F32 R0, R0 ;  /* 0x0000000000007304 */ /* 0x000fe20000202000 */
[----:B0-----:R-:W-:-:S04]  /*1c10*/  FMUL.FTZ R27, R27, R22 ;  /* 0x000000161b1b7220 */ /* 0x001fc80000410000 */
[----:B------:R-:W-:-:S03]  /*1c20*/  FMUL.FTZ R20, R27, UR35 ;  /* 0x000000231b147c20 */ /* 0x000fc60008410000 */
[----:B------:R-:W-:Y:S08]  /*1c30*/  F2F.BF16.F32 R27, R16 ;  /* 0x00000010001b7304 */ /* 0x000ff00000202000 */
[----:B------:R-:W0:Y:S02]  /*1c40*/  F2F.BF16.F32 R20, R20 ;  /* 0x0000001400147304 */ /* 0x000e240000202000 */
[----:B0-----:R-:W-:-:S05]  /*1c50*/  SHF.L.U32 R9, R20, 0x10, RZ ;  /* 0x0000001014097819 */ /* 0x001fca00000006ff */
[----:B------:R-:W-:Y:S01]  /*1c60*/  FADD.FTZ R29, R8, -R9 ;  /* 0x80000009081d7221 */ /* 0x000fe20000010000 */
[----:B------:R-:W-:Y:S01]  /*1c70*/  IMAD.U32 R8, R27, 0x10000, RZ ;  /* 0x000100001b087824 */ /* 0x000fe200078e00ff */
[----:B------:R-:W-:-:S04]  /*1c80*/  SHF.L.U32 R9, R0, 0x10, RZ ;  /* 0x0000001000097819 */ /* 0x000fc800000006ff */
[----:B------:R-:W0:Y:S08]  /*1c90*/  F2F.BF16.F32 R29, R29 ;  /* 0x0000001d001d7304 */ /* 0x000e300000202000 */
[----:B------:R-:W2:Y:S01]  /*1ca0*/  F2F.F16.F32 R8, R8 ;  /* 0x0000000800087304 */ /* 0x000ea20000200800 */
[----:B0-----:R-:W-:-:S07]  /*1cb0*/  SHF.L.U32 R22, R29, 0x10, RZ ;  /* 0x000000101d167819 */ /* 0x001fce00000006ff */
[----:B------:R-:W0:Y:S08]  /*1cc0*/  F2F.F16.F32 R9, R9 ;  /* 0x0000000900097304 */ /* 0x000e300000200800 */
[----:B------:R3:W4:Y:S01]  /*1cd0*/  F2F.F16.F32 R20, R22 ;  /* 0x0000001600147304 */ /* 0x0007220000200800 */
[----:B--2---:R-:W-:Y:S05]  /*1ce0*/  BRA.U UP1, `(.L_x_771) ;  /* 0x0000000101807547 */ /* 0x004fea000b800000 */
[C---:B------:R-:W-:Y:S01]  /*1cf0*/  ISETP.GE.AND P2, PT, R6.reuse, UR15, PT ;  /* 0x0000000f06007c0c */ /* 0x040fe2000bf46270 */
[----:B------:R-:W-:Y:S01]  /*1d00*/  HFMA2 R19, -RZ, RZ, 0, 1.1920928955078125e-07 ;  /* 0x00000002ff137431 */ /* 0x000fe200000001ff */
[C---:B------:R-:W-:Y:S02]  /*1d10*/  IADD3 R16, PT, PT, R6.reuse, 0x1, RZ ;  /* 0x0000000106107810 */ /* 0x040fe40007ffe0ff */
[----:B------:R-:W-:Y:S02]  /*1d20*/  IADD3 R17, PT, PT, R6, 0x2, RZ ;  /* 0x0000000206117810 */ /* 0x000fe40007ffe0ff */
[----:B------:R-:W-:Y:S02]  /*1d30*/  ISETP.GE.AND P0, PT, R16, UR15, PT ;  /* 0x0000000f10007c0c */ /* 0x000fe4000bf06270 */
[----:B------:R-:W-:Y:S01]  /*1d40*/  ISETP.GE.AND P1, PT, R17, UR15, PT ;  /* 0x0000000f11007c0c */ /* 0x000fe2000bf26270 */
[----:B------:R-:W-:-:S04]  /*1d50*/  IMAD.MOV.U32 R17, RZ, RZ, 0x2 ;  /* 0x00000002ff117424 */ /* 0x000fc800078e00ff */
[----:B------:R3:W-:Y:S04]  /*1d60*/  @!P2 STG.E.U16 desc[UR16][R14.64], R23 ;  /* 0x000000170e00a986 */ /* 0x0007e8000c101510 */
[----:B------:R-:W-:Y:S04]  /*1d70*/  @!P2 STG.E.U16 desc[UR16][R10.64], R28 ;  /* 0x0000001c0a00a986 */ /* 0x000fe8000c101510 */
[----:B------:R-:W-:Y:S01]  /*1d80*/  @!P2 STG.E.U16 desc[UR16][R12.64], R26 ;  /* 0x0000001a0c00a986 */ /* 0x000fe2000c101510 */
[----:B------:R-:W-:-:S04]  /*1d90*/  @!P1 IMAD.WIDE R18, R6, R19, UR12 ;  /* 0x0000000c06129e25 */ /* 0x000fc8000f8e0213 */
[----:B---3--:R-:W-:-:S04]  /*1da0*/  @!P2 IMAD.WIDE R22, R6, R17, UR12 ;  /* 0x0000000c0616ae25 */ /* 0x008fc8000f8e0211 */
[C---:B------:R-:W-:Y:S01]  /*1db0*/  @!P0 IMAD.WIDE R16, R6.reuse, R17, UR12 ;  /* 0x0000000c06108e25 */ /* 0x040fe2000f8e0211 */
[----:B------:R2:W-:Y:S04]  /*1dc0*/  @!P2 STG.E.U16 desc[UR16][R22.64], R24 ;  /* 0x000000181600a986 */ /* 0x0005e8000c101510 */
[----:B------:R3:W-:Y:S04]  /*1dd0*/  @!P0 STG.E.U16 desc[UR16][R14.64+0x2], R27 ;  /* 0x0000021b0e008986 */ /* 0x0007e8000c101510 */
[----:B------:R3:W-:Y:S04]  /*1de0*/  @!P0 STG.E.U16 desc[UR16][R10.64+0x2], R21 ;  /* 0x000002150a008986 */ /* 0x0007e8000c101510 */
[----:B------:R3:W-:Y:S01]  /*1df0*/  @!P0 STG.E.U16 desc[UR16][R12.64+0x2], R4 ;  /* 0x000002040c008986 */ /* 0x0007e2000c101510 */
[----:B--2---:R-:W-:-:S03]  /*1e00*/  IADD3 R22, PT, PT, R6, 0x3, RZ ;  /* 0x0000000306167810 */ /* 0x004fc60007ffe0ff */
[----:B------:R3:W-:Y:S01]  /*1e10*/  @!P0 STG.E.U16 desc[UR16][R16.64+0x2], R8 ;  /* 0x0000020810008986 */ /* 0x0007e2000c101510 */
[----:B------:R-:W-:-:S03]  /*1e20*/  ISETP.GE.AND P0, PT, R22, UR15, PT ;  /* 0x0000000f16007c0c */ /* 0x000fc6000bf06270 */
[----:B------:R3:W-:Y:S04]  /*1e30*/  @!P1 STG.E.U16 desc[UR16][R14.64+0x4], R0 ;  /* 0x000004000e009986 */ /* 0x0007e8000c101510 */
[----:B------:R3:W-:Y:S04]  /*1e40*/  @!P1 STG.E.U16 desc[UR16][R10.64+0x4], R5 ;  /* 0x000004050a009986 */ /* 0x0007e8000c101510 */
[----:B------:R3:W-:Y:S04]  /*1e50*/  @!P1 STG.E.U16 desc[UR16][R12.64+0x4], R3 ;  /* 0x000004030c009986 */ /* 0x0007e8000c101510 */
[----:B0-----:R3:W-:Y:S01]  /*1e60*/  @!P1 STG.E.U16 desc[UR16][R18.64+0x4], R9 ;  /* 0x0000040912009986 */ /* 0x0017e2000c101510 */
[----:B------:R-:W-:Y:S05]  /*1e70*/  @P0 BRA `(.L_x_772) ;  /* 0x0000000000700947 */ /* 0x000fea0003800000 */
[----:B---3--:R-:W-:Y:S01]  /*1e80*/  MOV R5, 0x2 ;  /* 0x0000000200057802 */ /* 0x008fe20000000f00 */
[----:B------:R0:W-:Y:S04]  /*1e90*/  STG.E.U16 desc[UR16][R14.64+0x6], R29 ;  /* 0x0000061d0e007986 */ /* 0x0001e8000c101510 */
[----:B------:R-:W-:Y:S01]  /*1ea0*/  IMAD.WIDE R4, R6, R5, UR12 ;  /* 0x0000000c06047e25 */ /* 0x000fe2000f8e0205 */
[----:B------:R0:W-:Y:S04]  /*1eb0*/  STG.E.U16 desc[UR16][R10.64+0x6], R25 ;  /* 0x000006190a007986 */ /* 0x0001e8000c101510 */
[----:B------:R0:W-:Y:S04]  /*1ec0*/  STG.E.U16 desc[UR16][R12.64+0x6], R2 ;  /* 0x000006020c007986 */ /* 0x0001e8000c101510 */
[----:B----4-:R0:W-:Y:S01]  /*1ed0*/  STG.E.U16 desc[UR16][R4.64+0x6], R20 ;  /* 0x0000061404007986 */ /* 0x0101e2000c101510 */
[----:B------:R-:W-:Y:S05]  /*1ee0*/  BRA `(.L_x_772) ;  /* 0x0000000000547947 */ /* 0x000fea0003800000 */
.L_x_771:
[----:B------:R-:W-:Y:S01]  /*1ef0*/  IMAD.WIDE.U32 R16, R27, 0x10000, RZ ;  /* 0x000100001b107825 */ /* 0x000fe200078e00ff */
[----:B------:R-:W-:-:S03]  /*1f00*/  SHF.L.U32 R25, R25, 0x10, RZ ;  /* 0x0000001019197819 */ /* 0x000fc600000006ff */
[----:B------:R-:W-:Y:S01]  /*1f10*/  IMAD.WIDE.U32 R18, R21, 0x10000, RZ ;  /* 0x0001000015127825 */ /* 0x000fe200078e00ff */
[----:B------:R-:W-:Y:S02]  /*1f20*/  LOP3.LUT R17, R17, R22, R0, 0xfe, !PT ;  /* 0x0000001611117212 */ /* 0x000fe400078efe00 */
[----:B------:R-:W-:Y:S01]  /*1f30*/  LOP3.LUT R16, R16, R23, RZ, 0xfc, !PT ;  /* 0x0000001710107212 */ /* 0x000fe200078efcff */
[----:B---3--:R-:W-:Y:S01]  /*1f40*/  IMAD.WIDE.U32 R22, R4, 0x10000, RZ ;  /* 0x0001000004167825 */ /* 0x008fe200078e00ff */
[----:B------:R-:W-:Y:S02]  /*1f50*/  LOP3.LUT R5, R19, R25, R5, 0xfe, !PT ;  /* 0x0000001913057212 */ /* 0x000fe400078efe05 */
[----:B------:R-:W-:Y:S01]  /*1f60*/  LOP3.LUT R4, R18, R28, RZ, 0xfc, !PT ;  /* 0x0000001c12047212 */ /* 0x000fe200078efcff */
[----:B------:R-:W-:Y:S01]  /*1f70*/  IMAD.U32 R2, R2, 0x10000, RZ ;  /* 0x0001000002027824 */ /* 0x000fe200078e00ff */
[----:B------:R-:W-:Y:S01]  /*1f80*/  MOV R21, 0x2 ;  /* 0x0000000200157802 */ /* 0x000fe20000000f00 */
[----:B------:R-:W-:Y:S01]  /*1f90*/  IMAD.WIDE.U32 R18, R8, 0x10000, RZ ;  /* 0x0001000008127825 */ /* 0x000fe200078e00ff */
[----:B----4-:R-:W-:Y:S01]  /*1fa0*/  SHF.L.U32 R8, R20, 0x10, RZ ;  /* 0x0000001014087819 */ /* 0x010fe200000006ff */
[----:B------:R2:W-:Y:S01]  /*1fb0*/  STG.E.64 desc[UR16][R14.64], R16 ;  /* 0x000000100e007986 */ /* 0x0005e2000c101b10 */
[----:B------:R-:W-:-:S02]  /*1fc0*/  LOP3.LUT R3, R23, R2, R3, 0xfe, !PT ;  /* 0x0000000217037212 */ /* 0x000fc400078efe03 */
[----:B0-----:R-:W-:Y:S01]  /*1fd0*/  LOP3.LUT R9, R19, R8, R9, 0xfe, !PT ;  /* 0x0000000813097212 */ /* 0x001fe200078efe09 */
[----:B------:R2:W-:Y:S01]  /*1fe0*/  STG.E.64 desc[UR16][R10.64], R4 ;  /* 0x000000040a007986 */ /* 0x0005e2000c101b10 */
[----:B------:R-:W-:Y:S02]  /*1ff0*/  LOP3.LUT R2, R22, R26, RZ, 0xfc, !PT ;  /* 0x0000001a16027212 */ /* 0x000fe400078efcff */
[----:B------:R-:W-:Y:S01]  /*2000*/  LOP3.LUT R8, R18, R24, RZ, 0xfc, !PT ;  /* 0x0000001812087212 */ /* 0x000fe200078efcff */
[----:B------:R-:W-:Y:S02]  /*2010*/  IMAD.WIDE R18, R6, R21, UR12 ;  /* 0x0000000c06127e25 */ /* 0x000fe4000f8e0215 */
[----:B------:R2:W-:Y:S04]  /*2020*/  STG.E.64 desc[UR16][R12.64], R2 ;  /* 0x000000020c007986 */ /* 0x0005e8000c101b10 */
[----:B------:R2:W-:Y:S02]  /*2030*/  STG.E.64 desc[UR16][R18.64], R8 ;  /* 0x0000000812007986 */ /* 0x0005e4000c101b10 */
.L_x_772:
[----:B-1----:R-:W-:Y:S05]  /*2040*/  BSYNC.RECONVERGENT B1 ;  /* 0x0000000000017941 */ /* 0x002fea0003800200 */
.L_x_770:
[----:B--23--:R-:W-:-:S04]  /*2050*/  MOV R3, UR18 ;  /* 0x0000001200037c02 */ /* 0x00cfc80008000f00 */
[----:B------:R-:W-:-:S04]  /*2060*/  LEA R6, R3, R6, 0x2 ;  /* 0x0000000603067211 */ /* 0x000fc800078e10ff */
[----:B------:R-:W-:-:S13]  /*2070*/  ISETP.GE.AND P0, PT, R6, UR15, PT ;  /* 0x0000000f06007c0c */ /* 0x000fda000bf06270 */
[----:B------:R-:W-:Y:S05]  /*2080*/  @!P0 BRA `(.L_x_773) ;  /* 0xfffffff000748947 */ /* 0x000fea000383ffff */
[----:B------:R-:W-:Y:S05]  /*2090*/  BSYNC.RECONVERGENT B0 ;  /* 0x0000000000007941 */ /* 0x000fea0003800200 */
.L_x_767:
[----:B------:R-:W-:Y:S05]  /*20a0*/  EXIT ;  /* 0x000000000000794d */ /* 0x000fea0003800000 */
.L_x_774:
        /* <DEDUP_REMOVED lines=13> */
.L_x_1124:


//--------------------- .text._Z25multi_tensor_apply_kernelI18TensorListMetadataILi5EE15DistAdamFunctorIN3c108BFloat16EffEJPfffffff10adamMode_tfEEvlPViT_T0_DpT1_ --------------------------
	.section	.text._Z25multi_tensor_apply_kernelI18TensorListMetadataILi5EE15DistAdamFunctorIN3c108BFloat16EffEJPfffffff10adamMode_tfEEvlPViT_T0_DpT1_,"ax",@progbits
	.align	128
        .global         _Z25multi_tensor_apply_kernelI18TensorListMetadataILi5EE15DistAdamFunctorIN3c108BFloat16EffEJPfffffff10adamMode_tfEEvlPViT_T0_DpT1_
        .type           _Z25multi_tensor_apply_kernelI18TensorListMetadataILi5EE15DistAdamFunctorIN3c108BFloat16EffEJPfffffff10adamMode_tfEEvlPViT_T0_DpT1_,@function
        .size           _Z25multi_tensor_apply_kernelI18TensorListMetadataILi5EE15DistAdamFunctorIN3c108BFloat16EffEJPfffffff10adamMode_tfEEvlPViT_T0_DpT1_,(.L_x_1125 - _Z25multi_tensor_apply_kernelI18TensorListMetadataILi5EE15DistAdamFunctorIN3c108BFloat16EffEJPfffffff10adamMode_tfEEvlPViT_T0_DpT1_)
        .other          _Z25multi_tensor_apply_kernelI18TensorListMetadataILi5EE15DistAdamFunctorIN3c108BFloat16EffEJPfffffff10adamMode_tfEEvlPViT_T0_DpT1_,@"STO_CUDA_ENTRY STV_DEFAULT"
_Z25multi_tensor_apply_kernelI18TensorListMetadataILi5EE15DistAdamFunctorIN3c108BFloat16EffEJPfffffff10adamMode_tfEEvlPViT_T0_DpT1_:
.text._Z25multi_tensor_apply_kernelI18TensorListMetadataILi5EE15DistAdamFunctorIN3c108BFloat16EffEJPfffffff10adamMode_tfEEvlPViT_T0_DpT1_:
        /* <DEDUP_REMOVED lines=58> */
.L_x_781:
[----:B------:R-:W-:Y:S01]  /*03a0*/  HFMA2 R17, -RZ, RZ, 0, 1.1920928955078125e-07 ;  /* 0x00000002ff117431 */ /* 0x000fe200000001ff */
        /* <DEDUP_REMOVED lines=8> */
[----:B------:R-:W3:Y:S01]  /*0430*/  LDG.E.64 R18, desc[UR16][R16.64] ;  /* 0x0000001010127981 */ /* 0x000ee2000c1e1b00 */
[----:B------:R-:W-:-:S03]  /*0440*/  IMAD.WIDE R4, R2, R5, UR10 ;  /* 0x0000000a02047e25 */ /* 0x000fc6000f8e0205 */
[----:B------:R-:W4:Y:S04]  /*0450*/  LDG.E.64 R10, desc[UR16][R12.64] ;  /* 0x000000100c0a7981 */ /* 0x000f28000c1e1b00 */
[----:B------:R-:W5:Y:S01]  /*0460*/  LDG.E.128 R4, desc[UR16][R4.64] ;  /* 0x0000001004047981 */ /* 0x000f62000c1e1d00 */
[--C-:B--2---:R-:W-:Y:S02]  /*0470*/  SHF.R.U64 R25, R20, 0x10, R21.reuse ;  /* 0x0000001014197819 */ /* 0x104fe40000001215 */
[----:B------:R-:W-:Y:S02]  /*0480*/  SHF.R.U32.HI R23, RZ, 0x10, R21 ;  /* 0x00000010ff177819 */ /* 0x000fe40000011615 */
[----:B------:R-:W-:Y:S02]  /*0490*/  PRMT R0, R21, 0x7610, R0 ;  /* 0x0000761015007816 */ /* 0x000fe40000000000 */
[----:B---3--:R-:W-:-:S02]  /*04a0*/  SHF.R.U64 R26, R18, 0x10, R19 ;  /* 0x00000010121a7819 */ /* 0x008fc40000001213 */
[----:B------:R-:W-:Y:S02]  /*04b0*/  SHF.R.U32.HI R9, RZ, 0x10, R19 ;  /* 0x00000010ff097819 */ /* 0x000fe40000011613 */
[----:B------:R-:W-:Y:S02]  /*04c0*/  PRMT R8, R19, 0x7610, R8 ;  /* 0x0000761013087816 */ /* 0x000fe40000000008 */
[----:B----4-:R-:W-:Y:S02]  /*04d0*/  SHF.R.U32.HI R21, RZ, 0x10, R11 ;  /* 0x00000010ff157819 */ /* 0x010fe4000001160b */
[----:B------:R-:W-:Y:S02]  /*04e0*/  PRMT R19, R20, 0x7610, R19 ;  /* 0x0000761014137816 */ /* 0x000fe40000000013 */
[----:B------:R-:W-:Y:S02]  /*04f0*/  SHF.R.U64 R24, R10, 0x10, R11 ;  /* 0x000000100a187819 */ /* 0x000fe4000000120b */
[----:B------:R-:W-:-:S02]  /*0500*/  PRMT R20, R11, 0x7610, R20 ;  /* 0x000076100b147816 */ /* 0x000fc40000000014 */
[----:B------:R-:W-:Y:S02]  /*0510*/  PRMT R22, R10, 0x7610, R22 ;  /* 0x000076100a167816 */ /* 0x000fe40000000016 */
[----:B------:R-:W-:Y:S02]  /*0520*/  PRMT R11, R23, 0x7610, R11 ;  /* 0x00007610170b7816 */ /* 0x000fe4000000000b */
[----:B------:R-:W-:Y:S02]  /*0530*/  PRMT R10, R26, 0x7610, R10 ;  /* 0x000076101a0a7816 */ /* 0x000fe4000000000a */
[----:B------:R-:W-:Y:S01]  /*0540*/  PRMT R23, R21, 0x7610, R23 ;  /* 0x0000761015177816 */ /* 0x000fe20000000017 */
[----:B------:R-:W-:Y:S06]  /*0550*/  BRA `(.L_x_778) ;  /* 0x0000000000bc7947 */ /* 0x000fec0003800000 */
.L_x_777:
[C---:B------:R-:W-:Y:S01]  /*0560*/  VIADD R5, R2.reuse, 0x3 ;  /* 0x0000000302057836 */ /* 0x040fe20000000000 */
[C---:B------:R-:W-:Y:S01]  /*0570*/  ISETP.GE.AND P0, PT, R2.reuse, UR15, PT ;  /* 0x0000000f02007c0c */ /* 0x040fe2000bf06270 */
[----:B------:R-:W-:Y:S01]  /*0580*/  IMAD.MOV.U32 R11, RZ, RZ, 0x4 ;  /* 0x00000004ff0b7424 */ /* 0x000fe200078e00ff */
[C---:B------:R-:W-:Y:S02]  /*0590*/  IADD3 R0, PT, PT, R2.reuse, 0x1, RZ ;  /* 0x0000000102007810 */ /* 0x040fe40007ffe0ff */
        /* <DEDUP_REMOVED lines=9> */
[----:B------:R-:W-:Y:S01]  /*0630*/  @P3 MOV R7, RZ ;  /* 0x000000ff00073202 */ /* 0x000fe20000000f00 */
[----:B------:R-:W5:Y:S02]  /*0640*/  @!P0 LDG.E.U16 R19, desc[UR16][R14.64] ;  /* 0x000000100e138981 */ /* 0x000f64000c1e1500 */
[C---:B------:R-:W-:Y:S01]  /*0650*/  @!P3 IMAD.WIDE R10, R2.reuse, R11, UR10 ;  /* 0x0000000a020abe25 */ /* 0x040fe2000f8e020b */
[----:B------:R-:W-:Y:S01]  /*0660*/  @P1 MOV R5, RZ ;  /* 0x000000ff00051202 */ /* 0x000fe20000000f00 */
[----:B------:R2:W5:Y:S01]  /*0670*/  @!P0 LDG.E R4, desc[UR16][R20.64] ;  /* 0x0000001014048981 */ /* 0x000562000c1e1900 */
[----:B------:R-:W-:Y:S01]  /*0680*/  @P2 MOV R6, RZ ;  /* 0x000000ff00062202 */ /* 0x000fe20000000f00 */
[C---:B------:R-:W-:Y:S01]  /*0690*/  @!P1 IMAD.WIDE R26, R2.reuse, R27, UR10 ;  /* 0x0000000a021a9e25 */ /* 0x040fe2000f8e021b */
[----:B------:R-:W-:Y:S01]  /*06a0*/  @P1 PRMT R25, RZ, 0x7610, R25 ;  /* 0x00007610ff191816 */ /* 0x000fe20000000019 */
[----:B------:R3:W5:Y:S01]  /*06b0*/  @!P3 LDG.E R7, desc[UR16][R10.64+0xc] ;  /* 0x00000c100a07b981 */ /* 0x000762000c1e1900 */
[----:B------:R-:W-:Y:S01]  /*06c0*/  @P1 PRMT R24, RZ, 0x7610, R24 ;  /* 0x00007610ff181816 */ /* 0x000fe20000000018 */
[----:B------:R-:W-:Y:S01]  /*06d0*/  @!P2 IMAD.WIDE R28, R2, R29, UR10 ;  /* 0x0000000a021cae25 */ /* 0x000fe2000f8e021d */
[----:B------:R-:W-:Y:S01]  /*06e0*/  @P2 PRMT R8, RZ, 0x7610, R8 ;  /* 0x00007610ff082816 */ /* 0x000fe20000000008 */
[----:B------:R0:W5:Y:S01]  /*06f0*/  @!P0 LDG.E.U16 R22, desc[UR16][R12.64] ;  /* 0x000000100c168981 */ /* 0x000162000c1e1500 */
[----:B------:R-:W-:-:S02]  /*0700*/  @P2 PRMT R0, RZ, 0x7610, R0 ;  /* 0x00007610ff002816 */ /* 0x000fc40000000000 */
[----:B--2---:R-:W-:Y:S01]  /*0710*/  @P2 PRMT R20, RZ, 0x7610, R20 ;  /* 0x00007610ff142816 */ /* 0x004fe20000000014 */
[----:B------:R2:W5:Y:S01]  /*0720*/  @!P1 LDG.E R5, desc[UR16][R26.64+0x4] ;  /* 0x000004101a059981 */ /* 0x000562000c1e1900 */
[----:B------:R-:W-:Y:S02]  /*0730*/  @P3 PRMT R9, RZ, 0x7610, R9 ;  /* 0x00007610ff093816 */ /* 0x000fe40000000009 */
[----:B---3--:R-:W-:Y:S01]  /*0740*/  @P1 PRMT R10, RZ, 0x7610, R10 ;  /* 0x00007610ff0a1816 */ /* 0x008fe2000000000a */
        /* <DEDUP_REMOVED lines=13> */
[----:B------:R-:W-:Y:S01]  /*0820*/  @P0 PRMT R19, RZ, 0x7610, R19 ;  /* 0x00007610ff130816 */ /* 0x000fe20000000013 */
[----:B------:R-:W-:Y:S01]  /*0830*/  @P0 IMAD.MOV.U32 R4, RZ, RZ, RZ ;  /* 0x000000ffff040224 */ /* 0x000fe200078e00ff */
[----:B0-2---:R-:W-:-:S07]  /*0840*/  @P0 PRMT R22, RZ, 0x7610, R22 ;  /* 0x00007610ff160816 */ /* 0x005fce0000000016 */
.L_x_778:
[----:B-1----:R-:W1:Y:S01]  /*0850*/  MUFU.RCP R21, UR25 ;  /* 0x0000001900157d08 */ /* 0x002e620008001000 */
[C---:B-----5:R-:W-:Y:S01]  /*0860*/  FMUL.FTZ R26, R3.reuse, R4 ;  /* 0x00000004031a7220 */ /* 0x060fe20000410000 */
[----:B------:R-:W-:Y:S01]  /*0870*/  SHF.L.U32 R22, R22, 0x10, RZ ;  /* 0x0000001016167819 */ /* 0x000fe200000006ff */
[----:B------:R-:W-:Y:S01]  /*0880*/  FMUL.FTZ R5, R3, R5 ;  /* 0x0000000503057220 */ /* 0x000fe20000410000 */
[----:B------:R-:W-:Y:S01]  /*0890*/  SHF.L.U32 R19, R19, 0x10, RZ ;  /* 0x0000001013137819 */ /* 0x000fe200000006ff */
[----:B------:R-:W-:Y:S01]  /*08a0*/  FMUL.FTZ R4, R26, R26 ;  /* 0x0000001a1a047220 */ /* 0x000fe20000410000 */
[----:B------:R-:W-:Y:S01]  /*08b0*/  IMAD.U32 R24, R24, 0x10000, RZ ;  /* 0x0001000018187824 */ /* 0x000fe200078e00ff */
[----:B------:R-:W-:Y:S01]  /*08c0*/  SHF.L.U32 R18, R18, 0x10, RZ ;  /* 0x0000001012127819 */ /* 0x000fe200000006ff */
[----:B------:R-:W-:Y:S01]  /*08d0*/  FMUL.FTZ R6, R3, R6 ;  /* 0x0000000603067220 */ /* 0x000fe20000410000 */
[----:B----4-:R-:W-:Y:S01]  /*08e0*/  FFMA.FTZ R27, R4, -UR23, R4 ;  /* 0x80000017041b7c23 */ /* 0x010fe20008010004 */
[----:B------:R-:W-:Y:S01]  /*08f0*/  SHF.L.U32 R25, R25, 0x10, RZ ;  /* 0x0000001019197819 */ /* 0x000fe200000006ff */
[----:B------:R-:W-:Y:S01]  /*0900*/  IMAD.U32 R0, R0, 0x10000, RZ ;  /* 0x0001000000007824 */ /* 0x000fe200078e00ff */
[----:B------:R-:W-:Y:S01]  /*0910*/  SHF.L.U32 R20, R20, 0x10, RZ ;  /* 0x0000001014147819 */ /* 0x000fe200000006ff */
[----:B------:R-:W-:Y:S01]  /*0920*/  FFMA.FTZ R28, R22, UR23, R27 ;  /* 0x00000017161c7c23 */ /* 0x000fe2000801001b */
[----:B------:R-:W-:Y:S01]  /*0930*/  FFMA.FTZ R22, R26, -UR22, R26 ;  /* 0x800000161a167c23 */ /* 0x000fe2000801001a */
[C---:B------:R-:W-:Y:S01]  /*0940*/  FFMA.FTZ R26, R5.reuse, -UR22, R5 ;  /* 0x80000016051a7c23 */ /* 0x040fe20008010005 */
[----:B------:R-:W-:Y:S01]  /*0950*/  FMUL.FTZ R5, R5, R5 ;  /* 0x0000000505057220 */ /* 0x000fe20000410000 */
[----:B-1----:R-:W-:Y:S01]  /*0960*/  FMUL.FTZ R27, R28, R21 ;  /* 0x000000151c1b7220 */ /* 0x002fe20000410000 */
[----:B------:R-:W-:Y:S01]  /*0970*/  FFMA.FTZ R22, R19, UR22, R22 ;  /* 0x0000001613167c23 */ /* 0x000fe20008010016 */
[----:B------:R-:W-:Y:S01]  /*0980*/  FFMA.FTZ R26, R25, UR22, R26 ;  /* 0x00000016191a7c23 */ /* 0x000fe2000801001a */
[----:B------:R-:W1:Y:S01]  /*0990*/  MUFU.RCP R19, UR24 ;  /* 0x0000001800137d08 */ /* 0x000e620008001000 */
[----:B------:R-:W-:Y:S01]  /*09a0*/  FFMA.FTZ R5, R5, -UR23, R5 ;  /* 0x8000001705057c23 */ /* 0x000fe20008010005 */
[----:B------:R-:W-:-:S02]  /*09b0*/  SHF.L.U32 R23, R23, 0x10, RZ ;  /* 0x0000001017177819 */ /* 0x000fc400000006ff */
[----:B------:R-:W-:Y:S01]  /*09c0*/  SHF.L.U32 R10, R10, 0x10, RZ ;  /* 0x000000100a0a7819 */ /* 0x000fe200000006ff */
[----:B------:R-:W-:Y:S01]  /*09d0*/  FFMA.FTZ R24, R24, UR23, R5 ;  /* 0x0000001718187c23 */ /* 0x000fe20008010005 */
[----:B------:R-:W-:Y:S02]  /*09e0*/  SHF.L.U32 R9, R9, 0x10, RZ ;  /* 0x0000001009097819 */ /* 0x000fe400000006ff */
[----:B------:R2:W3:Y:S08]  /*09f0*/  MUFU.SQRT R4, R27 ;  /* 0x0000001b00047308 */ /* 0x0004f00000002000 */
[----:B------:R-:W-:Y:S01]  /*0a00*/  F2F.BF16.F32 R28, R28 ;  /* 0x0000001c001c7304 */ /* 0x000fe20000202000 */
[----:B--2---:R-:W-:Y:S01]  /*0a10*/  FMUL.FTZ R27, R24, R21 ;  /* 0x00000015181b7220 */ /* 0x004fe20000410000 */
[----:B-1----:R-:W-:-:S06]  /*0a20*/  FMUL.FTZ R5, R22, R19 ;  /* 0x0000001316057220 */ /* 0x002fcc0000410000 */
[----:B------:R-:W1:Y:S01]  /*0a30*/  MUFU.SQRT R27, R27 ;  /* 0x0000001b001b7308 */ /* 0x000e620000002000 */
[----:B---3--:R-:W-:-:S07]  /*0a40*/  FADD.FTZ R4, R4, UR26 ;  /* 0x0000001a04047e21 */ /* 0x008fce0008010000 */
[----:B------:R-:W2:Y:S08]  /*0a50*/  MUFU.RCP R4, R4 ;  /* 0x0000000400047308 */ /* 0x000eb00000001000 */
[----:B------:R-:W-:Y:S01]  /*0a60*/  F2F.BF16.F32 R24, R24 ;  /* 0x0000001800187304 */ /* 0x000fe20000202000 */
[----:B-1----:R-:W-:Y:S01]  /*0a70*/  FADD.FTZ R29, R27, UR26 ;  /* 0x0000001a1b1d7e21 */ /* 0x002fe20008010000 */
[----:B------:R-:W-:-:S04]  /*0a80*/  FFMA.FTZ R27, R6, -UR22, R6 ;  /* 0x80000016061b7c23 */ /* 0x000fc80008010006 */
[----:B------:R-:W-:Y:S01]  /*0a90*/  FFMA.FTZ R0, R0, UR22, R27 ;  /* 0x0000001600007c23 */ /* 0x000fe2000801001b */
[----:B--2---:R-:W-:-:S04]  /*0aa0*/  FMUL.FTZ R5, R5, R4 ;  /* 0x0000000405057220 */ /* 0x004fc80000410000 */
[----:B0-----:R-:W-:-:S04]  /*0ab0*/  FFMA.FTZ R5, R18, UR21, R5 ;  /* 0x0000001512057c23 */ /* 0x001fc80008010005 */
[----:B------:R-:W-:Y:S02]  /*0ac0*/  FMUL.FTZ R4, R5, UR27 ;  /* 0x0000001b05047c20 */ /* 0x000fe40008410000 */
[----:B------:R-:W-:Y:S08]  /*0ad0*/  MUFU.RCP R5, R29 ;  /* 0x0000001d00057308 */ /* 0x000ff00000001000 */
[----:B------:R-:W0:Y:S08]  /*0ae0*/  F2F.BF16.F32 R4, R4 ;  /* 0x0000000400047304 */ /* 0x000e300000202000 */
[----:B------:R-:W-:Y:S01]  /*0af0*/  F2F.BF16.F32 R29, R26 ;  /* 0x0000001a001d7304 */ /* 0x000fe20000202000 */
[----:B0-----:R-:W-:-:S05]  /*0b00*/  SHF.L.U32 R25, R4, 0x10, RZ ;  /* 0x0000001004197819 */ /* 0x001fca00000006ff */
[----:B------:R-:W-:Y:S01]  /*0b10*/  FADD.FTZ R18, R18, -R25 ;  /* 0x8000001912127221 */ /* 0x000fe20000010000 */
[----:B------:R-:W-:-:S04]  /*0b20*/  FMUL.FTZ R25, R26, R19 ;  /* 0x000000131a197220 */ /* 0x000fc80000410000 */
[----:B------:R-:W-:Y:S01]  /*0b30*/  FMUL.FTZ R5, R25, R5 ;  /* 0x0000000519057220 */ /* 0x000fe20000410000 */
[----:B------:R-:W-:Y:S01]  /*0b40*/  FMUL.FTZ R25, R6, R6 ;  /* 0x0000000606197220 */ /* 0x000fe20000410000 */
[----:B------:R-:W-:Y:S02]  /*0b50*/  FMUL.FTZ R6, R0, R19 ;  /* 0x0000001300067220 */ /* 0x000fe40000410000 */
[----:B------:R-:W-:Y:S01]  /*0b60*/  F2F.BF16.F32 R0, R0 ;  /* 0x0000000000007304 */ /* 0x000fe20000202000 */
[----:B------:R-:W-:-:S04]  /*0b70*/  FFMA.FTZ R25, R25, -UR23, R25 ;  /* 0x8000001719197c23 */ /* 0x000fc80008010019 */
[----:B------:R-:W-:-:S04]  /*0b80*/  FFMA.FTZ R4, R20, UR23, R25 ;  /* 0x0000001714047c23 */ /* 0x000fc80008010019 */
[----:B------:R-:W-:Y:S02]  /*0b90*/  FMUL.FTZ R20, R4, R21 ;  /* 0x0000001504147220 */ /* 0x000fe40000410000 */
[----:B------:R-:W-:Y:S08]  /*0ba0*/  F2F.BF16.F32 R4, R4 ;  /* 0x0000000400047304 */ /* 0x000ff00000202000 */
[----:B------:R-:W0:Y:S02]  /*0bb0*/  MUFU.SQRT R20, R20 ;  /* 0x0000001400147308 */ /* 0x000e240000002000 */
[----:B0-----:R-:W-:Y:S01]  /*0bc0*/  FADD.FTZ R25, R20, UR26 ;  /* 0x0000001a14197e21 */ /* 0x001fe20008010000 */
[----:B------:R-:W-:-:S04]  /*0bd0*/  FMUL.FTZ R20, R3, R7 ;  /* 0x0000000703147220 */ /* 0x000fc80000410000 */
[C---:B------:R-:W-:Y:S01]  /*0be0*/  FMUL.FTZ R7, R20.reuse, R20 ;  /* 0x0000001414077220 */ /* 0x040fe20000410000 */
[----:B------:R-:W0:Y:S01]  /*0bf0*/  MUFU.RCP R25, R25 ;  /* 0x0000001900197308 */ /* 0x000e220000001000 */
[----:B------:R-:W-:Y:S02]  /*0c00*/  FFMA.FTZ R20, R20, -UR22, R20 ;  /* 0x8000001614147c23 */ /* 0x000fe40008010014 */
[----:B------:R-:W-:-:S04]  /*0c10*/  FFMA.FTZ R7, R7, -UR23, R7 ;  /* 0x8000001707077c23 */ /* 0x000fc80008010007 */
[----:B------:R-:W-:Y:S02]  /*0c20*/  FFMA.FTZ R7, R23, UR23, R7 ;  /* 0x0000001717077c23 */ /* 0x000fe40008010007 */
[----:B------:R-:W-:Y:S01]  /*0c30*/  F2F.BF16.F32 R23, R22 ;  /* 0x0000001600177304 */ /* 0x000fe20000202000 */
[----:B0-----:R-:W-:Y:S01]  /*0c40*/  FMUL.FTZ R6, R6, R25 ;  /* 0x0000001906067220 */ /* 0x001fe20000410000 */
[----:B------:R-:W-:-:S06]  /*0c50*/  FMUL.FTZ R25, R7, R21 ;  /* 0x0000001507197220 */ /* 0x000fcc0000410000 */
[----:B------:R-:W-:Y:S08]  /*0c60*/  F2F.BF16.F32 R7, R7 ;  /* 0x0000000700077304 */ /* 0x000ff00000202000 */
[----:B------:R0:W1:Y:S02]  /*0c70*/  MUFU.SQRT R21, R25 ;  /* 0x0000001900157308 */ /* 0x0000640000002000 */
[----:B0-----:R-:W-:-:S04]  /*0c80*/  IMAD.U32 R25, R8, 0x10000, RZ ;  /* 0x0001000008197824 */ /* 0x001fc800078e00ff */
[----:B------:R-:W-:Y:S01]  /*0c90*/  FFMA.FTZ R8, R25, UR21, R6 ;  /* 0x0000001519087c23 */ /* 0x000fe20008010006 */
[----:B-1----:R-:W-:Y:S01]  /*0ca0*/  FADD.FTZ R27, R21, UR26 ;  /* 0x0000001a151b7e21 */ /* 0x002fe20008010000 */
[----:B------:R-:W-:Y:S02]  /*0cb0*/  SHF.L.U32 R21, R11, 0x10, RZ ;  /* 0x000000100b157819 */ /* 0x000fe400000006ff */
[----:B------:R-:W-:Y:S01]  /*0cc0*/  FMUL.FTZ R8, R8, UR27 ;  /* 0x0000001b08087c20 */ /* 0x000fe20008410000 */
[----:B------:R-:W0:Y:S02]  /*0cd0*/  MUFU.RCP R11, R27 ;  /* 0x0000001b000b7308 */ /* 0x000e240000001000 */
[----:B------:R-:W-:Y:S01]  /*0ce0*/  FFMA.FTZ R22, R21, UR22, R20 ;  /* 0x0000001615167c23 */ /* 0x000fe20008010014 */
[----:B------:R-:W-:-:S03]  /*0cf0*/  FFMA.FTZ R20, R10, UR21, R5 ;  /* 0x000000150a147c23 */ /* 0x000fc60008010005 */
[----:B------:R-:W-:Y:S01]  /*0d00*/  FMUL.FTZ R26, R22, R19 ;  /* 0x00000013161a7220 */ /* 0x000fe20000410000 */
[----:B------:R-:W-:Y:S01]  /*0d10*/  FMUL.FTZ R20, R20, UR27 ;  /* 0x0000001b14147c20 */ /* 0x000fe20008410000 */
[----:B------:R-:W-:Y:S08]  /*0d20*/  F2F.BF16.F32 R8, R8 ;  /* 0x0000000800087304 */ /* 0x000ff00000202000 */
[----:B------:R-:W1:Y:S01]  /*0d30*/  F2F.BF16.F32 R6, R20 ;  /* 0x0000001400067304 */ /* 0x000e620000202000 */
[----:B0-----:R-:W-:-:S04]  /*0d40*/  FMUL.FTZ R26, R26, R11 ;  /* 0x0000000b1a1a7220 */ /* 0x001fc80000410000 */
[----:B------:R-:W-:-:S03]  /*0d50*/  FFMA.FTZ R26, R9, UR21, R26 ;  /* 0x00000015091a7c23 */ /* 0x000fc6000801001a */
[----:B------:R-:W0:Y:S01]  /*0d60*/  F2F.BF16.F32 R21, R18 ;  /* 0x0000001200157304 */ /* 0x000e220000202000 */
[----:B------:R-:W-:Y:S01]  /*0d70*/  FMUL.FTZ R26, R26, UR27 ;  /* 0x0000001b1a1a7c20 */ /* 0x000fe20008410000 */
[----:B-1----:R-:W-:-:S06]  /*0d80*/  SHF.L.U32 R11, R6, 0x10, RZ ;  /* 0x00000010060b7819 */ /* 0x002fcc00000006ff */
[----:B------:R-:W1:Y:S01]  /*0d90*/  F2F.BF16.F32 R26, R26 ;  /* 0x0000001a001a7304 */ /* 0x000e620000202000 */
[----:B------:R-:W-:Y:S01]  /*0da0*/  SHF.L.U32 R6, R8, 0x10, RZ ;  /* 0x0000001008067819 */ /* 0x000fe200000006ff */
[----:B------:R-:W-:-:S04]  /*0db0*/  FADD.FTZ R19, R10, -R11 ;  /* 0x8000000b0a137221 */ /* 0x000fc80000010000 */
[----:B------:R-:W-:Y:S01]  /*0dc0*/  FADD.FTZ R6, R25, -R6 ;  /* 0x8000000619067221 */ /* 0x000fe20000010000 */
[----:B0-----:R-:W-:Y:S01]  /*0dd0*/  SHF.L.U32 R8, R21, 0x10, RZ ;  /* 0x0000001015087819 */ /* 0x001fe200000006ff */
[----:B------:R-:W-:Y:S01]  /*0de0*/  F2F.BF16.F32 R5, R22 ;  /* 0x0000001600057304 */ /* 0x000fe20000202000 */
[----:B-1----:R-:W-:-:S07]  /*0df0*/  IMAD.U32 R10, R26, 0x10000, RZ ;  /* 0x000100001a0a7824 */ /* 0x002fce00078e00ff */
[----:B------:R-:W0:Y:S01]  /*0e00*/  F2F.BF16.F32 R19, R19 ;  /* 0x0000001300137304 */ /* 0x000e220000202000 */
[----:B------:R-:W-:-:S07]  /*0e10*/  FADD.FTZ R25, R9, -R10 ;  /* 0x8000000a09197221 */ /* 0x000fce0000010000 */
[----:B------:R-:W1:Y:S01]  /*0e20*/  F2F.BF16.F32 R6, R6 ;  /* 0x0000000600067304 */ /* 0x000e620000202000 */
[----:B0-----:R-:W-:-:S07]  /*0e30*/  SHF.L.U32 R9, R19, 0x10, RZ ;  /* 0x0000001013097819 */ /* 0x001fce00000006ff */
[----:B------:R-:W0:Y:S01]  /*0e40*/  F2F.BF16.F32 R25, R25 ;  /* 0x0000001900197304 */ /* 0x000e220000202000 */
[----:B-1----:R-:W-:Y:S01]  /*0e50*/  SHF.L.U32 R10, R6, 0x10, RZ ;  /* 0x00000010060a7819 */ /* 0x002fe200000006ff */
[----:B0-----:R-:W-:Y:S01]  /*0e60*/  IMAD.U32 R11, R25, 0x10000, RZ ;  /* 0x00010000190b7824 */ /* 0x001fe200078e00ff */
[----:B------:R-:W-:Y:S06]  /*0e70*/  BRA.U !UP1, `(.L_x_779) ;  /* 0x0000000109487547 */ /* 0x000fec000b800000 */
[----:B------:R-:W-:Y:S01]  /*0e80*/  IMAD.WIDE.U32 R18, R19, 0x10000, RZ ;  /* 0x0001000013127825 */ /* 0x000fe200078e00ff */
[----:B------:R-:W-:Y:S02]  /*0e90*/  SHF.L.U32 R5, R5, 0x10, RZ ;  /* 0x0000001005057819 */ /* 0x000fe400000006ff */
[----:B------:R-:W-:Y:S01]  /*0ea0*/  SHF.L.U32 R27, R7, 0x10, RZ ;  /* 0x00000010071b7819 */ /* 0x000fe200000006ff */
[----:B------:R-:W-:Y:S01]  /*0eb0*/  IMAD.WIDE.U32 R24, R24, 0x10000, RZ ;  /* 0x0001000018187825 */ /* 0x000fe200078e00ff */
[----:B------:R-:W-:Y:S02]  /*0ec0*/  LOP3.LUT R18, R18, R21, RZ, 0xfc, !PT ;  /* 0x0000001512127212 */ /* 0x000fe400078efcff */
[----:B------:R-:W-:Y:S01]  /*0ed0*/  LOP3.LUT R19, R19, R11, R6, 0xfe, !PT ;  /* 0x0000000b13137212 */ /* 0x000fe200078efe06 */
[----:B------:R-:W-:-:S04]  /*0ee0*/  IMAD.WIDE.U32 R20, R29, 0x10000, RZ ;  /* 0x000100001d147825 */ /* 0x000fc800078e00ff */
[----:B------:R0:W-:Y:S01]  /*0ef0*/  STG.E.64 desc[UR16][R16.64], R18 ;  /* 0x0000001210007986 */ /* 0x0001e2000c101b10 */
[----:B------:R-:W-:Y:S01]  /*0f00*/  LOP3.LUT R7, R21, R5, R0, 0xfe, !PT ;  /* 0x0000000515077212 */ /* 0x000fe200078efe00 */
[----:B------:R-:W-:Y:S01]  /*0f10*/  HFMA2 R5, -RZ, RZ, 0, 2.384185791015625e-07 ;  /* 0x00000004ff057431 */ /* 0x000fe200000001ff */
[----:B------:R-:W-:Y:S02]  /*0f20*/  LOP3.LUT R6, R20, R23, RZ, 0xfc, !PT ;  /* 0x0000001714067212 */ /* 0x000fe400078efcff */
[----:B------:R-:W-:Y:S02]  /*0f30*/  LOP3.LUT R21, R25, R27, R4, 0xfe, !PT ;  /* 0x0000001b19157212 */ /* 0x000fe400078efe04 */
[----:B------:R-:W-:Y:S01]  /*0f40*/  LOP3.LUT R20, R24, R28, RZ, 0xfc, !PT ;  /* 0x0000001c18147212 */ /* 0x000fe200078efcff */
[----:B------:R0:W-:Y:S01]  /*0f50*/  STG.E.64 desc[UR16][R14.64], R6 ;  /* 0x000000060e007986 */ /* 0x0001e2000c101b10 */
[----:B------:R-:W-:-:S03]  /*0f60*/  IMAD.WIDE R4, R2, R5, UR12 ;  /* 0x0000000c02047e25 */ /* 0x000fc6000f8e0205 */
[----:B------:R0:W-:Y:S04]  /*0f70*/  STG.E.64 desc[UR16][R12.64], R20 ;  /* 0x000000140c007986 */ /* 0x0001e8000c101b10 */
[----:B------:R0:W-:Y:S01]  /*0f80*/  STG.E.128 desc[UR16][R4.64], R8 ;  /* 0x0000000804007986 */ /* 0x0001e2000c101d10 */
[----:B------:R-:W-:Y:S05]  /*0f90*/  BRA `(.L_x_780) ;  /* 0x00000000007c7947 */ /* 0x000fea0003800000 */
.L_x_779:
[C---:B------:R-:W-:Y:S01]  /*0fa0*/  ISETP.GE.AND P3, PT, R2.reuse, UR15, PT ;  /* 0x0000000f02007c0c */ /* 0x040fe2000bf66270 */
[C---:B------:R-:W-:Y:S01]  /*0fb0*/  VIADD R18, R2.reuse, 0x1 ;  /* 0x0000000102127836 */ /* 0x040fe20000000000 */
[----:B------:R-:W-:Y:S02]  /*0fc0*/  MOV R27, 0x4 ;  /* 0x00000004001b7802 */ /* 0x000fe40000000f00 */
[----:B------:R-:W-:Y:S02]  /*0fd0*/  IADD3 R20, PT, PT, R2, 0x3, RZ ;  /* 0x0000000302147810 */ /* 0x000fe40007ffe0ff */
[----:B------:R-:W-:Y:S02]  /*0fe0*/  ISETP.GE.AND P0, PT, R18, UR15, PT ;  /* 0x0000000f12007c0c */ /* 0x000fe4000bf06270 */
[----:B------:R-:W-:Y:S02]  /*0ff0*/  IADD3 R18, PT, PT, R2, 0x2, RZ ;  /* 0x0000000202127810 */ /* 0x000fe40007ffe0ff */
[----:B------:R-:W-:-:S02]  /*1000*/  ISETP.GE.AND P2, PT, R20, UR15, PT ;  /* 0x0000000f14007c0c */ /* 0x000fc4000bf46270 */
[----:B------:R-:W-:Y:S01]  /*1010*/  ISETP.GE.AND P1, PT, R18, UR15, PT ;  /* 0x0000000f12007c0c */ /* 0x000fe2000bf26270 */
[----:B------:R0:W-:Y:S01]  /*1020*/  @!P3 STG.E.U16 desc[UR16][R16.64], R21 ;  /* 0x000000151000b986 */ /* 0x0001e2000c101510 */
[----:B------:R-:W-:Y:S01]  /*1030*/  @!P3 IMAD.WIDE R26, R2, R27, UR12 ;  /* 0x0000000c021abe25 */ /* 0x000fe2000f8e021b */
[----:B------:R-:W-:Y:S02]  /*1040*/  MOV R22, 0x4 ;  /* 0x0000000400167802 */ /* 0x000fe40000000f00 */
[----:B------:R1:W-:Y:S01]  /*1050*/  @!P3 STG.E.U16 desc[UR16][R14.64], R23 ;  /* 0x000000170e00b986 */ /* 0x0003e2000c101510 */
[----:B------:R-:W-:-:S03]  /*1060*/  IMAD.MOV.U32 R18, RZ, RZ, 0x4 ;  /* 0x00000004ff127424 */ /* 0x000fc600078e00ff */
[----:B------:R-:W-:Y:S01]  /*1070*/  @!P3 STG.E.U16 desc[UR16][R12.64], R28 ;  /* 0x0000001c0c00b986 */ /* 0x000fe2000c101510 */
[----:B0-----:R-:W-:-:S03]  /*1080*/  HFMA2 R21, -RZ, RZ, 0, 2.384185791015625e-07 ;  /* 0x00000004ff157431 */ /* 0x001fc600000001ff */
[----:B------:R-:W-:Y:S01]  /*1090*/  @!P3 STG.E desc[UR16][R26.64], R8 ;  /* 0x000000081a00b986 */ /* 0x000fe2000c101910 */
[----:B-1----:R-:W-:-:S03]  /*10a0*/  @!P2 IMAD.WIDE R22, R2, R22, UR12 ;  /* 0x0000000c0216ae25 */ /* 0x002fc6000f8e0216 */
[----:B------:R0:W-:Y:S04]  /*10b0*/  @!P0 STG.E.U16 desc[UR16][R16.64+0x2], R19 ;  /* 0x0000021310008986 */ /* 0x0001e8000c101510 */
[----:B------:R1:W-:Y:S01]  /*10c0*/  @!P0 STG.E.U16 desc[UR16][R14.64+0x2], R29 ;  /* 0x0000021d0e008986 */ /* 0x0003e2000c101510 */
[----:B------:R-:W-:-:S03]  /*10d0*/  @!P1 IMAD.WIDE R20, R2, R21, UR12 ;  /* 0x0000000c02149e25 */ /* 0x000fc6000f8e0215 */
[----:B------:R1:W-:Y:S01]  /*10e0*/  @!P0 STG.E.U16 desc[UR16][R12.64+0x2], R24 ;  /* 0x000002180c008986 */ /* 0x0003e2000c101510 */
[----:B0-----:R-:W-:-:S05]  /*10f0*/  @!P0 IMAD.WIDE R18, R2, R18, UR12 ;  /* 0x0000000c02128e25 */ /* 0x001fca000f8e0212 */
[----:B------:R1:W-:Y:S04]  /*1100*/  @!P0 STG.E desc[UR16][R18.64+0x4], R9 ;  /* 0x0000040912008986 */ /* 0x0003e8000c101910 */
[----:B------:R1:W-:Y:S04]  /*1110*/  @!P1 STG.E.U16 desc[UR16][R16.64+0x4], R6 ;  /* 0x0000040610009986 */ /* 0x0003e8000c101510 */
[----:B------:R1:W-:Y:S04]  /*1120*/  @!P1 STG.E.U16 desc[UR16][R14.64+0x4], R0 ;  /* 0x000004000e009986 */ /* 0x0003e8000c101510 */
[----:B------:R1:W-:Y:S04]  /*1130*/  @!P1 STG.E.U16 desc[UR16][R12.64+0x4], R4 ;  /* 0x000004040c009986 */ /* 0x0003e8000c101510 */
[----:B------:R1:W-:Y:S04]  /*1140*/  @!P1 STG.E desc[UR16][R20.64+0x8], R10 ;  /* 0x0000080a14009986 */ /* 0x0003e8000c101910 */
[----:B------:R1:W-:Y:S04]  /*1150*/  @!P2 STG.E.U16 desc[UR16][R16.64+0x6], R25 ;  /* 0x000006191000a986 */ /* 0x0003e8000c101510 */
[----:B------:R1:W-:Y:S04]  /*1160*/  @!P2 STG.E.U16 desc[UR16][R14.64+0x6], R5 ;  /* 0x000006050e00a986 */ /* 0x0003e8000c101510 */
[----:B------:R1:W-:Y:S04]  /*1170*/  @!P2 STG.E.U16 desc[UR16][R12.64+0x6], R7 ;  /* 0x000006070c00a986 */ /* 0x0003e8000c101510 */
[----:B------:R1:W-:Y:S02]  /*1180*/  @!P2 STG.E desc[UR16][R22.64+0xc], R11 ;  /* 0x00000c0b1600a986 */ /* 0x0003e4000c101910 */
.L_x_780:
[----:B01----:R-:W-:-:S05]  /*1190*/  MOV R5, UR18 ;  /* 0x0000001200057c02 */ /* 0x003fca0008000f00 */
[----:B------:R-:W-:-:S05]  /*11a0*/  IMAD R2, R5, 0x4, R2 ;  /* 0x0000000405027824 */ /* 0x000fca00078e0202 */
[----:B------:R-:W-:-:S13]  /*11b0*/  ISETP.GE.AND P0, PT, R2, UR15, PT ;  /* 0x0000000f02007c0c */ /* 0x000fda000bf06270 */
[----:B------:R-:W-:Y:S05]  /*11c0*/  @!P0 BRA `(.L_x_781) ;  /* 0xfffffff000748947 */ /* 0x000fea000383ffff */
[----:B------:R-:W-:Y:S05]  /*11d0*/  BSYNC.RECONVERGENT B0 ;  /* 0x0000000000007941 */ /* 0x000fea0003800200 */
.L_x_776:
[----:B------:R-:W-:Y:S05]  /*11e0*/  EXIT ;  /* 0x000000000000794d */ /* 0x000fea0003800000 */
.L_x_775:
[----:B------:R-:W-:Y:S01]  /*11f0*/  BSSY.RECONVERGENT B0, `(.L_x_782) ;  /* 0x00000dc000007945 */ /* 0x000fe20003800200 */
.L_x_788:
[----:B------:R-:W-:Y:S01]  /*1200*/  HFMA2 R13, -RZ, RZ, 0, 1.1920928955078125e-07 ;  /* 0x00000002ff0d7431 */ /* 0x000fe200000001ff */
[----:B------:R-:W-:Y:S01]  /*1210*/  MOV R11, 0x2 ;  /* 0x00000002000b7802 */ /* 0x000fe20000000f00 */
[----:B------:R-:W-:-:S04]  /*1220*/  HFMA2 R9, -RZ, RZ, 0, 1.1920928955078125e-07 ;  /* 0x00000002ff097431 */ /* 0x000fc800000001ff */
        /* <DEDUP_REMOVED lines=46> */
.L_x_783:
[----:B------:R-:W-:Y:S01]  /*1510*/  MOV R5, 0x4 ;  /* 0x0000000400057802 */ /* 0x000fe20000000f00 */
[----:B------:R-:W2:Y:S04]  /*1520*/  LDG.E.64 R16, desc[UR16][R12.64] ;  /* 0x000000100c107981 */ /* 0x000ea8000c1e1b00 */
[----:B------:R-:W-:Y:S01]  /*1530*/  IMAD.WIDE R4, R2, R5, UR10 ;  /* 0x0000000a02047e25 */ /* 0x000fe2000f8e0205 */
[----:B------:R-:W3:Y:S04]  /*1540*/  LDG.E.64 R18, desc[UR16][R8.64] ;  /* 0x0000001008127981 */ /* 0x000ee8000c1e1b00 */
[----:B------:R-:W4:Y:S04]  /*1550*/  LDG.E.64 R20, desc[UR16][R10.64] ;  /* 0x000000100a147981 */ /* 0x000f28000c1e1b00 */
[----:B------:R-:W5:Y:S01]  /*1560*/  LDG.E.128 R4, desc[UR16][R4.64] ;  /* 0x0000001004047981 */ /* 0x000f62000c1e1d00 */
[----:B--2---:R-:W-:-:S02]  /*1570*/  SHF.R.U64 R24, R16, 0x10, R17 ;  /* 0x0000001010187819 */ /* 0x004fc40000001211 */
[----:B------:R-:W-:Y:S02]  /*1580*/  PRMT R26, R16, 0x7610, R26 ;  /* 0x00007610101a7816 */ /* 0x000fe4000000001a */
[----:B------:R-:W-:Y:S02]  /*1590*/  SHF.R.U32.HI R16, RZ, 0x10, R17 ;  /* 0x00000010ff107819 */ /* 0x000fe40000011611 */
[C---:B---3--:R-:W-:Y:S02]  /*15a0*/  SHF.R.U64 R23, R18.reuse, 0x10, R19 ;  /* 0x0000001012177819 */ /* 0x048fe40000001213 */
[----:B------:R-:W-:Y:S02]  /*15b0*/  PRMT R0, R18, 0x7610, R0 ;  /* 0x0000761012007816 */ /* 0x000fe40000000000 */
[C---:B----4-:R-:W-:Y:S02]  /*15c0*/  SHF.R.U64 R22, R20.reuse, 0x10, R21 ;  /* 0x0000001014167819 */ /* 0x050fe40000001215 */
[----:B------:R-:W-:-:S02]  /*15d0*/  PRMT R15, R20, 0x7610, R15 ;  /* 0x00007610140f7816 */ /* 0x000fc4000000000f */
[----:B------:R-:W-:Y:S02]  /*15e0*/  SHF.R.U32.HI R14, RZ, 0x10, R21 ;  /* 0x00000010ff0e7819 */ /* 0x000fe40000011615 */
[----:B------:R-:W-:-:S07]  /*15f0*/  SHF.R.U32.HI R18, RZ, 0x10, R19 ;  /* 0x00000010ff127819 */ /* 0x000fce0000011613 */
.L_x_784:
[----:B-----5:R-:W-:Y:S01]  /*1600*/  SHF.L.U32 R26, R26, 0x10, RZ ;  /* 0x000000101a1a7819 */ /* 0x020fe200000006ff */
[----:B------:R-:W-:Y:S01]  /*1610*/  IMAD.U32 R14, R14, 0x10000, RZ ;  /* 0x000100000e0e7824 */ /* 0x000fe200078e00ff */
[----:B------:R-:W-:Y:S01]  /*1620*/  SHF.L.U32 R0, R0, 0x10, RZ ;  /* 0x0000001000007819 */ /* 0x000fe200000006ff */
[----:B------:R-:W-:Y:S01]  /*1630*/  BSSY.RECONVERGENT B1, `(.L_x_785) ;  /* 0x0000093000017945 */ /* 0x000fe20003800200 */
[----:B------:R-:W-:Y:S01]  /*1640*/  SHF.L.U32 R15, R15, 0x10, RZ ;  /* 0x000000100f0f7819 */ /* 0x000fe200000006ff */
[----:B------:R-:W-:Y:S01]  /*1650*/  FMUL.FTZ R20, R26, UR28 ;  /* 0x0000001c1a147c20 */ /* 0x000fe20008410000 */
[----:B------:R-:W-:Y:S02]  /*1660*/  SHF.L.U32 R22, R22, 0x10, RZ ;  /* 0x0000001016167819 */ /* 0x000fe400000006ff */
[----:B------:R-:W-:Y:S01]  /*1670*/  SHF.L.U32 R23, R23, 0x10, RZ ;  /* 0x0000001017177819 */ /* 0x000fe200000006ff */
[----:B------:R-:W-:Y:S01]  /*1680*/  FFMA.FTZ R25, R3, R4, R20 ;  /* 0x0000000403197223 */ /* 0x000fe20000010014 */
[----:B------:R-:W-:Y:S01]  /*1690*/  IMAD.U32 R4, R24, 0x10000, RZ ;  /* 0x0001000018047824 */ /* 0x000fe200078e00ff */
[----:B0-----:R-:W0:Y:S01]  /*16a0*/  MUFU.RCP R20, UR33 ;  /* 0x0000002100147d08 */ /* 0x001e220008001000 */
[----:B------:R-:W-:Y:S01]  /*16b0*/  SHF.L.U32 R19, R19, 0x10, RZ ;  /* 0x0000001013137819 */ /* 0x000fe200000006ff */
[C---:B------:R-:W-:Y:S01]  /*16c0*/  FMUL.FTZ R27, R25.reuse, R25 ;  /* 0x00000019191b7220 */ /* 0x040fe20000410000 */
[----:B------:R-:W-:Y:S01]  /*16d0*/  FMUL.FTZ R24, R4, UR28 ;  /* 0x0000001c04187c20 */ /* 0x000fe20008410000 */
[----:B--2---:R-:W-:Y:S01]  /*16e0*/  FFMA.FTZ R28, R25, -UR30, R25 ;  /* 0x8000001e191c7c23 */ /* 0x004fe20008010019 */
[----:B------:R-:W-:Y:S01]  /*16f0*/  SHF.L.U32 R21, R21, 0x10, RZ ;  /* 0x0000001015157819 */ /* 0x000fe200000006ff */
[----:B------:R-:W-:Y:S01]  /*1700*/  FFMA.FTZ R27, R27, -UR31, R27 ;  /* 0x8000001f1b1b7c23 */ /* 0x000fe2000801001b */
[----:B------:R-:W-:Y:S01]  /*1710*/  FFMA.FTZ R5, R3, R5, R24 ;  /* 0x0000000503057223 */ /* 0x000fe20000010018 */
[----:B------:R-:W-:Y:S01]  /*1720*/  FFMA.FTZ R28, R15, UR30, R28 ;  /* 0x0000001e0f1c7c23 */ /* 0x000fe2000801001c */
[----:B------:R-:W-:Y:S01]  /*1730*/  SHF.L.U32 R18, R18, 0x10, RZ ;  /* 0x0000001012127819 */ /* 0x000fe200000006ff */
[----:B------:R-:W-:Y:S01]  /*1740*/  FFMA.FTZ R0, R0, UR31, R27 ;  /* 0x0000001f00007c23 */ /* 0x000fe2000801001b */
[C---:B------:R-:W-:Y:S01]  /*1750*/  FFMA.FTZ R15, R5.reuse, -UR30, R5 ;  /* 0x8000001e050f7c23 */ /* 0x040fe20008010005 */
[----:B------:R-:W-:-:S03]  /*1760*/  FMUL.FTZ R5, R5, R5 ;  /* 0x0000000505057220 */ /* 0x000fc60000410000 */
[----:B------:R-:W-:Y:S01]  /*1770*/  FFMA.FTZ R22, R22, UR30, R15 ;  /* 0x0000001e16167c23 */ /* 0x000fe2000801000f */
[----:B0-----:R-:W-:Y:S01]  /*1780*/  FMUL.FTZ R27, R0, R20 ;  /* 0x00000014001b7220 */ /* 0x001fe20000410000 */
[----:B------:R-:W0:Y:S08]  /*1790*/  MUFU.RCP R15, UR32 ;  /* 0x00000020000f7d08 */ /* 0x000e300008001000 */
[----:B------:R2:W3:Y:S08]  /*17a0*/  MUFU.SQRT R24, R27 ;  /* 0x0000001b00187308 */ /* 0x0004f00000002000 */
[----:B------:R-:W-:Y:S01]  /*17b0*/  F2F.BF16.F32 R0, R0 ;  /* 0x0000000000007304 */ /* 0x000fe20000202000 */
[----:B--2---:R-:W-:Y:S01]  /*17c0*/  FFMA.FTZ R27, R5, -UR31, R5 ;  /* 0x8000001f051b7c23 */ /* 0x004fe20008010005 */
[----:B0-----:R-:W-:-:S03]  /*17d0*/  FMUL.FTZ R5, R28, R15 ;  /* 0x0000000f1c057220 */ /* 0x001fc60000410000 */
[----:B------:R-:W-:Y:S01]  /*17e0*/  FFMA.FTZ R27, R23, UR31, R27 ;  /* 0x0000001f171b7c23 */ /* 0x000fe2000801001b */
[----:B---3--:R-:W-:-:S03]  /*17f0*/  FADD.FTZ R24, R24, UR34 ;  /* 0x0000002218187e21 */ /* 0x008fc60008010000 */
[----:B------:R-:W-:Y:S02]  /*1800*/  FMUL.FTZ R29, R27, R20 ;  /* 0x000000141b1d7220 */ /* 0x000fe40000410000 */
[----:B------:R-:W-:Y:S08]  /*1810*/  F2F.BF16.F32 R27, R27 ;  /* 0x0000001b001b7304 */ /* 0x000ff00000202000 */
[----:B------:R-:W0:Y:S08]  /*1820*/  MUFU.RCP R24, R24 ;  /* 0x0000001800187308 */ /* 0x000e300000001000 */
[----:B------:R-:W2:Y:S01]  /*1830*/  MUFU.SQRT R29, R29 ;  /* 0x0000001d001d7308 */ /* 0x000ea20000002000 */
[----:B0-----:R-:W-:Y:S01]  /*1840*/  FMUL.FTZ R5, R5, R24 ;  /* 0x0000001805057220 */ /* 0x001fe20000410000 */
[----:B------:R-:W-:-:S03]  /*1850*/  FMUL.FTZ R24, R22, R15 ;  /* 0x0000000f16187220 */ /* 0x000fc60000410000 */
[----:B------:R-:W-:Y:S01]  /*1860*/  FMUL.FTZ R25, R5, UR35 ;  /* 0x0000002305197c20 */ /* 0x000fe20008410000 */
[----:B--2---:R-:W-:-:S05]  /*1870*/  FADD.FTZ R23, R29, UR34 ;  /* 0x000000221d177e21 */ /* 0x004fca0008010000 */
[----:B------:R-:W0:Y:S08]  /*1880*/  F2F.BF16.F32 R25, R25 ;  /* 0x0000001900197304 */ /* 0x000e300000202000 */
[----:B------:R-:W2:Y:S01]  /*1890*/  MUFU.RCP R23, R23 ;  /* 0x0000001700177308 */ /* 0x000ea20000001000 */
[----:B0-----:R-:W-:-:S07]  /*18a0*/  SHF.L.U32 R5, R25, 0x10, RZ ;  /* 0x0000001019057819 */ /* 0x001fce00000006ff */
[----:B------:R-:W-:Y:S01]  /*18b0*/  F2F.BF16.F32 R29, R22 ;  /* 0x00000016001d7304 */ /* 0x000fe20000202000 */
[----:B------:R-:W-:Y:S01]  /*18c0*/  FADD.FTZ R26, R26, -R5 ;  /* 0x800000051a1a7221 */ /* 0x000fe20000010000 */
[----:B------:R-:W-:Y:S02]  /*18d0*/  IMAD.U32 R5, R17, 0x10000, RZ ;  /* 0x0001000011057824 */ /* 0x000fe400078e00ff */
[----:B--2---:R-:W-:Y:S02]  /*18e0*/  FMUL.FTZ R17, R24, R23 ;  /* 0x0000001718117220 */ /* 0x004fe40000410000 */
[----:B------:R-:W-:Y:S02]  /*18f0*/  FMUL.FTZ R24, R5, UR28 ;  /* 0x0000001c05187c20 */ /* 0x000fe40008410000 */
[----:B------:R-:W-:Y:S01]  /*1900*/  F2F.BF16.F32 R26, R26 ;  /* 0x0000001a001a7304 */ /* 0x000fe20000202000 */
[----:B------:R-:W-:Y:S01]  /*1910*/  FMUL.FTZ R17, R17, UR35 ;  /* 0x0000002311117c20 */ /* 0x000fe20008410000 */
[----:B------:R-:W-:-:S04]  /*1920*/  FFMA.FTZ R6, R3, R6, R24 ;  /* 0x0000000603067223 */ /* 0x000fc80000010018 */
[----:B------:R-:W-:-:S04]  /*1930*/  FMUL.FTZ R24, R6, R6 ;  /* 0x0000000606187220 */ /* 0x000fc80000410000 */
[----:B------:R-:W-:-:S04]  /*1940*/  FFMA.FTZ R24, R24, -UR31, R24 ;  /* 0x8000001f18187c23 */ /* 0x000fc80008010018 */
[----:B------:R-:W-:Y:S01]  /*1950*/  FFMA.FTZ R19, R19, UR31, R24 ;  /* 0x0000001f13137c23 */ /* 0x000fe20008010018 */
[----:B------:R-:W-:Y:S01]  /*1960*/  FFMA.FTZ R24, R6, -UR30, R6 ;  /* 0x8000001e06187c23 */ /* 0x000fe20008010006 */
[----:B------:R-:W-:Y:S02]  /*1970*/  SHF.L.U32 R6, R16, 0x10, RZ ;  /* 0x0000001010067819 */ /* 0x000fe400000006ff */
[----:B------:R-:W-:Y:S01]  /*1980*/  FMUL.FTZ R25, R19, R20 ;  /* 0x0000001413197220 */ /* 0x000fe20000410000 */
[----:B------:R-:W-:Y:S01]  /*1990*/  FFMA.FTZ R24, R21, UR30, R24 ;  /* 0x0000001e15187c23 */ /* 0x000fe20008010018 */
[----:B------:R-:W-:Y:S01]  /*19a0*/  F2F.BF16.F32 R19, R19 ;  /* 0x0000001300137304 */ /* 0x000fe20000202000 */
[----:B------:R-:W-:Y:S02]  /*19b0*/  FMUL.FTZ R21, R6, UR28 ;  /* 0x0000001c06157c20 */ /* 0x000fe40008410000 */
[----:B------:R-:W-:Y:S02]  /*19c0*/  FMUL.FTZ R16, R24, R15 ;  /* 0x0000000f18107220 */ /* 0x000fe40000410000 */
[----:B------:R-:W-:-:S03]  /*19d0*/  FFMA.FTZ R7, R3, R7, R21 ;  /* 0x0000000703077223 */ /* 0x000fc60000010015 */
[----:B------:R-:W0:Y:S01]  /*19e0*/  MUFU.SQRT R25, R25 ;  /* 0x0000001900197308 */ /* 0x000e220000002000 */
[----:B------:R-:W-:Y:S01]  /*19f0*/  FMUL.FTZ R21, R7, R7 ;  /* 0x0000000707157220 */ /* 0x000fe20000410000 */
[----:B0-----:R-:W-:-:S06]  /*1a00*/  FADD.FTZ R23, R25, UR34 ;  /* 0x0000002219177e21 */ /* 0x001fcc0008010000 */
[----:B------:R-:W0:Y:S02]  /*1a10*/  MUFU.RCP R23, R23 ;  /* 0x0000001700177308 */ /* 0x000e240000001000 */
[----:B0-----:R-:W-:Y:S01]  /*1a20*/  FMUL.FTZ R16, R16, R23 ;  /* 0x0000001710107220 */ /* 0x001fe20000410000 */
[----:B------:R-:W-:-:S05]  /*1a30*/  FFMA.FTZ R23, R21, -UR31, R21 ;  /* 0x8000001f15177c23 */ /* 0x000fca0008010015 */
[----:B------:R-:W-:Y:S01]  /*1a40*/  F2F.BF16.F32 R21, R24 ;  /* 0x0000001800157304 */ /* 0x000fe20000202000 */
[----:B------:R-:W-:Y:S01]  /*1a50*/  FMUL.FTZ R16, R16, UR35 ;  /* 0x0000002310107c20 */ /* 0x000fe20008410000 */
[----:B------:R-:W-:-:S04]  /*1a60*/  FFMA.FTZ R23, R18, UR31, R23 ;  /* 0x0000001f12177c23 */ /* 0x000fc80008010017 */
[----:B------:R-:W-:Y:S02]  /*1a70*/  FMUL.FTZ R25, R23, R20 ;  /* 0x0000001417197220 */ /* 0x000fe40000410000 */
[----:B------:R-:W-:Y:S08]  /*1a80*/  F2F.BF16.F32 R16, R16 ;  /* 0x0000001000107304 */ /* 0x000ff00000202000 */
[----:B------:R0:W2:Y:S08]  /*1a90*/  MUFU.SQRT R20, R25 ;  /* 0x0000001900147308 */ /* 0x0000b00000002000 */
[----:B------:R-:W-:Y:S01]  /*1aa0*/  F2F.BF16.F32 R18, R28 ;  /* 0x0000001c00127304 */ /* 0x000fe20000202000 */
[----:B0-----:R-:W-:-:S04]  /*1ab0*/  FFMA.FTZ R25, R7, -UR30, R7 ;  /* 0x8000001e07197c23 */ /* 0x001fc80008010007 */
[----:B------:R-:W-:-:S03]  /*1ac0*/  FFMA.FTZ R14, R14, UR30, R25 ;  /* 0x0000001e0e0e7c23 */ /* 0x000fc60008010019 */
[----:B------:R-:W0:Y:S01]  /*1ad0*/  F2F.BF16.F32 R7, R17 ;  /* 0x0000001100077304 */ /* 0x000e220000202000 */
[----:B--2---:R-:W-:Y:S01]  /*1ae0*/  FADD.FTZ R20, R20, UR34 ;  /* 0x0000002214147e21 */ /* 0x004fe20008010000 */
[----:B------:R-:W-:-:S06]  /*1af0*/  FMUL.FTZ R15, R14, R15 ;  /* 0x0000000f0e0f7220 */ /* 0x000fcc0000410000 */
[----:B------:R-:W2:Y:S01]  /*1b00*/  MUFU.RCP R20, R20 ;  /* 0x0000001400147308 */ /* 0x000ea20000001000 */
[----:B0-----:R-:W-:-:S07]  /*1b10*/  SHF.L.U32 R7, R7, 0x10, RZ ;  /* 0x0000001007077819 */ /* 0x001fce00000006ff */
[----:B------:R-:W-:Y:S01]  /*1b20*/  F2F.BF16.F32 R25, R14 ;  /* 0x0000000e00197304 */ /* 0x000fe20000202000 */
[----:B------:R-:W-:Y:S01]  /*1b30*/  FADD.FTZ R22, R4, -R7 ;  /* 0x8000000704167221 */ /* 0x000fe20000010000 */
[----:B------:R-:W-:-:S06]  /*1b40*/  SHF.L.U32 R4, R16, 0x10, RZ ;  /* 0x0000001010047819 */ /* 0x000fcc00000006ff */
[----:B------:R-:W-:Y:S01]  /*1b50*/  F2F.BF16.F32 R23, R23 ;  /* 0x0000001700177304 */ /* 0x000fe20000202000 */
[----:B--2---:R-:W-:Y:S01]  /*1b60*/  FMUL.FTZ R15, R15, R20 ;  /* 0x000000140f0f7220 */ /* 0x004fe20000410000 */
[----:B------:R-:W-:Y:S01]  /*1b70*/  FADD.FTZ R20, R5, -R4 ;  /* 0x8000000405147221 */ /* 0x000fe20000010000 */
[----:B------:R-:W-:Y:S02]  /*1b80*/  SHF.L.U32 R4, R26, 0x10, RZ ;  /* 0x000000101a047819 */ /* 0x000fe400000006ff */
[----:B------:R-:W-:-:S03]  /*1b90*/  FMUL.FTZ R15, R15, UR35 ;  /* 0x000000230f0f7c20 */ /* 0x000fc60008410000 */
[----:B------:R-:W-:Y:S08]  /*1ba0*/  F2F.BF16.F32 R22, R22 ;  /* 0x0000001600167304 */ /* 0x000ff00000202000 */
[----:B------:R-:W0:Y:S08]  /*1bb0*/  F2F.BF16.F32 R15, R15 ;  /* 0x0000000f000f7304 */ /* 0x000e300000202000 */
[----:B------:R-:W2:Y:S01]  /*1bc0*/  F2F.BF16.F32 R20, R20 ;  /* 0x0000001400147304 */ /* 0x000ea20000202000 */
[----:B0-----:R-:W-:-:S05]  /*1bd0*/  SHF.L.U32 R5, R15, 0x10, RZ ;  /* 0x000000100f057819 */ /* 0x001fca00000006ff */
[----:B------:R-:W-:Y:S01]  /*1be0*/  FADD.FTZ R24, R6, -R5 ;  /* 0x8000000506187221 */ /* 0x000fe20000010000 */
[----:B------:R-:W-:Y:S01]  /*1bf0*/  IMAD.U32 R5, R22, 0x10000, RZ ;  /* 0x0001000016057824 */ /* 0x000fe200078e00ff */
[----:B--2---:R-:W-:-:S04]  /*1c00*/  SHF.L.U32 R6, R20, 0x10, RZ ;  /* 0x0000001014067819 */ /* 0x004fc800000006ff */
[----:B------:R-:W0:Y:S02]  /*1c10*/  F2F.BF16.F32 R24, R24 ;  /* 0x0000001800187304 */ /* 0x000e240000202000 */
[----:B0-----:R-:W-:Y:S01]  /*1c20*/  SHF.L.U32 R7, R24, 0x10, RZ ;  /* 0x0000001018077819 */ /* 0x001fe200000006ff */
[----:B------:R-:W-:Y:S06]  /*1c30*/  BRA.U UP1, `(.L_x_786) ;  /* 0x0000000101847547 */ /* 0x000fec000b800000 */
[C---:B------:R-:W-:Y:S01]  /*1c40*/  ISETP.GE.AND P2, PT, R2.reuse, UR15, PT ;  /* 0x0000000f02007c0c */ /* 0x040fe2000bf46270 */
[----:B------:R-:W-:Y:S01]  /*1c50*/  HFMA2 R16, -RZ, RZ, 0, 2.384185791015625e-07 ;  /* 0x00000004ff107431 */ /* 0x000fe200000001ff */
        /* <DEDUP_REMOVED lines=8> */
[----:B------:R-:W-:Y:S04]  /*1ce0*/  @!P2 STG.E.U16 desc[UR16][R10.64], R18 ;  /* 0x000000120a00a986 */ /* 0x000fe8000c101510 */
[----:B------:R0:W-:Y:S04]  /*1cf0*/  @!P2 STG.E.U16 desc[UR16][R8.64], R0 ;  /* 0x000000000800a986 */ /* 0x0001e8000c101510 */
[----:B------:R2:W-:Y:S04]  /*1d00*/  @!P2 STG.E desc[UR16][R14.64], R4 ;  /* 0x000000040e00a986 */ /* 0x0005e8000c101910 */
[----:B------:R3:W-:Y:S04]  /*1d10*/  @!P0 STG.E.U16 desc[UR16][R12.64+0x2], R22 ;  /* 0x000002160c008986 */ /* 0x0007e8000c101510 */
[----:B------:R3:W-:Y:S01]  /*1d20*/  @!P0 STG.E.U16 desc[UR16][R10.64+0x2], R29 ;  /* 0x0000021d0a008986 */ /* 0x0007e2000c101510 */
[C---:B0-----:R-:W-:Y:S01]  /*1d30*/  IADD3 R0, PT, PT, R2.reuse, 0x3, RZ ;  /* 0x0000000302007810 */ /* 0x041fe20007ffe0ff */
[----:B--2---:R-:W-:-:S02]  /*1d40*/  @!P0 IMAD.WIDE R14, R2, R17, UR12 ;  /* 0x0000000c020e8e25 */ /* 0x004fc4000f8e0211 */
[----:B------:R3:W-:Y:S02]  /*1d50*/  @!P0 STG.E.U16 desc[UR16][R8.64+0x2], R27 ;  /* 0x0000021b08008986 */ /* 0x0007e4000c101510 */
[----:B------:R-:W-:Y:S02]  /*1d60*/  @!P1 IMAD.WIDE R16, R2, R16, UR12 ;  /* 0x0000000c02109e25 */ /* 0x000fe4000f8e0210 */
        /* <DEDUP_REMOVED lines=14> */
.L_x_786:
[----:B------:R-:W-:Y:S01]  /*1e50*/  IMAD.WIDE.U32 R14, R22, 0x10000, RZ ;  /* 0x00010000160e7825 */ /* 0x000fe200078e00ff */
[----:B------:R-:W-:-:S03]  /*1e60*/  SHF.L.U32 R23, R23, 0x10, RZ ;  /* 0x0000001017177819 */ /* 0x000fc600000006ff */
[----:B------:R-:W-:Y:S01]  /*1e70*/  IMAD.WIDE.U32 R16, R29, 0x10000, RZ ;  /* 0x000100001d107825 */ /* 0x000fe200078e00ff */
[----:B------:R-:W-:Y:S02]  /*1e80*/  LOP3.LUT R15, R15, R7, R20, 0xfe, !PT ;  /* 0x000000070f0f7212 */ /* 0x000fe400078efe14 */
[----:B------:R-:W-:Y:S01]  /*1e90*/  LOP3.LUT R14, R14, R26, RZ, 0xfc, !PT ;  /* 0x0000001a0e0e7212 */ /* 0x000fe200078efcff */
[----:B------:R-:W-:Y:S01]  /*1ea0*/  IMAD.U32 R20, R25, 0x10000, RZ ;  /* 0x0001000019147824 */ /* 0x000fe200078e00ff */
[----:B------:R-:W-:Y:S01]  /*1eb0*/  LOP3.LUT R16, R16, R18, RZ, 0xfc, !PT ;  /* 0x0000001210107212 */ /* 0x000fe200078efcff */
[----:B------:R-:W-:Y:S02]  /*1ec0*/  IMAD.WIDE.U32 R24, R27, 0x10000, RZ ;  /* 0x000100001b187825 */ /* 0x000fe400078e00ff */
[----:B------:R0:W-:Y:S01]  /*1ed0*/  STG.E.64 desc[UR16][R12.64], R14 ;  /* 0x0000000e0c007986 */ /* 0x0001e2000c101b10 */
[----:B------:R-:W-:Y:S02]  /*1ee0*/  LOP3.LUT R17, R17, R20, R21, 0xfe, !PT ;  /* 0x0000001411117212 */ /* 0x000fe400078efe15 */
[----:B------:R-:W-:-:S02]  /*1ef0*/  MOV R21, 0x4 ;  /* 0x0000000400157802 */ /* 0x000fc40000000f00 */
[----:B------:R-:W-:Y:S01]  /*1f00*/  LOP3.LUT R19, R25, R23, R19, 0xfe, !PT ;  /* 0x0000001719137212 */ /* 0x000fe200078efe13 */
[----:B------:R0:W-:Y:S01]  /*1f10*/  STG.E.64 desc[UR16][R10.64], R16 ;  /* 0x000000100a007986 */ /* 0x0001e2000c101b10 */
[----:B------:R-:W-:Y:S01]  /*1f20*/  LOP3.LUT R18, R24, R0, RZ, 0xfc, !PT ;  /* 0x0000000018127212 */ /* 0x000fe200078efcff */
[----:B------:R-:W-:-:S04]  /*1f30*/  IMAD.WIDE R20, R2, R21, UR12 ;  /* 0x0000000c02147e25 */ /* 0x000fc8000f8e0215 */
[----:B------:R0:W-:Y:S04]  /*1f40*/  STG.E.64 desc[UR16][R8.64], R18 ;  /* 0x0000001208007986 */ /* 0x0001e8000c101b10 */
[----:B------:R0:W-:Y:S02]  /*1f50*/  STG.E.128 desc[UR16][R20.64], R4 ;  /* 0x0000000414007986 */ /* 0x0001e4000c101d10 */
.L_x_787:
[----:B-1--4-:R-:W-:Y:S05]  /*1f60*/  BSYNC.RECONVERGENT B1 ;  /* 0x0000000000017941 */ /* 0x012fea0003800200 */
.L_x_785:
[----:B0-23--:R-:W-:-:S04]  /*1f70*/  MOV R5, UR18 ;  /* 0x0000001200057c02 */ /* 0x00dfc80008000f00 */
[----:B------:R-:W-:-:S04]  /*1f80*/  LEA R2, R5, R2, 0x2 ;  /* 0x0000000205027211 */ /* 0x000fc800078e10ff */
[----:B------:R-:W-:-:S13]  /*1f90*/  ISETP.GE.AND P0, PT, R2, UR15, PT ;  /* 0x0000000f02007c0c */ /* 0x000fda000bf06270 */
[----:B------:R-:W-:Y:S05]  /*1fa0*/  @!P0 BRA `(.L_x_788) ;  /* 0xfffffff000948947 */ /* 0x000fea000383ffff */
[----:B------:R-:W-:Y:S05]  /*1fb0*/  BSYNC.RECONVERGENT B0 ;  /* 0x0000000000007941 */ /* 0x000fea0003800200 */
.L_x_782:
[----:B------:R-:W-:Y:S05]  /*1fc0*/  EXIT ;  /* 0x000000000000794d */ /* 0x000fea0003800000 */
.L_x_789:
        /* <DEDUP_REMOVED lines=11> */
.L_x_1125:


//--------------------- .text._Z25multi_tensor_apply_kernelI18TensorListMetadataILi5EE15DistAdamFunctorIN3c104HalfENS3_8BFloat16ES5_EJPfffffff10adamMode_tfEEvlPViT_T0_DpT1_ --------------------------
	.section	.text._Z25multi_tensor_apply_kernelI18TensorListMetadataILi5EE15DistAdamFunctorIN3c104HalfENS3_8BFloat16ES5_EJPfffffff10adamMode_tfEEvlPViT_T0_DpT1_,"ax",@progbits
	.align	128
        .global         _Z25multi_tensor_apply_kernelI18TensorListMetadataILi5EE15DistAdamFunctorIN3c104HalfENS3_8BFloat16ES5_EJPfffffff10adamMode_tfEEvlPViT_T0_DpT1_
        .type           _Z25multi_tensor_apply_kernelI18TensorListMetadataILi5EE15DistAdamFunctorIN3c104HalfENS3_8BFloat16ES5_EJPfffffff10adamMode_tfEEvlPViT_T0_DpT1_,@function
        .size           _Z25multi_tensor_apply_kernelI18TensorListMetadataILi5EE15DistAdamFunctorIN3c104HalfENS3_8BFloat16ES5_EJPfffffff10adamMode_tfEEvlPViT_T0_DpT1_,(.L_x_1126 - _Z25multi_tensor_apply_kernelI18TensorListMetadataILi5EE15DistAdamFunctorIN3c104HalfENS3_8BFloat16ES5_EJPfffffff10adamMode_tfEEvlPViT_T0_DpT1_)
        .other          _Z25multi_tensor_apply_kernelI18TensorListMetadataILi5EE15DistAdamFunctorIN3c104HalfENS3_8BFloat16ES5_EJPfffffff10adamMode_tfEEvlPViT_T0_DpT1_,@"STO_CUDA_ENTRY STV_DEFAULT"
_Z25multi_tensor_apply_kernelI18TensorListMetadataILi5EE15DistAdamFunctorIN3c104HalfENS3_8BFloat16ES5_EJPfffffff10adamMode_tfEEvlPViT_T0_DpT1_:
.text._Z25multi_tensor_apply_kernelI18TensorListMetadataILi5EE15DistAdamFunctorIN3c104HalfENS3_8BFloat16ES5_EJPfffffff10adamMode_tfEEvlPViT_T0_DpT1_:
        /* <DEDUP_REMOVED lines=58> */
.L_x_796:
        /* <DEDUP_REMOVED lines=25> */
.L_x_792:
[C---:B------:R-:W-:Y:S02]  /*0530*/  IADD3 R0, PT, PT, R2.reuse, 0x1, RZ ;  /* 0x0000000102007810 */ /* 0x040fe40007ffe0ff */
[----:B------:R-:W-:Y:S02]  /*0540*/  ISETP.GE.AND P0, PT, R2, UR15, PT ;  /* 0x0000000f02007c0c */ /* 0x000fe4000bf06270 */
[----:B------:R-:W-:Y:S02]  /*0550*/  ISETP.GE.AND P1, PT, R0, UR15, PT ;  /* 0x0000000f00007c0c */ /* 0x000fe4000bf26270 */
[C---:B------:R-:W-:Y:S02]  /*0560*/  IADD3 R0, PT, PT, R2.reuse, 0x3, RZ ;  /* 0x0000000302007810 */ /* 0x040fe40007ffe0ff */
[----:B------:R-:W-:Y:S02]  /*0570*/  IADD3 R4, PT, PT, R2, 0x2, RZ ;  /* 0x0000000202047810 */ /* 0x000fe40007ffe0ff */
[----:B------:R-:W-:-:S02]  /*0580*/  ISETP.GE.AND P3, PT, R0, UR15, PT ;  /* 0x0000000f00007c0c */ /* 0x000fc4000bf66270 */
[----:B------:R-:W-:Y:S02]  /*0590*/  ISETP.GE.AND P2, PT, R4, UR15, PT ;  /* 0x0000000f04007c0c */ /* 0x000fe4000bf46270 */
[----:B------:R-:W-:Y:S01]  /*05a0*/  MOV R23, 0x2 ;  /* 0x0000000200177802 */ /* 0x000fe20000000f00 */
[----:B------:R-:W5:Y:S01]  /*05b0*/  @!P0 LDG.E.U16 R4, desc[UR16][R10.64] ;  /* 0x000000100a048981 */ /* 0x000f62000c1e1500 */
[----:B------:R-:W-:Y:S02]  /*05c0*/  MOV R21, 0x2 ;  /* 0x0000000200157802 */ /* 0x000fe40000000f00 */
[----:B------:R-:W-:Y:S01]  /*05d0*/  MOV R27, 0x2 ;  /* 0x00000002001b7802 */ /* 0x000fe20000000f00 */
[C---:B------:R-:W-:Y:S01]  /*05e0*/  @!P0 IMAD.WIDE R22, R2.reuse, R23, UR10 ;  /* 0x0000000a02168e25 */ /* 0x040fe2000f8e0217 */
[----:B------:R-:W-:Y:S01]  /*05f0*/  MOV R29, 0x2 ;  /* 0x00000002001d7802 */ /* 0x000fe20000000f00 */
        /* <DEDUP_REMOVED lines=34> */
.L_x_793:
[----:B-----5:R-:W-:Y:S01]  /*0820*/  SHF.L.U32 R26, R18, 0x10, RZ ;  /* 0x00000010121a7819 */ /* 0x020fe200000006ff */
[----:B------:R-:W-:Y:S01]  /*0830*/  HADD2.F32 R16, -RZ, R16.H0_H0 ;  /* 0x20000010ff107230 */ /* 0x000fe20000004100 */
[----:B-1----:R-:W1:Y:S01]  /*0840*/  MUFU.RCP R18, UR25 ;  /* 0x0000001900127d08 */ /* 0x002e620008001000 */
[----:B------:R-:W-:Y:S01]  /*0850*/  HADD2.F32 R7, -RZ, R7.H0_H0 ;  /* 0x20000007ff077230 */ /* 0x000fe20000004100 */
[----:B------:R-:W-:Y:S01]  /*0860*/  SHF.L.U32 R24, R24, 0x10, RZ ;  /* 0x0000001018187819 */ /* 0x000fe200000006ff */
[----:B------:R-:W-:Y:S01]  /*0870*/  FMUL.FTZ R27, R3, R26 ;  /* 0x0000001a031b7220 */ /* 0x000fe20000410000 */
[----:B------:R-:W-:Y:S02]  /*0880*/  HADD2.F32 R21, -RZ, R21.H0_H0 ;  /* 0x20000015ff157230 */ /* 0x000fe40000004100 */
[----:B------:R-:W-:Y:S02]  /*0890*/  HADD2.F32 R8, -RZ, R8.H0_H0 ;  /* 0x20000008ff087230 */ /* 0x000fe40000004100 */
[C---:B------:R-:W-:Y:S01]  /*08a0*/  FMUL.FTZ R23, R27.reuse, R27 ;  /* 0x0000001b1b177220 */ /* 0x040fe20000410000 */
[----:B----4-:R-:W-:Y:S01]  /*08b0*/  FFMA.FTZ R27, R27, -UR22, R27 ;  /* 0x800000161b1b7c23 */ /* 0x010fe2000801001b */
[----:B------:R-:W-:-:S02]  /*08c0*/  HADD2.F32 R4, -RZ, R4.H0_H0 ;  /* 0x20000004ff047230 */ /* 0x000fc40000004100 */
[----:B------:R-:W-:Y:S01]  /*08d0*/  FMUL.FTZ R24, R3, R24 ;  /* 0x0000001803187220 */ /* 0x000fe20000410000 */
[----:B------:R-:W-:Y:S01]  /*08e0*/  FFMA.FTZ R23, R23, -UR23, R23 ;  /* 0x8000001717177c23 */ /* 0x000fe20008010017 */
[----:B------:R-:W-:Y:S01]  /*08f0*/  FFMA.FTZ R8, R8, UR22, R27 ;  /* 0x0000001608087c23 */ /* 0x000fe2000801001b */
[----:B------:R-:W-:Y:S02]  /*0900*/  HADD2.F32 R17, -RZ, R17.H0_H0 ;  /* 0x20000011ff117230 */ /* 0x000fe40000004100 */
[----:B------:R-:W-:Y:S01]  /*0910*/  FFMA.FTZ R23, R16, UR23, R23 ;  /* 0x0000001710177c23 */ /* 0x000fe20008010017 */
[----:B------:R-:W-:Y:S01]  /*0920*/  SHF.L.U32 R16, R25, 0x10, RZ ;  /* 0x0000001019107819 */ /* 0x000fe200000006ff */
[----:B------:R-:W-:Y:S02]  /*0930*/  HADD2.F32 R9, -RZ, R9.H0_H0 ;  /* 0x20000009ff097230 */ /* 0x000fe40000004100 */
[----:B-1----:R-:W-:Y:S01]  /*0940*/  FMUL.FTZ R28, R23, R18 ;  /* 0x00000012171c7220 */ /* 0x002fe20000410000 */
[----:B------:R-:W-:-:S02]  /*0950*/  HADD2.F32 R22, -RZ, R22.H0_H0 ;  /* 0x20000016ff167230 */ /* 0x000fc40000004100 */
[----:B------:R-:W-:Y:S01]  /*0960*/  FMUL.FTZ R25, R3, R16 ;  /* 0x0000001003197220 */ /* 0x000fe20000410000 */
[----:B------:R-:W-:Y:S01]  /*0970*/  HADD2.F32 R20, -RZ, R20.H0_H0 ;  /* 0x20000014ff147230 */ /* 0x000fe20000004100 */
[----:B------:R1:W2:Y:S01]  /*0980*/  MUFU.SQRT R26, R28 ;  /* 0x0000001c001a7308 */ /* 0x0002a20000002000 */
[----:B------:R-:W-:Y:S02]  /*0990*/  HADD2.F32 R0, -RZ, R0.H0_H0 ;  /* 0x20000000ff007230 */ /* 0x000fe40000004100 */
[C---:B------:R-:W-:Y:S01]  /*09a0*/  FFMA.FTZ R16, R25.reuse, -UR22, R25 ;  /* 0x8000001619107c23 */ /* 0x040fe20008010019 */
[----:B------:R-:W-:Y:S01]  /*09b0*/  FMUL.FTZ R25, R25, R25 ;  /* 0x0000001919197220 */ /* 0x000fe20000410000 */
[----:B------:R-:W-:Y:S02]  /*09c0*/  HADD2.F32 R6, -RZ, R6.H0_H0 ;  /* 0x20000006ff067230 */ /* 0x000fe40000004100 */
[----:B------:R-:W-:Y:S02]  /*09d0*/  FFMA.FTZ R7, R7, UR22, R16 ;  /* 0x0000001607077c23 */ /* 0x000fe40008010010 */
[----:B------:R-:W3:Y:S01]  /*09e0*/  MUFU.RCP R16, UR24 ;  /* 0x0000001800107d08 */ /* 0x000ee20008001000 */
[----:B-1----:R-:W-:-:S04]  /*09f0*/  FFMA.FTZ R28, R25, -UR23, R25 ;  /* 0x80000017191c7c23 */ /* 0x002fc80008010019 */
[----:B------:R-:W-:-:S03]  /*0a00*/  FFMA.FTZ R21, R21, UR23, R28 ;  /* 0x0000001715157c23 */ /* 0x000fc6000801001c */
[----:B------:R-:W-:Y:S01]  /*0a10*/  F2F.F16.F32 R23, R23 ;  /* 0x0000001700177304 */ /* 0x000fe20000200800 */
[----:B--2---:R-:W-:Y:S01]  /*0a20*/  FADD.FTZ R26, R26, UR26 ;  /* 0x0000001a1a1a7e21 */ /* 0x004fe20008010000 */
[----:B------:R-:W-:-:S06]  /*0a30*/  FMUL.FTZ R28, R21, R18 ;  /* 0x00000012151c7220 */ /* 0x000fcc0000410000 */
[----:B------:R-:W1:Y:S01]  /*0a40*/  MUFU.RCP R26, R26 ;  /* 0x0000001a001a7308 */ /* 0x000e620000001000 */
[----:B---3--:R-:W-:-:S07]  /*0a50*/  FMUL.FTZ R25, R8, R16 ;  /* 0x0000001008197220 */ /* 0x008fce0000410000 */
[----:B------:R-:W2:Y:S08]  /*0a60*/  MUFU.SQRT R28, R28 ;  /* 0x0000001c001c7308 */ /* 0x000eb00000002000 */
[----:B------:R-:W-:Y:S01]  /*0a70*/  F2F.F16.F32 R21, R21 ;  /* 0x0000001500157304 */ /* 0x000fe20000200800 */
[----:B-1----:R-:W-:-:S04]  /*0a80*/  FMUL.FTZ R25, R25, R26 ;  /* 0x0000001a19197220 */ /* 0x002fc80000410000 */
[----:B0-----:R-:W-:Y:S01]  /*0a90*/  FFMA.FTZ R25, R4, UR21, R25 ;  /* 0x0000001504197c23 */ /* 0x001fe20008010019 */
[----:B--2---:R-:W-:-:S03]  /*0aa0*/  FADD.FTZ R29, R28, UR26 ;  /* 0x0000001a1c1d7e21 */ /* 0x004fc60008010000 */
[----:B------:R-:W-:Y:S01]  /*0ab0*/  FMUL.FTZ R26, R25, UR27 ;  /* 0x0000001b191a7c20 */ /* 0x000fe20008410000 */
[----:B------:R-:W-:Y:S01]  /*0ac0*/  FMUL.FTZ R28, R7, R16 ;  /* 0x00000010071c7220 */ /* 0x000fe20000410000 */
[----:B------:R-:W0:Y:S03]  /*0ad0*/  MUFU.RCP R25, R29 ;  /* 0x0000001d00197308 */ /* 0x000e260000001000 */
[----:B------:R-:W-:-:S05]  /*0ae0*/  F2FP.F16.F32.PACK_AB R26, RZ, R26 ;  /* 0x0000001aff1a723e */ /* 0x000fca00000000ff */
[----:B------:R-:W-:Y:S01]  /*0af0*/  HADD2.F32 R27, -RZ, R26.H0_H0 ;  /* 0x2000001aff1b7230 */ /* 0x000fe20000004100 */
[----:B------:R-:W-:Y:S01]  /*0b00*/  SHF.L.U32 R26, R19, 0x10, RZ ;  /* 0x00000010131a7819 */ /* 0x000fe200000006ff */
[----:B------:R-:W-:Y:S03]  /*0b10*/  F2F.F16.F32 R7, R7 ;  /* 0x0000000700077304 */ /* 0x000fe60000200800 */
[----:B------:R-:W-:Y:S01]  /*0b20*/  FADD.FTZ R4, R4, -R27 ;  /* 0x8000001b04047221 */ /* 0x000fe20000010000 */
[----:B------:R-:W-:Y:S01]  /*0b30*/  FMUL.FTZ R26, R3, R26 ;  /* 0x0000001a031a7220 */ /* 0x000fe20000410000 */
[----:B0-----:R-:W-:-:S03]  /*0b40*/  FMUL.FTZ R19, R28, R25 ;  /* 0x000000191c137220 */ /* 0x001fc60000410000 */
[C---:B------:R-:W-:Y:S01]  /*0b50*/  FMUL.FTZ R25, R26.reuse, R26 ;  /* 0x0000001a1a197220 */ /* 0x040fe20000410000 */
[----:B------:R-:W-:-:S03]  /*0b60*/  FFMA.FTZ R26, R26, -UR22, R26 ;  /* 0x800000161a1a7c23 */ /* 0x000fc6000801001a */
[----:B------:R-:W-:Y:S01]  /*0b70*/  FFMA.FTZ R28, R25, -UR23, R25 ;  /* 0x80000017191c7c23 */ /* 0x000fe20008010019 */
[----:B------:R-:W-:-:S03]  /*0b80*/  FFMA.FTZ R29, R9, UR22, R26 ;  /* 0x00000016091d7c23 */ /* 0x000fc6000801001a */
[----:B------:R-:W-:Y:S01]  /*0b90*/  FFMA.FTZ R17, R17, UR23, R28 ;  /* 0x0000001711117c23 */ /* 0x000fe2000801001c */
[----:B------:R-:W-:Y:S02]  /*0ba0*/  FMUL.FTZ R26, R29, R16 ;  /* 0x000000101d1a7220 */ /* 0x000fe40000410000 */
[----:B------:R-:W-:Y:S01]  /*0bb0*/  F2F.F16.F32 R29, R29 ;  /* 0x0000001d001d7304 */ /* 0x000fe20000200800 */
[----:B------:R-:W-:-:S07]  /*0bc0*/  FMUL.FTZ R27, R17, R18 ;  /* 0x00000012111b7220 */ /* 0x000fce0000410000 */
[----:B------:R-:W0:Y:S08]  /*0bd0*/  MUFU.SQRT R27, R27 ;  /* 0x0000001b001b7308 */ /* 0x000e300000002000 */
[----:B------:R-:W-:Y:S01]  /*0be0*/  F2F.F16.F32 R17, R17 ;  /* 0x0000001100117304 */ /* 0x000fe20000200800 */
[----:B0-----:R-:W-:-:S07]  /*0bf0*/  FADD.FTZ R25, R27, UR26 ;  /* 0x0000001a1b197e21 */ /* 0x001fce0008010000 */
[----:B------:R-:W0:Y:S02]  /*0c00*/  MUFU.RCP R25, R25 ;  /* 0x0000001900197308 */ /* 0x000e240000001000 */
[----:B0-----:R-:W-:Y:S01]  /*0c10*/  FMUL.FTZ R9, R26, R25 ;  /* 0x000000191a097220 */ /* 0x001fe20000410000 */
[C---:B------:R-:W-:Y:S01]  /*0c20*/  FMUL.FTZ R26, R24.reuse, R24 ;  /* 0x00000018181a7220 */ /* 0x040fe20000410000 */
[----:B------:R-:W-:Y:S02]  /*0c30*/  FFMA.FTZ R24, R24, -UR22, R24 ;  /* 0x8000001618187c23 */ /* 0x000fe40008010018 */
[----:B------:R-:W-:Y:S01]  /*0c40*/  FFMA.FTZ R9, R0, UR21, R9 ;  /* 0x0000001500097c23 */ /* 0x000fe20008010009 */
[----:B------:R-:W-:Y:S01]  /*0c50*/  FFMA.FTZ R27, R26, -UR23, R26 ;  /* 0x800000171a1b7c23 */ /* 0x000fe2000801001a */
[----:B------:R-:W-:Y:S01]  /*0c60*/  FFMA.FTZ R24, R20, UR22, R24 ;  /* 0x0000001614187c23 */ /* 0x000fe20008010018 */
[----:B------:R-:W-:Y:S02]  /*0c70*/  HADD2.F32 R20, -RZ, R5.H0_H0 ;  /* 0x20000005ff147230 */ /* 0x000fe40000004100 */
[----:B------:R-:W-:Y:S01]  /*0c80*/  FFMA.FTZ R25, R22, UR23, R27 ;  /* 0x0000001716197c23 */ /* 0x000fe2000801001b */
[----:B------:R-:W-:Y:S01]  /*0c90*/  FMUL.FTZ R16, R24, R16 ;  /* 0x0000001018107220 */ /* 0x000fe20000410000 */
[----:B------:R0:W-:Y:S01]  /*0ca0*/  F2F.F16.F32 R27, R8 ;  /* 0x00000008001b7304 */ /* 0x0001e20000200800 */
[----:B------:R-:W-:Y:S01]  /*0cb0*/  FFMA.FTZ R19, R20, UR21, R19 ;  /* 0x0000001514137c23 */ /* 0x000fe20008010013 */
[----:B------:R-:W-:-:S03]  /*0cc0*/  FMUL.FTZ R22, R25, R18 ;  /* 0x0000001219167220 */ /* 0x000fc60000410000 */
[----:B------:R-:W-:-:S03]  /*0cd0*/  FMUL.FTZ R19, R19, UR27 ;  /* 0x0000001b13137c20 */ /* 0x000fc60008410000 */
[----:B------:R-:W1:Y:S01]  /*0ce0*/  MUFU.SQRT R22, R22 ;  /* 0x0000001600167308 */ /* 0x000e620000002000 */
[----:B0-----:R-:W-:Y:S01]  /*0cf0*/  FMUL.FTZ R8, R9, UR27 ;  /* 0x0000001b09087c20 */ /* 0x001fe20008410000 */
[----:B------:R-:W-:-:S04]  /*0d00*/  F2FP.F16.F32.PACK_AB R19, RZ, R19 ;  /* 0x00000013ff13723e */ /* 0x000fc800000000ff */
[----:B------:R-:W-:Y:S01]  /*0d10*/  F2FP.F16.F32.PACK_AB R8, RZ, R8 ;  /* 0x00000008ff08723e */ /* 0x000fe200000000ff */
[----:B------:R-:W-:Y:S01]  /*0d20*/  HADD2.F32 R9, -RZ, R19.H0_H0 ;  /* 0x20000013ff097230 */ /* 0x000fe20000004100 */
[----:B------:R-:W-:Y:S03]  /*0d30*/  F2F.F16.F32 R5, R24 ;  /* 0x0000001800057304 */ /* 0x000fe60000200800 */
[----:B------:R-:W-:Y:S02]  /*0d40*/  HADD2.F32 R8, -RZ, R8.H0_H0 ;  /* 0x20000008ff087230 */ /* 0x000fe40000004100 */
[----:B------:R-:W-:-:S03]  /*0d50*/  FADD.FTZ R9, R20, -R9 ;  /* 0x8000000914097221 */ /* 0x000fc60000010000 */
[----:B------:R-:W-:Y:S01]  /*0d60*/  FADD.FTZ R8, R0, -R8 ;  /* 0x8000000800087221 */ /* 0x000fe20000010000 */
[----:B-1----:R-:W-:Y:S01]  /*0d70*/  FADD.FTZ R18, R22, UR26 ;  /* 0x0000001a16127e21 */ /* 0x002fe20008010000 */
[----:B------:R-:W0:Y:S08]  /*0d80*/  F2F.F16.F32 R19, R4 ;  /* 0x0000000400137304 */ /* 0x000e300000200800 */
[----:B------:R-:W1:Y:S01]  /*0d90*/  MUFU.RCP R18, R18 ;  /* 0x0000001200127308 */ /* 0x000e620000001000 */
[----:B0-----:R-:W-:-:S07]  /*0da0*/  HADD2.F32 R24, -RZ, R19.H0_H0 ;  /* 0x20000013ff187230 */ /* 0x001fce0000004100 */
[----:B------:R-:W0:Y:S08]  /*0db0*/  F2F.F16.F32 R28, R9 ;  /* 0x00000009001c7304 */ /* 0x000e300000200800 */
[----:B------:R-:W-:Y:S01]  /*0dc0*/  F2F.F16.F32 R25, R25 ;  /* 0x0000001900197304 */ /* 0x000fe20000200800 */
[----:B-1----:R-:W-:-:S04]  /*0dd0*/  FMUL.FTZ R16, R16, R18 ;  /* 0x0000001210107220 */ /* 0x002fc80000410000 */
[----:B------:R-:W-:Y:S01]  /*0de0*/  FFMA.FTZ R16, R6, UR21, R16 ;  /* 0x0000001506107c23 */ /* 0x000fe20008010010 */
[----:B0-----:R-:W-:Y:S02]  /*0df0*/  HADD2.F32 R20, -RZ, R28.H0_H0 ;  /* 0x2000001cff147230 */ /* 0x001fe40000004100 */
[----:B------:R-:W-:Y:S01]  /*0e00*/  F2F.BF16.F32 R24, R24 ;  /* 0x0000001800187304 */ /* 0x000fe20000202000 */
[----:B------:R-:W-:-:S05]  /*0e10*/  FMUL.FTZ R16, R16, UR27 ;  /* 0x0000001b10107c20 */ /* 0x000fca0008410000 */
[----:B------:R-:W-:Y:S02]  /*0e20*/  F2FP.F16.F32.PACK_AB R16, RZ, R16 ;  /* 0x00000010ff10723e */ /* 0x000fe400000000ff */
[----:B------:R-:W-:Y:S03]  /*0e30*/  F2F.BF16.F32 R20, R20 ;  /* 0x0000001400147304 */ /* 0x000fe60000202000 */
[----:B------:R-:W-:-:S05]  /*0e40*/  HADD2.F32 R0, -RZ, R16.H0_H0 ;  /* 0x20000010ff007230 */ /* 0x000fca0000004100 */
[----:B------:R-:W-:Y:S01]  /*0e50*/  FADD.FTZ R22, R6, -R0 ;  /* 0x8000000006167221 */ /* 0x000fe20000010000 */
[----:B------:R-:W0:Y:S08]  /*0e60*/  F2F.F16.F32 R16, R8 ;  /* 0x0000000800107304 */ /* 0x000e300000200800 */
[----:B------:R-:W1:Y:S01]  /*0e70*/  F2F.F16.F32 R22, R22 ;  /* 0x0000001600167304 */ /* 0x000e620000200800 */
[----:B0-----:R-:W-:-:S07]  /*0e80*/  HADD2.F32 R6, -RZ, R16.H0_H0 ;  /* 0x20000010ff067230 */ /* 0x001fce0000004100 */
[----:B------:R-:W0:Y:S01]  /*0e90*/  F2F.BF16.F32 R6, R6 ;  /* 0x0000000600067304 */ /* 0x000e220000202000 */
[----:B-1----:R-:W-:-:S07]  /*0ea0*/  HADD2.F32 R0, -RZ, R22.H0_H0 ;  /* 0x20000016ff007230 */ /* 0x002fce0000004100 */
[----:B------:R-:W1:Y:S01]  /*0eb0*/  F2F.BF16.F32 R0, R0 ;  /* 0x0000000000007304 */ /* 0x000e620000202000 */
[----:B------:R-:W-:Y:S05]  /*0ec0*/  BRA.U !UP1, `(.L_x_794) ;  /* 0x00000001095c7547 */ /* 0x000fea000b800000 */
[----:B------:R-:W-:Y:S01]  /*0ed0*/  SHF.L.U32 R18, R5, 0x10, RZ ;  /* 0x0000001005127819 */ /* 0x000fe200000006ff */
[----:B------:R-:W-:Y:S01]  /*0ee0*/  IMAD.WIDE.U32 R8, R28, 0x10000, RZ ;  /* 0x000100001c087825 */ /* 0x000fe200078e00ff */
[----:B------:R-:W-:-:S03]  /*0ef0*/  SHF.L.U32 R22, R22, 0x10, RZ ;  /* 0x0000001016167819 */ /* 0x000fc600000006ff */
[----:B------:R-:W-:Y:S01]  /*0f00*/  IMAD.WIDE.U32 R4, R7, 0x10000, RZ ;  /* 0x0001000007047825 */ /* 0x000fe200078e00ff */
[----:B------:R-:W-:Y:S02]  /*0f10*/  LOP3.LUT R8, R8, R19, RZ, 0xfc, !PT ;  /* 0x0000001308087212 */ /* 0x000fe400078efcff */
[----:B------:R-:W-:Y:S02]  /*0f20*/  LOP3.LUT R9, R9, R22, R16, 0xfe, !PT ;  /* 0x0000001609097212 */ /* 0x000fe400078efe10 */
[----:B------:R-:W-:Y:S01]  /*0f30*/  LOP3.LUT R5, R5, R18, R29, 0xfe, !PT ;  /* 0x0000001205057212 */ /* 0x000fe200078efe1d */
[----:B------:R-:W-:Y:S01]  /*0f40*/  IMAD.WIDE.U32 R18, R21, 0x10000, RZ ;  /* 0x0001000015127825 */ /* 0x000fe200078e00ff */
[----:B------:R-:W-:Y:S01]  /*0f50*/  SHF.L.U32 R16, R25, 0x10, RZ ;  /* 0x0000001019107819 */ /* 0x000fe200000006ff */
[----:B------:R2:W-:Y:S01]  /*0f60*/  STG.E.64 desc[UR16][R10.64], R8 ;  /* 0x000000080a007986 */ /* 0x0005e2000c101b10 */
[----:B-1----:R-:W-:Y:S01]  /*0f70*/  SHF.L.U32 R7, R0, 0x10, RZ ;  /* 0x0000001000077819 */ /* 0x002fe200000006ff */
[----:B------:R-:W-:Y:S01]  /*0f80*/  IMAD.WIDE.U32 R20, R20, 0x10000, RZ ;  /* 0x0001000014147825 */ /* 0x000fe200078e00ff */
[----:B------:R-:W-:-:S02]  /*0f90*/  LOP3.LUT R17, R19, R16, R17, 0xfe, !PT ;  /* 0x0000001013117212 */ /* 0x000fc400078efe11 */
[----:B------:R-:W-:Y:S02]  /*0fa0*/  LOP3.LUT R16, R18, R23, RZ, 0xfc, !PT ;  /* 0x0000001712107212 */ /* 0x000fe400078efcff */
[----:B------:R-:W-:Y:S02]  /*0fb0*/  MOV R23, 0x2 ;  /* 0x0000000200177802 */ /* 0x000fe40000000f00 */
[----:B------:R-:W-:Y:S02]  /*0fc0*/  LOP3.LUT R4, R4, R27, RZ, 0xfc, !PT ;  /* 0x0000001b04047212 */ /* 0x000fe400078efcff */
[----:B0-----:R-:W-:Y:S01]  /*0fd0*/  LOP3.LUT R19, R21, R7, R6, 0xfe, !PT ;  /* 0x0000000715137212 */ /* 0x001fe200078efe06 */
[----:B------:R-:W-:Y:S01]  /*0fe0*/  IMAD.WIDE R6, R2, R23, UR12 ;  /* 0x0000000c02067e25 */ /* 0x000fe2000f8e0217 */
[----:B------:R-:W-:Y:S01]  /*0ff0*/  LOP3.LUT R18, R20, R24, RZ, 0xfc, !PT ;  /* 0x0000001814127212 */ /* 0x000fe200078efcff */
[----:B------:R2:W-:Y:S04]  /*1000*/  STG.E.64 desc[UR16][R12.64], R4 ;  /* 0x000000040c007986 */ /* 0x0005e8000c101b10 */
[----:B------:R2:W-:Y:S04]  /*1010*/  STG.E.64 desc[UR16][R14.64], R16 ;  /* 0x000000100e007986 */ /* 0x0005e8000c101b10 */
[----:B------:R2:W-:Y:S01]  /*1020*/  STG.E.64 desc[UR16][R6.64], R18 ;  /* 0x0000001206007986 */ /* 0x0005e2000c101b10 */
[----:B------:R-:W-:Y:S05]  /*1030*/  BRA `(.L_x_795) ;  /* 0x00000000007c7947 */ /* 0x000fea0003800000 */
.L_x_794:
[C---:B------:R-:W-:Y:S01]  /*1040*/  IADD3 R4, PT, PT, R2.reuse, 0x1, RZ ;  /* 0x0000000102047810 */ /* 0x040fe20007ffe0ff */
[----:B------:R-:W-:Y:S01]  /*1050*/  HFMA2 R9, -RZ, RZ, 0, 1.1920928955078125e-07 ;  /* 0x00000002ff097431 */ /* 0x000fe200000001ff */
[----:B------:R-:W-:Y:S02]  /*1060*/  ISETP.GE.AND P3, PT, R2, UR15, PT ;  /* 0x0000000f02007c0c */ /* 0x000fe4000bf66270 */
[----:B------:R-:W-:Y:S02]  /*1070*/  ISETP.GE.AND P0, PT, R4, UR15, PT ;  /* 0x0000000f04007c0c */ /* 0x000fe4000bf06270 */
[C---:B------:R-:W-:Y:S02]  /*1080*/  IADD3 R4, PT, PT, R2.reuse, 0x2, RZ ;  /* 0x0000000202047810 */ /* 0x040fe40007ffe0ff */
[----:B------:R-:W-:Y:S02]  /*1090*/  IADD3 R8, PT, PT, R2, 0x3, RZ ;  /* 0x0000000302087810 */ /* 0x000fe40007ffe0ff */
[----:B------:R-:W-:Y:S01]  /*10a0*/  ISETP.GE.AND P1, PT, R4, UR15, PT ;  /* 0x0000000f04007c0c */ /* 0x000fe2000bf26270 */
[----:B------:R-:W-:Y:S01]  /*10b0*/  HFMA2 R4, -RZ, RZ, 0, 1.1920928955078125e-07 ;  /* 0x00000002ff047431 */ /* 0x000fe200000001ff */
[----:B------:R-:W-:-:S02]  /*10c0*/  ISETP.GE.AND P2, PT, R8, UR15, PT ;  /* 0x0000000f08007c0c */ /* 0x000fc4000bf46270 */
[----:B------:R-:W-:Y:S01]  /*10d0*/  MOV R18, 0x2 ;  /* 0x0000000200127802 */ /* 0x000fe20000000f00 */
[----:B------:R-:W-:Y:S01]  /*10e0*/  @!P3 IMAD.WIDE R8, R2, R9, UR12 ;  /* 0x0000000c0208be25 */ /* 0x000fe2000f8e0209 */
[----:B------:R2:W-:Y:S01]  /*10f0*/  @!P3 STG.E.U16 desc[UR16][R10.64], R19 ;  /* 0x000000130a00b986 */ /* 0x0005e2000c101510 */
[----:B------:R-:W-:-:S03]  /*1100*/  MOV R26, 0x2 ;  /* 0x00000002001a7802 */ /* 0x000fc60000000f00 */
[----:B------:R3:W-:Y:S04]  /*1110*/  @!P3 STG.E.U16 desc[UR16][R12.64], R27 ;  /* 0x0000001b0c00b986 */ /* 0x0007e8000c101510 */
[----:B------:R-:W-:Y:S01]  /*1120*/  @!P3 STG.E.U16 desc[UR16][R14.64], R23 ;  /* 0x000000170e00b986 */ /* 0x000fe2000c101510 */
[----:B--2---:R-:W-:-:S03]  /*1130*/  @!P0 IMAD.WIDE R18, R2, R18, UR12 ;  /* 0x0000000c02128e25 */ /* 0x004fc6000f8e0212 */
[----:B------:R2:W-:Y:S01]  /*1140*/  @!P3 STG.E.U16 desc[UR16][R8.64], R24 ;  /* 0x000000180800b986 */ /* 0x0005e2000c101510 */
[----:B---3--:R-:W-:-:S03]  /*1150*/  @!P2 IMAD.WIDE R26, R2, R26, UR12 ;  /* 0x0000000c021aae25 */ /* 0x008fc6000f8e021a */
[----:B------:R3:W-:Y:S04]  /*1160*/  @!P0 STG.E.U16 desc[UR16][R10.64+0x2], R28 ;  /* 0x0000021c0a008986 */ /* 0x0007e8000c101510 */
[----:B------:R3:W-:Y:S04]  /*1170*/  @!P0 STG.E.U16 desc[UR16][R12.64+0x2], R7 ;  /* 0x000002070c008986 */ /* 0x0007e8000c101510 */
[----:B------:R3:W-:Y:S01]  /*1180*/  @!P0 STG.E.U16 desc[UR16][R14.64+0x2], R21 ;  /* 0x000002150e008986 */ /* 0x0007e2000c101510 */
[----:B--2---:R-:W-:-:S03]  /*1190*/  @!P1 IMAD.WIDE R8, R2, R4, UR12 ;  /* 0x0000000c02089e25 */ /* 0x004fc6000f8e0204 */
[----:B------:R3:W-:Y:S04]  /*11a0*/  @!P0 STG.E.U16 desc[UR16][R18.64+0x2], R20 ;  /* 0x0000021412008986 */ /* 0x0007e8000c101510 */
[----:B------:R3:W-:Y:S04]  /*11b0*/  @!P1 STG.E.U16 desc[UR16][R10.64+0x4], R16 ;  /* 0x000004100a009986 */ /* 0x0007e8000c101510 */
[----:B------:R3:W-:Y:S04]  /*11c0*/  @!P1 STG.E.U16 desc[UR16][R12.64+0x4], R29 ;  /* 0x0000041d0c009986 */ /* 0x0007e8000c101510 */
[----:B------:R3:W-:Y:S04]  /*11d0*/  @!P1 STG.E.U16 desc[UR16][R14.64+0x4], R17 ;  /* 0x000004110e009986 */ /* 0x0007e8000c101510 */
[----:B0-----:R3:W-:Y:S04]  /*11e0*/  @!P1 STG.E.U16 desc[UR16][R8.64+0x4], R6 ;  /* 0x0000040608009986 */ /* 0x0017e8000c101510 */
[----:B------:R3:W-:Y:S04]  /*11f0*/  @!P2 STG.E.U16 desc[UR16][R10.64+0x6], R22 ;  /* 0x000006160a00a986 */ /* 0x0007e8000c101510 */
[----:B------:R3:W-:Y:S04]  /*1200*/  @!P2 STG.E.U16 desc[UR16][R12.64+0x6], R5 ;  /* 0x000006050c00a986 */ /* 0x0007e8000c101510 */
[----:B------:R3:W-:Y:S04]  /*1210*/  @!P2 STG.E.U16 desc[UR16][R14.64+0x6], R25 ;  /* 0x000006190e00a986 */ /* 0x0007e8000c101510 */
[----:B-1----:R3:W-:Y:S02]  /*1220*/  @!P2 STG.E.U16 desc[UR16][R26.64+0x6], R0 ;  /* 0x000006001a00a986 */ /* 0x0027e4000c101510 */
.L_x_795:
[----:B--23--:R-:W-:-:S04]  /*1230*/  MOV R5, UR18 ;  /* 0x0000001200057c02 */ /* 0x00cfc80008000f00 */
[----:B------:R-:W-:-:S04]  /*1240*/  LEA R2, R5, R2, 0x2 ;  /* 0x0000000205027211 */ /* 0x000fc800078e10ff */
[----:B------:R-:W-:-:S13]  /*1250*/  ISETP.GE.AND P0, PT, R2, UR15, PT ;  /* 0x0000000f02007c0c */ /* 0x000fda000bf06270 */
[----:B------:R-:W-:Y:S05]  /*1260*/  @!P0 BRA `(.L_x_796) ;  /* 0xfffffff0004c8947 */ /* 0x000fea000383ffff */
[----:B------:R-:W-:Y:S05]  /*1270*/  BSYNC.RECONVERGENT B0 ;  /* 0x0000000000007941 */ /* 0x000fea0003800200 */
.L_x_791:
[----:B------:R-:W-:Y:S05]  /*1280*/  EXIT ;  /* 0x000000000000794d */ /* 0x000fea0003800000 */
.L_x_790:
[----:B------:R-:W-:Y:S01]  /*1290*/  BSSY.RECONVERGENT B0, `(.L_x_797) ;  /* 0x00000ea000007945 */ /* 0x000fe20003800200 */
.L_x_803:
[----:B---3--:R-:W-:Y:S01]  /*12a0*/  HFMA2 R11, -RZ, RZ, 0, 1.1920928955078125e-07 ;  /* 0x00000002ff0b7431 */ /* 0x008fe200000001ff */
[----:B------:R-:W-:Y:S01]  /*12b0*/  MOV R13, 0x2 ;  /* 0x00000002000d7802 */ /* 0x000fe20000000f00 */
[----:B------:R-:W-:-:S04]  /*12c0*/  HFMA2 R15, -RZ, RZ, 0, 1.1920928955078125e-07 ;  /* 0x00000002ff0f7431 */ /* 0x000fc800000001ff */
        /* <DEDUP_REMOVED lines=46> */
.L_x_798:
        /* <DEDUP_REMOVED lines=16> */
.L_x_799:
[----:B-----5:R-:W-:Y:S01]  /*16b0*/  HADD2.F32 R0, -RZ, R0.H0_H0 ;  /* 0x20000000ff007230 */ /* 0x020fe20000004100 */
[----:B------:R-:W-:Y:S01]  /*16c0*/  SHF.L.U32 R16, R16, 0x10, RZ ;  /* 0x0000001010107819 */ /* 0x000fe200000006ff */
[----:B------:R-:W-:Y:S01]  /*16d0*/  HADD2.F32 R21, -RZ, R21.H0_H0 ;  /* 0x20000015ff157230 */ /* 0x000fe20000004100 */
[----:B------:R-:W-:Y:S01]  /*16e0*/  SHF.L.U32 R24, R24, 0x10, RZ ;  /* 0x0000001018187819 */ /* 0x000fe200000006ff */
[----:B------:R-:W-:Y:S02]  /*16f0*/  HADD2.F32 R7, -RZ, R7.H0_H0 ;  /* 0x20000007ff077230 */ /* 0x000fe40000004100 */
[----:B--2---:R-:W-:Y:S01]  /*1700*/  FMUL.FTZ R26, R0, UR28 ;  /* 0x0000001c001a7c20 */ /* 0x004fe20008410000 */
[----:B------:R-:W-:Y:S01]  /*1710*/  HADD2.F32 R8, -RZ, R8.H0_H0 ;  /* 0x20000008ff087230 */ /* 0x000fe20000004100 */
[----:B------:R-:W-:Y:S01]  /*1720*/  BSSY.RECONVERGENT B1, `(.L_x_800) ;  /* 0x000009c000017945 */ /* 0x000fe20003800200 */
[----:B------:R-:W-:Y:S02]  /*1730*/  HADD2.F32 R19, -RZ, R19.H0_H0 ;  /* 0x20000013ff137230 */ /* 0x000fe40000004100 */
[----:B------:R-:W-:Y:S01]  /*1740*/  FFMA.FTZ R27, R3, R16, R26 ;  /* 0x00000010031b7223 */ /* 0x000fe2000001001a */
[----:B------:R-:W-:Y:S01]  /*1750*/  HADD2.F32 R26, -RZ, R18.H0_H0 ;  /* 0x20000012ff1a7230 */ /* 0x000fe20000004100 */
[----:B0-----:R-:W0:Y:S01]  /*1760*/  MUFU.RCP R16, UR33 ;  /* 0x0000002100107d08 */ /* 0x001e220008001000 */
[----:B------:R-:W-:-:S02]  /*1770*/  HADD2.F32 R18, -RZ, R5.H0_H0 ;  /* 0x20000005ff127230 */ /* 0x000fc40000004100 */
[C---:B------:R-:W-:Y:S01]  /*1780*/  FMUL.FTZ R25, R27.reuse, R27 ;  /* 0x0000001b1b197220 */ /* 0x040fe20000410000 */
[----:B------:R-:W-:Y:S01]  /*1790*/  FFMA.FTZ R27, R27, -UR30, R27 ;  /* 0x8000001e1b1b7c23 */ /* 0x000fe2000801001b */
[----:B------:R-:W-:Y:S02]  /*17a0*/  HADD2.F32 R9, -RZ, R9.H0_H0 ;  /* 0x20000009ff097230 */ /* 0x000fe40000004100 */
[----:B------:R-:W-:Y:S01]  /*17b0*/  FFMA.FTZ R25, R25, -UR31, R25 ;  /* 0x8000001f19197c23 */ /* 0x000fe20008010019 */
[----:B------:R-:W-:Y:S01]  /*17c0*/  FMUL.FTZ R28, R18, UR28 ;  /* 0x0000001c121c7c20 */ /* 0x000fe20008410000 */
[----:B------:R-:W-:Y:S01]  /*17d0*/  FFMA.FTZ R8, R8, UR30, R27 ;  /* 0x0000001e08087c23 */ /* 0x000fe2000801001b */
[----:B------:R-:W-:Y:S02]  /*17e0*/  HADD2.F32 R6, -RZ, R6.H0_H0 ;  /* 0x20000006ff067230 */ /* 0x000fe40000004100 */
[----:B------:R-:W-:Y:S01]  /*17f0*/  FFMA.FTZ R5, R26, UR31, R25 ;  /* 0x0000001f1a057c23 */ /* 0x000fe20008010019 */
[----:B------:R-:W-:Y:S01]  /*1800*/  SHF.L.U32 R26, R23, 0x10, RZ ;  /* 0x00000010171a7819 */ /* 0x000fe200000006ff */
[----:B------:R-:W-:-:S02]  /*1810*/  HADD2.F32 R22, -RZ, R22.H0_H0 ;  /* 0x20000016ff167230 */ /* 0x000fc40000004100 */
[----:B------:R-:W-:Y:S02]  /*1820*/  HADD2.F32 R20, -RZ, R20.H0_H0 ;  /* 0x20000014ff147230 */ /* 0x000fe40000004100 */
[----:B------:R-:W-:Y:S01]  /*1830*/  FFMA.FTZ R25, R3, R26, R28 ;  /* 0x0000001a03197223 */ /* 0x000fe2000001001c */
[----:B0-----:R-:W-:Y:S02]  /*1840*/  FMUL.FTZ R28, R5, R16 ;  /* 0x00000010051c7220 */ /* 0x001fe40000410000 */
[----:B------:R-:W-:Y:S01]  /*1850*/  F2F.F16.F32 R5, R5 ;  /* 0x0000000500057304 */ /* 0x000fe20000200800 */
        /* <DEDUP_REMOVED lines=9> */
[----:B------:R-:W-:Y:S01]  /*18f0*/  F2F.F16.F32 R21, R21 ;  /* 0x0000001500157304 */ /* 0x000fe20000200800 */
[-C--:B---3--:R-:W-:Y:S01]  /*1900*/  FMUL.FTZ R25, R8, R23.reuse ;  /* 0x0000001708197220 */ /* 0x088fe20000410000 */
[----:B------:R-:W-:-:S06]  /*1910*/  FMUL.FTZ R27, R7, R23 ;  /* 0x00000017071b7220 */ /* 0x000fcc0000410000 */
[----:B------:R-:W0:Y:S08]  /*1920*/  MUFU.RCP R26, R26 ;  /* 0x0000001a001a7308 */ /* 0x000e300000001000 */
[----:B------:R-:W2:Y:S08]  /*1930*/  MUFU.SQRT R28, R28 ;  /* 0x0000001c001c7308 */ /* 0x000eb00000002000 */
[----:B------:R-:W-:Y:S01]  /*1940*/  F2F.F16.F32 R7, R7 ;  /* 0x0000000700077304 */ /* 0x000fe20000200800 */
[----:B0-----:R-:W-:-:S04]  /*1950*/  FMUL.FTZ R25, R25, R26 ;  /* 0x0000001a19197220 */ /* 0x001fc80000410000 */
[----:B------:R-:W-:Y:S01]  /*1960*/  FMUL.FTZ R25, R25, UR35 ;  /* 0x0000002319197c20 */ /* 0x000fe20008410000 */
[----:B--2---:R-:W-:-:S04]  /*1970*/  FADD.FTZ R29, R28, UR34 ;  /* 0x000000221c1d7e21 */ /* 0x004fc80008010000 */
[----:B------:R-:W-:Y:S01]  /*1980*/  F2FP.F16.F32.PACK_AB R25, RZ, R25 ;  /* 0x00000019ff19723e */ /* 0x000fe200000000ff */
[----:B------:R-:W0:Y:S04]  /*1990*/  MUFU.RCP R26, R29 ;  /* 0x0000001d001a7308 */ /* 0x000e280000001000 */
[----:B------:R-:W-:-:S05]  /*19a0*/  HADD2.F32 R25, -RZ, R25.H0_H0 ;  /* 0x20000019ff197230 */ /* 0x000fca0000004100 */
[----:B------:R-:W-:Y:S01]  /*19b0*/  FADD.FTZ R0, R0, -R25 ;  /* 0x8000001900007221 */ /* 0x000fe20000010000 */
[----:B------:R-:W-:-:S05]  /*19c0*/  HADD2.F32 R25, -RZ, R4.H0_H0 ;  /* 0x20000004ff197230 */ /* 0x000fca0000004100 */
[----:B------:R-:W-:Y:S01]  /*19d0*/  FMUL.FTZ R28, R25, UR28 ;  /* 0x0000001c191c7c20 */ /* 0x000fe20008410000 */
[----:B0-----:R-:W-:Y:S01]  /*19e0*/  FMUL.FTZ R4, R27, R26 ;  /* 0x0000001a1b047220 */ /* 0x001fe20000410000 */
[----:B------:R-:W-:-:S03]  /*19f0*/  SHF.L.U32 R26, R17, 0x10, RZ ;  /* 0x00000010111a7819 */ /* 0x000fc600000006ff */
[----:B------:R-:W-:Y:S02]  /*1a00*/  FMUL.FTZ R4, R4, UR35 ;  /* 0x0000002304047c20 */ /* 0x000fe40008410000 */
[----:B------:R-:W-:-:S03]  /*1a10*/  FFMA.FTZ R26, R3, R26, R28 ;  /* 0x0000001a031a7223 */ /* 0x000fc6000001001c */
[----:B------:R-:W-:Y:S01]  /*1a20*/  F2FP.F16.F32.PACK_AB R4, RZ, R4 ;  /* 0x00000004ff04723e */ /* 0x000fe200000000ff */
        /* <DEDUP_REMOVED lines=11> */
[----:B------:R-:W0:Y:S08]  /*1ae0*/  MUFU.RCP R19, R29 ;  /* 0x0000001d00137308 */ /* 0x000e300000001000 */
[----:B------:R2:W-:Y:S01]  /*1af0*/  F2F.F16.F32 R29, R8 ;  /* 0x00000008001d7304 */ /* 0x0005e20000200800 */
[----:B0-----:R-:W-:Y:S01]  /*1b00*/  FMUL.FTZ R9, R28, R19 ;  /* 0x000000131c097220 */ /* 0x001fe20000410000 */
[----:B------:R-:W-:-:S03]  /*1b10*/  FMUL.FTZ R28, R6, UR28 ;  /* 0x0000001c061c7c20 */ /* 0x000fc60008410000 */
[----:B--2---:R-:W-:Y:S01]  /*1b20*/  FMUL.FTZ R8, R9, UR35 ;  /* 0x0000002309087c20 */ /* 0x004fe20008410000 */
[----:B------:R-:W-:Y:S01]  /*1b30*/  FFMA.FTZ R19, R3, R24, R28 ;  /* 0x0000001803137223 */ /* 0x000fe2000001001c */
[----:B------:R-:W-:-:S03]  /*1b40*/  HADD2.F32 R9, -RZ, R4.H0_H0 ;  /* 0x20000004ff097230 */ /* 0x000fc60000004100 */
[C---:B------:R-:W-:Y:S01]  /*1b50*/  FMUL.FTZ R24, R19.reuse, R19 ;  /* 0x0000001313187220 */ /* 0x040fe20000410000 */
[----:B------:R-:W-:Y:S01]  /*1b60*/  FFMA.FTZ R19, R19, -UR30, R19 ;  /* 0x8000001e13137c23 */ /* 0x000fe20008010013 */
[----:B------:R-:W-:Y:S01]  /*1b70*/  F2FP.F16.F32.PACK_AB R8, RZ, R8 ;  /* 0x00000008ff08723e */ /* 0x000fe200000000ff */
[----:B------:R-:W-:Y:S01]  /*1b80*/  FADD.FTZ R18, R18, -R9 ;  /* 0x8000000912127221 */ /* 0x000fe20000010000 */
[----:B------:R-:W-:-:S03]  /*1b90*/  FFMA.FTZ R27, R24, -UR31, R24 ;  /* 0x8000001f181b7c23 */ /* 0x000fc60008010018 */
[----:B------:R-:W-:Y:S02]  /*1ba0*/  HADD2.F32 R8, -RZ, R8.H0_H0 ;  /* 0x20000008ff087230 */ /* 0x000fe40000004100 */
[----:B------:R-:W-:Y:S01]  /*1bb0*/  FFMA.FTZ R27, R22, UR31, R27 ;  /* 0x0000001f161b7c23 */ /* 0x000fe2000801001b */
[----:B------:R-:W-:Y:S03]  /*1bc0*/  F2F.F16.F32 R18, R18 ;  /* 0x0000001200127304 */ /* 0x000fe60000200800 */
[----:B------:R-:W-:Y:S01]  /*1bd0*/  FMUL.FTZ R22, R27, R16 ;  /* 0x000000101b167220 */ /* 0x000fe20000410000 */
[----:B------:R-:W-:-:S04]  /*1be0*/  FADD.FTZ R8, R25, -R8 ;  /* 0x8000000819087221 */ /* 0x000fc80000010000 */
[----:B------:R0:W2:Y:S08]  /*1bf0*/  MUFU.SQRT R16, R22 ;  /* 0x0000001600107308 */ /* 0x0000b00000002000 */
[----:B------:R-:W-:Y:S01]  /*1c00*/  F2F.F16.F32 R27, R27 ;  /* 0x0000001b001b7304 */ /* 0x000fe20000200800 */
[----:B0-----:R-:W-:-:S04]  /*1c10*/  FFMA.FTZ R22, R20, UR30, R19 ;  /* 0x0000001e14167c23 */ /* 0x001fc80008010013 */
[----:B------:R-:W-:-:S03]  /*1c20*/  FMUL.FTZ R23, R22, R23 ;  /* 0x0000001716177220 */ /* 0x000fc60000410000 */
[----:B------:R0:W-:Y:S01]  /*1c30*/  F2F.F16.F32 R20, R0 ;  /* 0x0000000000147304 */ /* 0x0001e20000200800 */
[----:B--2---:R-:W-:-:S07]  /*1c40*/  FADD.FTZ R16, R16, UR34 ;  /* 0x0000002210107e21 */ /* 0x004fce0008010000 */
[----:B------:R-:W2:Y:S01]  /*1c50*/  MUFU.RCP R16, R16 ;  /* 0x0000001000107308 */ /* 0x000ea20000001000 */
[----:B0-----:R-:W-:-:S07]  /*1c60*/  HADD2.F32 R0, -RZ, R18.H0_H0 ;  /* 0x20000012ff007230 */ /* 0x001fce0000004100 */
[----:B------:R0:W-:Y:S08]  /*1c70*/  F2F.F16.F32 R19, R22 ;  /* 0x0000001600137304 */ /* 0x0001f00000200800 */
[----:B------:R-:W-:Y:S01]  /*1c80*/  F2F.BF16.F32 R0, R0 ;  /* 0x0000000000007304 */ /* 0x000fe20000202000 */
[----:B--2---:R-:W-:Y:S01]  /*1c90*/  FMUL.FTZ R23, R23, R16 ;  /* 0x0000001017177220 */ /* 0x004fe20000410000 */
[----:B0-----:R-:W-:-:S03]  /*1ca0*/  HADD2.F32 R22, -RZ, R20.H0_H0 ;  /* 0x20000014ff167230 */ /* 0x001fc60000004100 */
[----:B------:R-:W-:-:S03]  /*1cb0*/  FMUL.FTZ R23, R23, UR35 ;  /* 0x0000002317177c20 */ /* 0x000fc60008410000 */
[----:B------:R-:W-:Y:S02]  /*1cc0*/  F2F.BF16.F32 R22, R22 ;  /* 0x0000001600167304 */ /* 0x000fe40000202000 */
[----:B------:R-:W-:-:S05]  /*1cd0*/  F2FP.F16.F32.PACK_AB R23, RZ, R23 ;  /* 0x00000017ff17723e */ /* 0x000fca00000000ff */
[----:B------:R-:W-:Y:S02]  /*1ce0*/  HADD2.F32 R9, -RZ, R23.H0_H0 ;  /* 0x20000017ff097230 */ /* 0x000fe40000004100 */
[----:B------:R-:W0:Y:S03]  /*1cf0*/  F2F.F16.F32 R23, R8 ;  /* 0x0000000800177304 */ /* 0x000e260000200800 */
[----:B------:R-:W-:-:S06]  /*1d00*/  FADD.FTZ R6, R6, -R9 ;  /* 0x8000000906067221 */ /* 0x000fcc0000010000 */
[----:B------:R-:W2:Y:S01]  /*1d10*/  F2F.F16.F32 R6, R6 ;  /* 0x0000000600067304 */ /* 0x000ea20000200800 */
[----:B0-----:R-:W-:-:S07]  /*1d20*/  HADD2.F32 R4, -RZ, R23.H0_H0 ;  /* 0x20000017ff047230 */ /* 0x001fce0000004100 */
[----:B------:R-:W0:Y:S01]  /*1d30*/  F2F.BF16.F32 R4, R4 ;  /* 0x0000000400047304 */ /* 0x000e220000202000 */
[----:B--2---:R-:W-:-:S07]  /*1d40*/  HADD2.F32 R16, -RZ, R6.H0_H0 ;  /* 0x20000006ff107230 */ /* 0x004fce0000004100 */
[----:B------:R-:W2:Y:S01]  /*1d50*/  F2F.BF16.F32 R16, R16 ;  /* 0x0000001000107304 */ /* 0x000ea20000202000 */
[----:B------:R-:W-:Y:S05]  /*1d60*/  BRA.U UP1, `(.L_x_801) ;  /* 0x0000000101847547 */ /* 0x000fea000b800000 */
        /* <DEDUP_REMOVED lines=8> */
[----:B------:R-:W-:Y:S02]  /*1df0*/  @!P2 STG.E.U16 desc[UR16][R10.64], R20 ;  /* 0x000000140a00a986 */ /* 0x000fe4000c101510 */
[C---:B------:R-:W-:Y:S02]  /*1e00*/  @!P2 IMAD.WIDE R8, R2.reuse, R9, UR12 ;  /* 0x0000000c0208ae25 */ /* 0x040fe4000f8e0209 */
[----:B------:R-:W-:Y:S04]  /*1e10*/  @!P2 STG.E.U16 desc[UR16][R12.64], R29 ;  /* 0x0000001d0c00a986 */ /* 0x000fe8000c101510 */
[----:B------:R3:W-:Y:S04]  /*1e20*/  @!P2 STG.E.U16 desc[UR16][R14.64], R5 ;  /* 0x000000050e00a986 */ /* 0x0007e8000c101510 */
[----:B------:R5:W-:Y:S04]  /*1e30*/  @!P2 STG.E.U16 desc[UR16][R8.64], R22 ;  /* 0x000000160800a986 */ /* 0x000be8000c101510 */
[----:B------:R0:W-:Y:S04]  /*1e40*/  @!P0 STG.E.U16 desc[UR16][R10.64+0x2], R18 ;  /* 0x000002120a008986 */ /* 0x0001e8000c101510 */
[----:B------:R0:W-:Y:S01]  /*1e50*/  @!P0 STG.E.U16 desc[UR16][R12.64+0x2], R7 ;  /* 0x000002070c008986 */ /* 0x0001e2000c101510 */
[C---:B---3--:R-:W-:Y:S01]  /*1e60*/  IADD3 R5, PT, PT, R2.reuse, 0x3, RZ ;  /* 0x0000000302057810 */ /* 0x048fe20007ffe0ff */
[----:B-----5:R-:W-:-:S02]  /*1e70*/  @!P0 IMAD.WIDE R8, R2, R25, UR12 ;  /* 0x0000000c02088e25 */ /* 0x020fc4000f8e0219 */
[----:B------:R3:W-:Y:S02]  /*1e80*/  @!P0 STG.E.U16 desc[UR16][R14.64+0x2], R21 ;  /* 0x000002150e008986 */ /* 0x0007e4000c101510 */
[----:B------:R-:W-:Y:S02]  /*1e90*/  @!P1 IMAD.WIDE R24, R2, R24, UR12 ;  /* 0x0000000c02189e25 */ /* 0x000fe4000f8e0218 */
[----:B------:R3:W-:Y:S01]  /*1ea0*/  @!P0 STG.E.U16 desc[UR16][R8.64+0x2], R0 ;  /* 0x0000020008008986 */ /* 0x0007e2000c101510 */
[----:B------:R-:W-:-:S03]  /*1eb0*/  ISETP.GE.AND P0, PT, R5, UR15, PT ;  /* 0x0000000f05007c0c */ /* 0x000fc6000bf06270 */
[----:B------:R3:W-:Y:S04]  /*1ec0*/  @!P1 STG.E.U16 desc[UR16][R10.64+0x4], R23 ;  /* 0x000004170a009986 */ /* 0x0007e8000c101510 */
[----:B------:R3:W-:Y:S04]  /*1ed0*/  @!P1 STG.E.U16 desc[UR16][R12.64+0x4], R26 ;  /* 0x0000041a0c009986 */ /* 0x0007e8000c101510 */
[----:B------:R3:W-:Y:S04]  /*1ee0*/  @!P1 STG.E.U16 desc[UR16][R14.64+0x4], R17 ;  /* 0x000004110e009986 */ /* 0x0007e8000c101510 */
[----:B0-----:R3:W-:Y:S01]  /*1ef0*/  @!P1 STG.E.U16 desc[UR16][R24.64+0x4], R4 ;  /* 0x0000040418009986 */ /* 0x0017e2000c101510 */
[----:B------:R-:W-:Y:S05]  /*1f00*/  @P0 BRA `(.L_x_802) ;  /* 0x0000000000740947 */ /* 0x000fea0003800000 */
[----:B------:R-:W-:Y:S01]  /*1f10*/  MOV R5, 0x2 ;  /* 0x0000000200057802 */ /* 0x000fe20000000f00 */
[----:B------:R0:W-:Y:S04]  /*1f20*/  STG.E.U16 desc[UR16][R10.64+0x6], R6 ;  /* 0x000006060a007986 */ /* 0x0001e8000c101510 */
[----:B---3--:R-:W-:Y:S01]  /*1f30*/  IMAD.WIDE R4, R2, R5, UR12 ;  /* 0x0000000c02047e25 */ /* 0x008fe2000f8e0205 */
[----:B------:R0:W-:Y:S04]  /*1f40*/  STG.E.U16 desc[UR16][R12.64+0x6], R19 ;  /* 0x000006130c007986 */ /* 0x0001e8000c101510 */
[----:B------:R0:W-:Y:S04]  /*1f50*/  STG.E.U16 desc[UR16][R14.64+0x6], R27 ;  /* 0x0000061b0e007986 */ /* 0x0001e8000c101510 */
[----:B--2---:R0:W-:Y:S01]  /*1f60*/  STG.E.U16 desc[UR16][R4.64+0x6], R16 ;  /* 0x0000061004007986 */ /* 0x0041e2000c101510 */
[----:B------:R-:W-:Y:S05]  /*1f70*/  BRA `(.L_x_802) ;  /* 0x0000000000587947 */ /* 0x000fea0003800000 */
.L_x_801:
[----:B------:R-:W-:Y:S01]  /*1f80*/  SHF.L.U32 R24, R6, 0x10, RZ ;  /* 0x0000001006187819 */ /* 0x000fe200000006ff */
[----:B------:R-:W-:Y:S01]  /*1f90*/  IMAD.WIDE.U32 R6, R7, 0x10000, RZ ;  /* 0x0001000007067825 */ /* 0x000fe200078e00ff */
[----:B------:R-:W-:Y:S02]  /*1fa0*/  SHF.L.U32 R19, R19, 0x10, RZ ;  /* 0x0000001013137819 */ /* 0x000fe400000006ff */
[----:B------:R-:W-:Y:S01]  /*1fb0*/  SHF.L.U32 R27, R27, 0x10, RZ ;  /* 0x000000101b1b7819 */ /* 0x000fe200000006ff */
[----:B------:R-:W-:Y:S01]  /*1fc0*/  IMAD.WIDE.U32 R8, R18, 0x10000, RZ ;  /* 0x0001000012087825 */ /* 0x000fe200078e00ff */
[----:B------:R-:W-:Y:S02]  /*1fd0*/  LOP3.LUT R7, R7, R19, R26, 0xfe, !PT ;  /* 0x0000001307077212 */ /* 0x000fe400078efe1a */
[----:B------:R-:W-:Y:S01]  /*1fe0*/  LOP3.LUT R6, R6, R29, RZ, 0xfc, !PT ;  /* 0x0000001d06067212 */ /* 0x000fe200078efcff */
[----:B------:R-:W-:Y:S01]  /*1ff0*/  IMAD.WIDE.U32 R18, R21, 0x10000, RZ ;  /* 0x0001000015127825 */ /* 0x000fe200078e00ff */
[----:B------:R-:W-:-:S02]  /*2000*/  LOP3.LUT R8, R8, R20, RZ, 0xfc, !PT ;  /* 0x0000001408087212 */ /* 0x000fc400078efcff */
[----:B------:R-:W-:Y:S01]  /*2010*/  LOP3.LUT R9, R9, R24, R23, 0xfe, !PT ;  /* 0x0000001809097212 */ /* 0x000fe200078efe17 */
[----:B------:R-:W-:Y:S01]  /*2020*/  IMAD.WIDE.U32 R20, R0, 0x10000, RZ ;  /* 0x0001000000147825 */ /* 0x000fe200078e00ff */
[----:B------:R-:W-:-:S03]  /*2030*/  LOP3.LUT R17, R19, R27, R17, 0xfe, !PT ;  /* 0x0000001b13117212 */ /* 0x000fc600078efe11 */
[----:B------:R-:W-:Y:S01]  /*2040*/  HFMA2 R19, -RZ, RZ, 0, 1.1920928955078125e-07 ;  /* 0x00000002ff137431 */ /* 0x000fe200000001ff */
[----:B--2---:R-:W-:Y:S01]  /*2050*/  SHF.L.U32 R23, R16, 0x10, RZ ;  /* 0x0000001010177819 */ /* 0x004fe200000006ff */
[----:B------:R2:W-:Y:S01]  /*2060*/  STG.E.64 desc[UR16][R10.64], R8 ;  /* 0x000000080a007986 */ /* 0x0005e2000c101b10 */
[----:B------:R-:W-:Y:S02]  /*2070*/  LOP3.LUT R16, R18, R5, RZ, 0xfc, !PT ;  /* 0x0000000512107212 */ /* 0x000fe400078efcff */
[----:B0-----:R-:W-:Y:S01]  /*2080*/  LOP3.LUT R5, R21, R23, R4, 0xfe, !PT ;  /* 0x0000001715057212 */ /* 0x001fe200078efe04 */
[----:B------:R2:W-:Y:S01]  /*2090*/  STG.E.64 desc[UR16][R12.64], R6 ;  /* 0x000000060c007986 */ /* 0x0005e2000c101b10 */
[----:B------:R-:W-:Y:S01]  /*20a0*/  LOP3.LUT R4, R20, R22, RZ, 0xfc, !PT ;  /* 0x0000001614047212 */ /* 0x000fe200078efcff */
[----:B------:R-:W-:Y:S02]  /*20b0*/  IMAD.WIDE R18, R2, R19, UR12 ;  /* 0x0000000c02127e25 */ /* 0x000fe4000f8e0213 */
[----:B------:R2:W-:Y:S04]  /*20c0*/  STG.E.64 desc[UR16][R14.64], R16 ;  /* 0x000000100e007986 */ /* 0x0005e8000c101b10 */
[----:B------:R2:W-:Y:S02]  /*20d0*/  STG.E.64 desc[UR16][R18.64], R4 ;  /* 0x0000000412007986 */ /* 0x0005e4000c101b10 */
.L_x_802:
[----:B-1--4-:R-:W-:Y:S05]  /*20e0*/  BSYNC.RECONVERGENT B1 ;  /* 0x0000000000017941 */ /* 0x012fea0003800200 */
.L_x_800:
[----:B0-2---:R-:W-:-:S04]  /*20f0*/  MOV R5, UR18 ;  /* 0x0000001200057c02 */ /* 0x005fc80008000f00 */
[----:B------:R-:W-:-:S04]  /*2100*/  LEA R2, R5, R2, 0x2 ;  /* 0x0000000205027211 */ /* 0x000fc800078e10ff */
[----:B------:R-:W-:-:S13]  /*2110*/  ISETP.GE.AND P0, PT, R2, UR15, PT ;  /* 0x0000000f02007c0c */ /* 0x000fda000bf06270 */
[----:B------:R-:W-:Y:S05]  /*2120*/  @!P0 BRA `(.L_x_803) ;  /* 0xfffffff0005c8947 */ /* 0x000fea000383ffff */
[----:B------:R-:W-:Y:S05]  /*2130*/  BSYNC.RECONVERGENT B0 ;  /* 0x0000000000007941 */ /* 0x000fea0003800200 */
.L_x_797:
[----:B------:R-:W-:Y:S05]  /*2140*/  EXIT ;  /* 0x000000000000794d */ /* 0x000fea0003800000 */
.L_x_804:
        /* <DEDUP_REMOVED lines=11> */
.L_x_1126:


//--------------------- .text._Z25multi_tensor_apply_kernelI18TensorListMetadataILi5EE15DistAdamFunctorIN3c104HalfENS3_8BFloat16ES4_EJPfffffff10adamMode_tfEEvlPViT_T0_DpT1_ --------------------------
	.section	.text._Z25multi_tensor_apply_kernelI18TensorListMetadataILi5EE15DistAdamFunctorIN3c104HalfENS3_8BFloat16ES4_EJPfffffff10adamMode_tfEEvlPViT_T0_DpT1_,"ax",@progbits
	.align	128
        .global         _Z25multi_tensor_apply_kernelI18TensorListMetadataILi5EE15DistAdamFunctorIN3c104HalfENS3_8BFloat16ES4_EJPfffffff10adamMode_tfEEvlPViT_T0_DpT1_
        .type           _Z25multi_tensor_apply_kernelI18TensorListMetadataILi5EE15DistAdamFunctorIN3c104HalfENS3_8BFloat16ES4_EJPfffffff10adamMode_tfEEvlPViT_T0_DpT1_,@function
        .size           _Z25multi_tensor_apply_kernelI18TensorListMetadataILi5EE15DistAdamFunctorIN3c104HalfENS3_8BFloat16ES4_EJPfffffff10adamMode_tfEEvlPViT_T0_DpT1_,(.L_x_1127 - _Z25multi_tensor_apply_kernelI18TensorListMetadataILi5EE15DistAdamFunctorIN3c104HalfENS3_8BFloat16ES4_EJPfffffff10adamMode_tfEEvlPViT_T0_DpT1_)
        .other          _Z25multi_tensor_apply_kernelI18TensorListMetadataILi5EE15DistAdamFunctorIN3c104HalfENS3_8BFloat16ES4_EJPfffffff10adamMode_tfEEvlPViT_T0_DpT1_,@"STO_CUDA_ENTRY STV_DEFAULT"
_Z25multi_tensor_apply_kernelI18TensorListMetadataILi5EE15DistAdamFunctorIN3c104HalfENS3_8BFloat16ES4_EJPfffffff10adamMode_tfEEvlPViT_T0_DpT1_:
.text._Z25multi_tensor_apply_kernelI18TensorListMetadataILi5EE15DistAdamFunctorIN3c104HalfENS3_8BFloat16ES4_EJPfffffff10adamMode_tfEEvlPViT_T0_DpT1_:
        /* <DEDUP_REMOVED lines=53> */
.L_x_811:
[----:B0-----:R-:W-:Y:S01]  /*0350*/  HFMA2 R6, -RZ, RZ, 0, 1.1920928955078125e-07 ;  /* 0x00000002ff067431 */ /* 0x001fe200000001ff */
        /* <DEDUP_REMOVED lines=16> */
[--C-:B---3--:R-:W-:Y:S02]  /*0460*/  SHF.R.U32.HI R21, RZ, 0x10, R19.reuse ;  /* 0x00000010ff157819 */ /* 0x108fe40000011613 */
[----:B------:R-:W-:Y:S02]  /*0470*/  SHF.R.U64 R17, R18, 0x10, R19 ;  /* 0x0000001012117819 */ /* 0x000fe40000001213 */
[----:B------:R-:W-:-:S02]  /*0480*/  PRMT R14, R19, 0x7610, R14 ;  /* 0x00007610130e7816 */ /* 0x000fc4000000000e */
[C---:B----4-:R-:W-:Y:S02]  /*0490*/  SHF.R.U64 R19, R12.reuse, 0x10, R13 ;  /* 0x000000100c137819 */ /* 0x050fe4000000120d */
[----:B------:R-:W-:Y:S02]  /*04a0*/  PRMT R22, R12, 0x7610, R22 ;  /* 0x000076100c167816 */ /* 0x000fe40000000016 */
[C---:B------:R-:W-:Y:S02]  /*04b0*/  SHF.R.U64 R25, R10.reuse, 0x10, R11 ;  /* 0x000000100a197819 */ /* 0x040fe4000000120b */
[----:B------:R-:W-:Y:S02]  /*04c0*/  PRMT R26, R10, 0x7610, R26 ;  /* 0x000076100a1a7816 */ /* 0x000fe4000000001a */
[----:B------:R-:W-:Y:S02]  /*04d0*/  SHF.R.U32.HI R23, RZ, 0x10, R13 ;  /* 0x00000010ff177819 */ /* 0x000fe4000001160d */
[----:B------:R-:W-:-:S02]  /*04e0*/  SHF.R.U32.HI R27, RZ, 0x10, R11 ;  /* 0x00000010ff1b7819 */ /* 0x000fc4000001160b */
[----:B------:R-:W-:Y:S02]  /*04f0*/  PRMT R24, R11, 0x7610, R24 ;  /* 0x000076100b187816 */ /* 0x000fe40000000018 */
[----:B------:R-:W-:Y:S02]  /*0500*/  PRMT R10, R20, 0x7610, R10 ;  /* 0x00007610140a7816 */ /* 0x000fe4000000000a */
[----:B------:R-:W-:Y:S01]  /*0510*/  PRMT R12, R21, 0x7610, R12 ;  /* 0x00007610150c7816 */ /* 0x000fe2000000000c */
[----:B------:R-:W-:Y:S06]  /*0520*/  BRA `(.L_x_808) ;  /* 0x0000000000bc7947 */ /* 0x000fec0003800000 */
.L_x_807:
[C---:B------:R-:W-:Y:S02]  /*0530*/  IADD3 R0, PT, PT, R15.reuse, 0x1, RZ ;  /* 0x000000010f007810 */ /* 0x040fe40007ffe0ff */
        /* <DEDUP_REMOVED lines=9> */
[----:B------:R-:W-:Y:S01]  /*05d0*/  @P1 PRMT R25, RZ, 0x7610, R25 ;  /* 0x00007610ff191816 */ /* 0x000fe20000000019 */
[C---:B------:R-:W-:Y:S01]  /*05e0*/  @!P0 IMAD.WIDE R10, R15.reuse, R10, UR10 ;  /* 0x0000000a0f0a8e25 */ /* 0x040fe2000f8e020a */
[----:B------:R-:W-:Y:S01]  /*05f0*/  MOV R20, 0x2 ;  /* 0x0000000200147802 */ /* 0x000fe20000000f00 */
[----:B------:R-:W5:Y:S01]  /*0600*/  @!P0 LDG.E.U16 R18, desc[UR16][R4.64] ;  /* 0x0000001004128981 */ /* 0x000f62000c1e1500 */
        /* <DEDUP_REMOVED lines=16> */
[----:B-1----:R-:W-:Y:S01]  /*0710*/  @P2 PRMT R13, RZ, 0x7610, R13 ;  /* 0x00007610ff0d2816 */ /* 0x002fe2000000000d */
        /* <DEDUP_REMOVED lines=16> */
.L_x_808:
[----:B-----5:R-:W-:Y:S01]  /*0820*/  SHF.L.U32 R11, R26, 0x10, RZ ;  /* 0x000000101a0b7819 */ /* 0x020fe200000006ff */
[----:B------:R-:W-:Y:S01]  /*0830*/  HADD2.F32 R18, -RZ, R18.H0_H0 ;  /* 0x20000012ff127230 */ /* 0x000fe20000004100 */
[----:B------:R-:W-:Y:S01]  /*0840*/  SHF.L.U32 R25, R25, 0x10, RZ ;  /* 0x0000001019197819 */ /* 0x000fe200000006ff */
[----:B------:R-:W-:Y:S02]  /*0850*/  HADD2.F32 R22, -RZ, R22.H0_H0 ;  /* 0x20000016ff167230 */ /* 0x000fe40000004100 */
[----:B------:R-:W-:Y:S01]  /*0860*/  FMUL.FTZ R11, R16, R11 ;  /* 0x0000000b100b7220 */ /* 0x000fe20000410000 */
[----:B------:R-:W-:Y:S02]  /*0870*/  HADD2.F32 R17, -RZ, R17.H0_H0 ;  /* 0x20000011ff117230 */ /* 0x000fe40000004100 */
[----:B------:R-:W-:Y:S02]  /*0880*/  HADD2.F32 R19, -RZ, R19.H0_H0 ;  /* 0x20000013ff137230 */ /* 0x000fe40000004100 */
[C---:B------:R-:W-:Y:S01]  /*0890*/  FMUL.FTZ R20, R11.reuse, R11 ;  /* 0x0000000b0b147220 */ /* 0x040fe20000410000 */
[----:B------:R-:W-:Y:S01]  /*08a0*/  FFMA.FTZ R11, R11, -UR20, R11 ;  /* 0x800000140b0b7c23 */ /* 0x000fe2000801000b */
[----:B------:R-:W-:-:S02]  /*08b0*/  HADD2.F32 R23, -RZ, R23.H0_H0 ;  /* 0x20000017ff177230 */ /* 0x000fc40000004100 */
[----:B------:R-:W-:Y:S01]  /*08c0*/  FFMA.FTZ R21, R20, -UR21, R20 ;  /* 0x8000001514157c23 */ /* 0x000fe20008010014 */
[----:B------:R-:W-:Y:S01]  /*08d0*/  FFMA.FTZ R26, R18, UR20, R11 ;  /* 0x00000014121a7c23 */ /* 0x000fe2000801000b */
[----:B------:R-:W-:Y:S01]  /*08e0*/  FMUL.FTZ R18, R16, R25 ;  /* 0x0000001910127220 */ /* 0x000fe20000410000 */
[----:B------:R-:W0:Y:S01]  /*08f0*/  MUFU.RCP R20, UR25 ;  /* 0x0000001900147d08 */ /* 0x000e220008001000 */
[----:B------:R-:W-:Y:S01]  /*0900*/  FFMA.FTZ R11, R22, UR21, R21 ;  /* 0x00000015160b7c23 */ /* 0x000fe20008010015 */
[----:B------:R-:W-:Y:S01]  /*0910*/  SHF.L.U32 R21, R24, 0x10, RZ ;  /* 0x0000001018157819 */ /* 0x000fe200000006ff */
[C---:B------:R-:W-:Y:S01]  /*0920*/  FFMA.FTZ R22, R18.reuse, -UR20, R18 ;  /* 0x8000001412167c23 */ /* 0x040fe20008010012 */
[----:B------:R-:W-:Y:S01]  /*0930*/  FMUL.FTZ R18, R18, R18 ;  /* 0x0000001212127220 */ /* 0x000fe20000410000 */
[----:B------:R-:W-:Y:S01]  /*0940*/  SHF.L.U32 R25, R27, 0x10, RZ ;  /* 0x000000101b197819 */ /* 0x000fe200000006ff */
[----:B------:R-:W-:Y:S02]  /*0950*/  HADD2.F32 R14, -RZ, R14.H0_H0 ;  /* 0x2000000eff0e7230 */ /* 0x000fe40000004100 */
[----:B------:R-:W-:Y:S01]  /*0960*/  FMUL.FTZ R21, R16, R21 ;  /* 0x0000001510157220 */ /* 0x000fe20000410000 */
[----:B------:R-:W-:Y:S01]  /*0970*/  FFMA.FTZ R29, R17, UR20, R22 ;  /* 0x00000014111d7c23 */ /* 0x000fe20008010016 */
[----:B------:R-:W-:-:S02]  /*0980*/  HADD2.F32 R22, -RZ, R13.H0_H0 ;  /* 0x2000000dff167230 */ /* 0x000fc40000004100 */
[----:B------:R-:W-:Y:S01]  /*0990*/  FFMA.FTZ R18, R18, -UR21, R18 ;  /* 0x8000001512127c23 */ /* 0x000fe20008010012 */
[C---:B------:R-:W-:Y:S01]  /*09a0*/  FMUL.FTZ R17, R21.reuse, R21 ;  /* 0x0000001515117220 */ /* 0x040fe20000410000 */
[----:B------:R-:W-:Y:S01]  /*09b0*/  FMUL.FTZ R25, R16, R25 ;  /* 0x0000001910197220 */ /* 0x000fe20000410000 */
[----:B------:R-:W-:Y:S01]  /*09c0*/  FFMA.FTZ R21, R21, -UR20, R21 ;  /* 0x8000001415157c23 */ /* 0x000fe20008010015 */
[----:B------:R-:W-:Y:S01]  /*09d0*/  FFMA.FTZ R13, R19, UR21, R18 ;  /* 0x00000015130d7c23 */ /* 0x000fe20008010012 */
[----:B------:R-:W-:Y:S01]  /*09e0*/  FFMA.FTZ R17, R17, -UR21, R17 ;  /* 0x8000001511117c23 */ /* 0x000fe20008010011 */
[----:B------:R-:W-:Y:S01]  /*09f0*/  FMUL.FTZ R18, R25, R25 ;  /* 0x0000001919127220 */ /* 0x000fe20000410000 */
[----:B------:R-:W-:Y:S01]  /*0a00*/  FFMA.FTZ R24, R14, UR20, R21 ;  /* 0x000000140e187c23 */ /* 0x000fe20008010015 */
[-C--:B0-----:R-:W-:Y:S01]  /*0a10*/  FMUL.FTZ R27, R13, R20.reuse ;  /* 0x000000140d1b7220 */ /* 0x081fe20000410000 */
[----:B------:R-:W-:Y:S01]  /*0a20*/  FFMA.FTZ R17, R22, UR21, R17 ;  /* 0x0000001516117c23 */ /* 0x000fe20008010011 */
[-C--:B------:R-:W-:Y:S01]  /*0a30*/  FMUL.FTZ R22, R11, R20.reuse ;  /* 0x000000140b167220 */ /* 0x080fe20000410000 */
[----:B------:R-:W-:Y:S01]  /*0a40*/  FFMA.FTZ R18, R18, -UR21, R18 ;  /* 0x8000001512127c23 */ /* 0x000fe20008010012 */
[----:B------:R-:W-:Y:S01]  /*0a50*/  F2F.F16.F32 R21, R26 ;  /* 0x0000001a00157304 */ /* 0x000fe20000200800 */
[----:B------:R-:W-:Y:S01]  /*0a60*/  FMUL.FTZ R19, R17, R20 ;  /* 0x0000001411137220 */ /* 0x000fe20000410000 */
[----:B------:R-:W-:-:S02]  /*0a70*/  HADD2.F32 R12, -RZ, R12.H0_H0 ;  /* 0x2000000cff0c7230 */ /* 0x000fc40000004100 */
[----:B------:R-:W-:Y:S01]  /*0a80*/  FFMA.FTZ R18, R23, UR21, R18 ;  /* 0x0000001517127c23 */ /* 0x000fe20008010012 */
[----:B------:R-:W-:Y:S02]  /*0a90*/  HADD2.F32 R9, -RZ, R9.H0_H0 ;  /* 0x20000009ff097230 */ /* 0x000fe40000004100 */
[----:B------:R-:W-:Y:S02]  /*0aa0*/  HADD2.F32 R8, -RZ, R8.H0_H0 ;  /* 0x20000008ff087230 */ /* 0x000fe40000004100 */
[----:B------:R-:W-:Y:S01]  /*0ab0*/  FMUL.FTZ R20, R18, R20 ;  /* 0x0000001412147220 */ /* 0x000fe20000410000 */
[----:B------:R-:W0:Y:S01]  /*0ac0*/  MUFU.SQRT R22, R22 ;  /* 0x0000001600167308 */ /* 0x000e220000002000 */
[----:B------:R-:W-:-:S07]  /*0ad0*/  HADD2.F32 R10, -RZ, R10.H0_H0 ;  /* 0x2000000aff0a7230 */ /* 0x000fce0000004100 */
[----:B------:R-:W1:Y:S08]  /*0ae0*/  MUFU.SQRT R27, R27 ;  /* 0x0000001b001b7308 */ /* 0x000e700000002000 */
[----:B------:R-:W2:Y:S01]  /*0af0*/  MUFU.SQRT R19, R19 ;  /* 0x0000001300137308 */ /* 0x000ea20000002000 */
[----:B0-----:R-:W-:-:S07]  /*0b00*/  FADD.FTZ R23, R22, UR26 ;  /* 0x0000001a16177e21 */ /* 0x001fce0008010000 */
[----:B------:R-:W0:Y:S01]  /*0b10*/  MUFU.RCP R22, UR24 ;  /* 0x0000001800167d08 */ /* 0x000e220008001000 */
[----:B-1----:R-:W-:Y:S01]  /*0b20*/  FADD.FTZ R28, R27, UR26 ;  /* 0x0000001a1b1c7e21 */ /* 0x002fe20008010000 */
[----:B------:R-:W-:-:S04]  /*0b30*/  FFMA.FTZ R27, R25, -UR20, R25 ;  /* 0x80000014191b7c23 */ /* 0x000fc80008010019 */
[----:B------:R-:W-:Y:S02]  /*0b40*/  FFMA.FTZ R27, R12, UR20, R27 ;  /* 0x000000140c1b7c23 */ /* 0x000fe4000801001b */
[----:B------:R-:W1:Y:S01]  /*0b50*/  MUFU.SQRT R20, R20 ;  /* 0x0000001400147308 */ /* 0x000e620000002000 */
[----:B--2---:R-:W-:-:S07]  /*0b60*/  FADD.FTZ R19, R19, UR26 ;  /* 0x0000001a13137e21 */ /* 0x004fce0008010000 */
[----:B------:R-:W2:Y:S01]  /*0b70*/  MUFU.RCP R23, R23 ;  /* 0x0000001700177308 */ /* 0x000ea20000001000 */
[----:B0-----:R-:W-:-:S07]  /*0b80*/  FMUL.FTZ R14, R26, R22 ;  /* 0x000000161a0e7220 */ /* 0x001fce0000410000 */
[----:B------:R-:W0:Y:S01]  /*0b90*/  MUFU.RCP R28, R28 ;  /* 0x0000001c001c7308 */ /* 0x000e220000001000 */
[----:B-1----:R-:W-:-:S07]  /*0ba0*/  FADD.FTZ R20, R20, UR26 ;  /* 0x0000001a14147e21 */ /* 0x002fce0008010000 */
[----:B------:R1:W3:Y:S01]  /*0bb0*/  MUFU.RCP R26, R19 ;  /* 0x00000013001a7308 */ /* 0x0002e20000001000 */
[----:B--2---:R-:W-:Y:S01]  /*0bc0*/  FMUL.FTZ R14, R14, R23 ;  /* 0x000000170e0e7220 */ /* 0x004fe20000410000 */
[----:B------:R-:W-:-:S06]  /*0bd0*/  FMUL.FTZ R23, R29, R22 ;  /* 0x000000161d177220 */ /* 0x000fcc0000410000 */
[----:B------:R-:W2:Y:S01]  /*0be0*/  MUFU.RCP R20, R20 ;  /* 0x0000001400147308 */ /* 0x000ea20000001000 */
[----:B-1----:R-:W-:Y:S02]  /*0bf0*/  HADD2.F32 R19, -RZ, R0.H0_H0 ;  /* 0x20000000ff137230 */ /* 0x002fe40000004100 */
[----:B0-----:R-:W-:Y:S01]  /*0c00*/  FMUL.FTZ R12, R23, R28 ;  /* 0x0000001c170c7220 */ /* 0x001fe20000410000 */
[-C--:B------:R-:W-:Y:S01]  /*0c10*/  FMUL.FTZ R28, R24, R22.reuse ;  /* 0x00000016181c7220 */ /* 0x080fe20000410000 */
[----:B------:R-:W-:Y:S01]  /*0c20*/  FMUL.FTZ R22, R27, R22 ;  /* 0x000000161b167220 */ /* 0x000fe20000410000 */
[----:B------:R-:W-:Y:S01]  /*0c30*/  FFMA.FTZ R14, R19, UR22, R14 ;  /* 0x00000016130e7c23 */ /* 0x000fe2000801000e */
[----:B------:R-:W-:Y:S01]  /*0c40*/  FFMA.FTZ R12, R9, UR22, R12 ;  /* 0x00000016090c7c23 */ /* 0x000fe2000801000c */
[----:B------:R0:W1:Y:S01]  /*0c50*/  F2F.F16.F32 R25, R29 ;  /* 0x0000001d00197304 */ /* 0x0000620000200800 */
[----:B---3--:R-:W-:Y:S01]  /*0c60*/  FMUL.FTZ R28, R28, R26 ;  /* 0x0000001a1c1c7220 */ /* 0x008fe20000410000 */
[----:B------:R-:W-:Y:S01]  /*0c70*/  FMUL.FTZ R14, R14, UR27 ;  /* 0x0000001b0e0e7c20 */ /* 0x000fe20008410000 */
[----:B------:R-:W-:-:S02]  /*0c80*/  FMUL.FTZ R12, R12, UR27 ;  /* 0x0000001b0c0c7c20 */ /* 0x000fc40008410000 */
[----:B------:R-:W-:Y:S02]  /*0c90*/  FFMA.FTZ R28, R8, UR22, R28 ;  /* 0x00000016081c7c23 */ /* 0x000fe4000801001c */
[----:B------:R-:W-:Y:S01]  /*0ca0*/  F2FP.F16.F32.PACK_AB R0, RZ, R14 ;  /* 0x0000000eff00723e */ /* 0x000fe200000000ff */
[----:B------:R0:W3:Y:S01]  /*0cb0*/  F2F.F16.F32 R23, R24 ;  /* 0x0000001800177304 */ /* 0x0000e20000200800 */
[----:B--2---:R-:W-:Y:S01]  /*0cc0*/  FMUL.FTZ R20, R22, R20 ;  /* 0x0000001416147220 */ /* 0x004fe20000410000 */
[----:B------:R-:W-:Y:S01]  /*0cd0*/  F2FP.F16.F32.PACK_AB R14, RZ, R12 ;  /* 0x0000000cff0e723e */ /* 0x000fe200000000ff */
[----:B------:R-:W-:Y:S01]  /*0ce0*/  FMUL.FTZ R28, R28, UR27 ;  /* 0x0000001b1c1c7c20 */ /* 0x000fe20008410000 */
[----:B------:R-:W-:Y:S02]  /*0cf0*/  HADD2.F32 R0, -RZ, R0.H0_H0 ;  /* 0x20000000ff007230 */ /* 0x000fe40000004100 */
[----:B------:R-:W-:Y:S01]  /*0d00*/  FFMA.FTZ R20, R10, UR22, R20 ;  /* 0x000000160a147c23 */ /* 0x000fe20008010014 */
[----:B------:R-:W-:Y:S01]  /*0d10*/  HADD2.F32 R14, -RZ, R14.H0_H0 ;  /* 0x2000000eff0e7230 */ /* 0x000fe20000004100 */
[----:B------:R-:W-:-:S02]  /*0d20*/  F2FP.F16.F32.PACK_AB R28, RZ, R28 ;  /* 0x0000001cff1c723e */ /* 0x000fc400000000ff */
[----:B------:R-:W-:Y:S01]  /*0d30*/  FMUL.FTZ R20, R20, UR27 ;  /* 0x0000001b14147c20 */ /* 0x000fe20008410000 */
[----:B------:R-:W-:Y:S01]  /*0d40*/  FADD.FTZ R12, R19, -R0 ;  /* 0x80000000130c7221 */ /* 0x000fe20000010000 */
[----:B------:R-:W2:Y:S01]  /*0d50*/  F2F.F16.F32 R27, R27 ;  /* 0x0000001b001b7304 */ /* 0x000ea20000200800 */
[----:B------:R-:W-:Y:S01]  /*0d60*/  FADD.FTZ R14, R9, -R14 ;  /* 0x8000000e090e7221 */ /* 0x000fe20000010000 */
[----:B------:R-:W-:Y:S01]  /*0d70*/  HADD2.F32 R9, -RZ, R28.H0_H0 ;  /* 0x2000001cff097230 */ /* 0x000fe20000004100 */
[----:B------:R-:W-:-:S04]  /*0d80*/  F2FP.F16.F32.PACK_AB R20, RZ, R20 ;  /* 0x00000014ff14723e */ /* 0x000fc800000000ff */
[----:B------:R-:W-:Y:S01]  /*0d90*/  FADD.FTZ R0, R8, -R9 ;  /* 0x8000000908007221 */ /* 0x000fe20000010000 */
[----:B------:R-:W-:Y:S01]  /*0da0*/  HADD2.F32 R9, -RZ, R20.H0_H0 ;  /* 0x20000014ff097230 */ /* 0x000fe20000004100 */
[----:B------:R-:W4:Y:S04]  /*0db0*/  F2F.F16.F32 R11, R11 ;  /* 0x0000000b000b7304 */ /* 0x000f280000200800 */
[----:B------:R-:W-:-:S04]  /*0dc0*/  FADD.FTZ R10, R10, -R9 ;  /* 0x800000090a0a7221 */ /* 0x000fc80000010000 */
[----:B------:R-:W0:Y:S08]  /*0dd0*/  F2F.F16.F32 R13, R13 ;  /* 0x0000000d000d7304 */ /* 0x000e300000200800 */
[----:B------:R-:W0:Y:S08]  /*0de0*/  F2F.F16.F32 R17, R17 ;  /* 0x0000001100117304 */ /* 0x000e300000200800 */
[----:B------:R0:W0:Y:S08]  /*0df0*/  F2F.F16.F32 R29, R18 ;  /* 0x00000012001d7304 */ /* 0x0000300000200800 */
[----:B------:R-:W0:Y:S08]  /*0e00*/  F2F.F16.F32 R12, R12 ;  /* 0x0000000c000c7304 */ /* 0x000e300000200800 */
[----:B------:R-:W0:Y:S08]  /*0e10*/  F2F.F16.F32 R14, R14 ;  /* 0x0000000e000e7304 */ /* 0x000e300000200800 */
[----:B------:R-:W0:Y:S08]  /*0e20*/  F2F.F16.F32 R0, R0 ;  /* 0x0000000000007304 */ /* 0x000e300000200800 */
[----:B------:R-:W0:Y:S01]  /*0e30*/  F2F.F16.F32 R10, R10 ;  /* 0x0000000a000a7304 */ /* 0x000e220000200800 */
[----:B-1234-:R-:W-:Y:S05]  /*0e40*/  BRA.U !UP1, `(.L_x_809) ;  /* 0x00000001094c7547 */ /* 0x01efea000b800000 */
[----:B0-----:R-:W-:Y:S01]  /*0e50*/  IMAD.WIDE.U32 R8, R14, 0x10000, RZ ;  /* 0x000100000e087825 */ /* 0x001fe200078e00ff */
[----:B------:R-:W-:Y:S02]  /*0e60*/  SHF.L.U32 R10, R10, 0x10, RZ ;  /* 0x000000100a0a7819 */ /* 0x000fe400000006ff */
[----:B------:R-:W-:Y:S01]  /*0e70*/  SHF.L.U32 R27, R27, 0x10, RZ ;  /* 0x000000101b1b7819 */ /* 0x000fe200000006ff */
[----:B------:R-:W-:Y:S01]  /*0e80*/  IMAD.WIDE.U32 R18, R25, 0x10000, RZ ;  /* 0x0001000019127825 */ /* 0x000fe200078e00ff */
[----:B------:R-:W-:Y:S02]  /*0e90*/  LOP3.LUT R8, R8, R12, RZ, 0xfc, !PT ;  /* 0x0000000c08087212 */ /* 0x000fe400078efcff */
[----:B------:R-:W-:Y:S01]  /*0ea0*/  LOP3.LUT R9, R9, R10, R0, 0xfe, !PT ;  /* 0x0000000a09097212 */ /* 0x000fe200078efe00 */
[----:B------:R-:W-:Y:S01]  /*0eb0*/  IMAD.WIDE.U32 R12, R13, 0x10000, RZ ;  /* 0x000100000d0c7825 */ /* 0x000fe200078e00ff */
[----:B------:R-:W-:Y:S02]  /*0ec0*/  SHF.L.U32 R29, R29, 0x10, RZ ;  /* 0x000000101d1d7819 */ /* 0x000fe400000006ff */
[----:B------:R-:W-:Y:S01]  /*0ed0*/  MOV R10, 0x2 ;  /* 0x00000002000a7802 */ /* 0x000fe20000000f00 */
[----:B------:R0:W-:Y:S01]  /*0ee0*/  STG.E.64 desc[UR16][R6.64], R8 ;  /* 0x0000000806007986 */ /* 0x0001e2000c101b10 */
[----:B------:R-:W-:-:S02]  /*0ef0*/  LOP3.LUT R19, R19, R27, R23, 0xfe, !PT ;  /* 0x0000001b13137212 */ /* 0x000fc400078efe17 */
[----:B------:R-:W-:Y:S02]  /*0f00*/  LOP3.LUT R18, R18, R21, RZ, 0xfc, !PT ;  /* 0x0000001512127212 */ /* 0x000fe400078efcff */
[----:B------:R-:W-:Y:S02]  /*0f10*/  LOP3.LUT R13, R13, R29, R17, 0xfe, !PT ;  /* 0x0000001d0d0d7212 */ /* 0x000fe400078efe11 */
[----:B------:R-:W-:Y:S01]  /*0f20*/  LOP3.LUT R12, R12, R11, RZ, 0xfc, !PT ;  /* 0x0000000b0c0c7212 */ /* 0x000fe200078efcff */
[----:B------:R-:W-:Y:S01]  /*0f30*/  IMAD.WIDE R10, R15, R10, UR12 ;  /* 0x0000000c0f0a7e25 */ /* 0x000fe2000f8e020a */
[----:B------:R0:W-:Y:S04]  /*0f40*/  STG.E.64 desc[UR16][R4.64], R18 ;  /* 0x0000001204007986 */ /* 0x0001e8000c101b10 */
[----:B------:R0:W-:Y:S04]  /*0f50*/  STG.E.64 desc[UR16][R2.64], R12 ;  /* 0x0000000c02007986 */ /* 0x0001e8000c101b10 */
[----:B------:R0:W-:Y:S01]  /*0f60*/  STG.E.64 desc[UR16][R10.64], R8 ;  /* 0x000000080a007986 */ /* 0x0001e2000c101b10 */
[----:B------:R-:W-:Y:S05]  /*0f70*/  BRA `(.L_x_810) ;  /* 0x00000000007c7947 */ /* 0x000fea0003800000 */
.L_x_809:
[C---:B------:R-:W-:Y:S01]  /*0f80*/  IADD3 R9, PT, PT, R15.reuse, 0x1, RZ ;  /* 0x000000010f097810 */ /* 0x040fe20007ffe0ff */
[----:B------:R-:W-:Y:S01]  /*0f90*/  HFMA2 R8, -RZ, RZ, 0, 1.1920928955078125e-07 ;  /* 0x00000002ff087431 */ /* 0x000fe200000001ff */
[----:B------:R-:W-:Y:S01]  /*0fa0*/  ISETP.GE.AND P3, PT, R15, UR15, PT ;  /* 0x0000000f0f007c0c */ /* 0x000fe2000bf66270 */
[----:B------:R-:W-:Y:S01]  /*0fb0*/  HFMA2 R20, -RZ, RZ, 0, 1.1920928955078125e-07 ;  /* 0x00000002ff147431 */ /* 0x000fe200000001ff */
[----:B------:R-:W-:Y:S02]  /*0fc0*/  ISETP.GE.AND P0, PT, R9, UR15, PT ;  /* 0x0000000f09007c0c */ /* 0x000fe4000bf06270 */
[C---:B------:R-:W-:Y:S02]  /*0fd0*/  IADD3 R9, PT, PT, R15.reuse, 0x2, RZ ;  /* 0x000000020f097810 */ /* 0x040fe40007ffe0ff */
[----:B0-----:R-:W-:Y:S02]  /*0fe0*/  IADD3 R18, PT, PT, R15, 0x3, RZ ;  /* 0x000000030f127810 */ /* 0x001fe40007ffe0ff */
[----:B------:R-:W-:-:S02]  /*0ff0*/  ISETP.GE.AND P1, PT, R9, UR15, PT ;  /* 0x0000000f09007c0c */ /* 0x000fc4000bf26270 */
[----:B------:R-:W-:Y:S02]  /*1000*/  ISETP.GE.AND P2, PT, R18, UR15, PT ;  /* 0x0000000f12007c0c */ /* 0x000fe4000bf46270 */
[----:B------:R-:W-:Y:S01]  /*1010*/  MOV R18, 0x2 ;  /* 0x0000000200127802 */ /* 0x000fe20000000f00 */
[C---:B------:R-:W-:Y:S01]  /*1020*/  @!P3 IMAD.WIDE R8, R15.reuse, R8, UR12 ;  /* 0x0000000c0f08be25 */ /* 0x040fe2000f8e0208 */
[----:B------:R-:W-:Y:S01]  /*1030*/  @!P3 STG.E.U16 desc[UR16][R6.64], R12 ;  /* 0x0000000c0600b986 */ /* 0x000fe2000c101510 */
[----:B------:R-:W-:Y:S02]  /*1040*/  MOV R22, 0x2 ;  /* 0x0000000200167802 */ /* 0x000fe40000000f00 */
[C---:B------:R-:W-:Y:S01]  /*1050*/  @!P0 IMAD.WIDE R18, R15.reuse, R18, UR12 ;  /* 0x0000000c0f128e25 */ /* 0x040fe2000f8e0212 */
[----:B------:R-:W-:Y:S04]  /*1060*/  @!P3 STG.E.U16 desc[UR16][R4.64], R21 ;  /* 0x000000150400b986 */ /* 0x000fe8000c101510 */
[----:B------:R-:W-:Y:S04]  /*1070*/  @!P3 STG.E.U16 desc[UR16][R2.64], R11 ;  /* 0x0000000b0200b986 */ /* 0x000fe8000c101510 */
[----:B------:R0:W-:Y:S04]  /*1080*/  @!P3 STG.E.U16 desc[UR16][R8.64], R12 ;  /* 0x0000000c0800b986 */ /* 0x0001e8000c101510 */
[----:B------:R1:W-:Y:S04]  /*1090*/  @!P0 STG.E.U16 desc[UR16][R6.64+0x2], R14 ;  /* 0x0000020e06008986 */ /* 0x0003e8000c101510 */
[----:B------:R1:W-:Y:S04]  /*10a0*/  @!P0 STG.E.U16 desc[UR16][R4.64+0x2], R25 ;  /* 0x0000021904008986 */ /* 0x0003e8000c101510 */
[----:B------:R1:W-:Y:S01]  /*10b0*/  @!P0 STG.E.U16 desc[UR16][R2.64+0x2], R13 ;  /* 0x0000020d02008986 */ /* 0x0003e2000c101510 */
[----:B0-----:R-:W-:-:S03]  /*10c0*/  @!P1 IMAD.WIDE R8, R15, R20, UR12 ;  /* 0x0000000c0f089e25 */ /* 0x001fc6000f8e0214 */
[----:B------:R1:W-:Y:S01]  /*10d0*/  @!P0 STG.E.U16 desc[UR16][R18.64+0x2], R14 ;  /* 0x0000020e12008986 */ /* 0x0003e2000c101510 */
[----:B------:R-:W-:-:S03]  /*10e0*/  @!P2 IMAD.WIDE R20, R15, R22, UR12 ;  /* 0x0000000c0f14ae25 */ /* 0x000fc6000f8e0216 */
        /* <DEDUP_REMOVED lines=8> */
.L_x_810:
[----:B-1----:R-:W1:Y:S02]  /*1170*/  LDC R0, c[0x0][0x360] ;  /* 0x0000d800ff007b82 */ /* 0x002e640000000800 */
[----:B-1----:R-:W-:-:S04]  /*1180*/  LEA R15, R0, R15, 0x2 ;  /* 0x0000000f000f7211 */ /* 0x002fc800078e10ff */
[----:B------:R-:W-:-:S13]  /*1190*/  ISETP.GE.AND P0, PT, R15, UR15, PT ;  /* 0x0000000f0f007c0c */ /* 0x000fda000bf06270 */
[----:B------:R-:W-:Y:S05]  /*11a0*/  @!P0 BRA `(.L_x_811) ;  /* 0xfffffff000688947 */ /* 0x000fea000383ffff */
[----:B------:R-:W-:Y:S05]  /*11b0*/  BSYNC.RECONVERGENT B0 ;  /* 0x0000000000007941 */ /* 0x000fea0003800200 */
.L_x_806:
[----:B------:R-:W-:Y:S05]  /*11c0*/  EXIT ;  /* 0x000000000000794d */ /* 0x000fea0003800000 */
.L_x_805:
[----:B------:R-:W0:Y:S01]  /*11d0*/  LDC R14, c[0x0][0x360] ;  /* 0x0000d800ff0e7b82 */ /* 0x000e220000000800 */
[----:B------:R-:W-:Y:S01]  /*11e0*/  BSSY.RECONVERGENT B0, `(.L_x_812) ;  /* 0x00000e0000007945 */ /* 0x000fe20003800200 */
[----:B------:R-:W1:Y:S01]  /*11f0*/  LDCU UR14, c[0x0][0xfa4] ;  /* 0x0001f480ff0e77ac */ /* 0x000e620008000800 */
[----:B------:R-:W2:Y:S01]  /*1200*/  LDCU.64 UR18, c[0x0][0xf88] ;  /* 0x0001f100ff1277ac */ /* 0x000ea20008000a00 */
[----:B------:R-:W3:Y:S02]  /*1210*/  LDCU.128 UR20, c[0x0][0xf90] ;  /* 0x0001f200ff1477ac */ /* 0x000ee40008000c00 */
.L_x_818:
[----:B012---:R-:W-:Y:S01]  /*1220*/  HFMA2 R6, -RZ, RZ, 0, 1.1920928955078125e-07 ;  /* 0x00000002ff067431 */ /* 0x007fe200000001ff */
        /* <DEDUP_REMOVED lines=48> */
.L_x_813:
        /* <DEDUP_REMOVED lines=9> */
[----:B------:R-:W-:Y:S02]  /*15c0*/  PRMT R17, R21, 0x7610, R17 ;  /* 0x0000761015117816 */ /* 0x000fe40000000011 */
[--C-:B--2---:R-:W-:Y:S02]  /*15d0*/  SHF.R.U64 R20, R8, 0x10, R9.reuse ;  /* 0x0000001008147819 */ /* 0x104fe40000001209 */
[----:B------:R-:W-:Y:S02]  /*15e0*/  SHF.R.U32.HI R21, RZ, 0x10, R9 ;  /* 0x00000010ff157819 */ /* 0x000fe40000011609 */
[----:B---3--:R-:W-:-:S02]  /*15f0*/  SHF.R.U64 R22, R10, 0x10, R11 ;  /* 0x000000100a167819 */ /* 0x008fc4000000120b */
[----:B------:R-:W-:Y:S02]  /*1600*/  SHF.R.U32.HI R23, RZ, 0x10, R11 ;  /* 0x00000010ff177819 */ /* 0x000fe4000001160b */
[--C-:B------:R-:W-:Y:S02]  /*1610*/  SHF.R.U64 R24, R12, 0x10, R13.reuse ;  /* 0x000000100c187819 */ /* 0x100fe4000000120d */
[----:B------:R-:W-:-:S07]  /*1620*/  SHF.R.U32.HI R25, RZ, 0x10, R13 ;  /* 0x00000010ff197819 */ /* 0x000fce000001160d */
.L_x_814:
[----:B-----5:R-:W-:Y:S01]  /*1630*/  HADD2.F32 R0, -RZ, R0.H0_H0 ;  /* 0x20000000ff007230 */ /* 0x020fe20000004100 */
[----:B----4-:R-:W-:Y:S01]  /*1640*/  SHF.L.U32 R27, R12, 0x10, RZ ;  /* 0x000000100c1b7819 */ /* 0x010fe200000006ff */
[----:B------:R-:W-:Y:S01]  /*1650*/  HADD2.F32 R8, -RZ, R8.H0_H0 ;  /* 0x20000008ff087230 */ /* 0x000fe20000004100 */
[----:B------:R-:W-:Y:S01]  /*1660*/  SHF.L.U32 R13, R13, 0x10, RZ ;  /* 0x000000100d0d7819 */ /* 0x000fe200000006ff */
[----:B------:R-:W-:Y:S02]  /*1670*/  HADD2.F32 R18, -RZ, R18.H0_H0 ;  /* 0x20000012ff127230 */ /* 0x000fe40000004100 */
[----:B-1----:R-:W-:Y:S01]  /*1680*/  FMUL.FTZ R29, R0, UR14 ;  /* 0x0000000e001d7c20 */ /* 0x002fe20008410000 */
[----:B------:R-:W-:Y:S01]  /*1690*/  HADD2.F32 R20, -RZ, R20.H0_H0 ;  /* 0x20000014ff147230 */ /* 0x000fe20000004100 */
[----:B------:R-:W-:Y:S01]  /*16a0*/  BSSY.RECONVERGENT B1, `(.L_x_815) ;  /* 0x0000090000017945 */ /* 0x000fe20003800200 */
[----:B------:R-:W-:Y:S02]  /*16b0*/  HADD2.F32 R22, -RZ, R22.H0_H0 ;  /* 0x20000016ff167230 */ /* 0x000fe40000004100 */
[----:B------:R-:W-:Y:S01]  /*16c0*/  FFMA.FTZ R12, R16, R27, R29 ;  /* 0x0000001b100c7223 */ /* 0x000fe2000001001d */
[----:B------:R-:W-:-:S02]  /*16d0*/  HADD2.F32 R10, -RZ, R10.H0_H0 ;  /* 0x2000000aff0a7230 */ /* 0x000fc40000004100 */
[----:B------:R-:W-:Y:S02]  /*16e0*/  HADD2.F32 R19, -RZ, R19.H0_H0 ;  /* 0x20000013ff137230 */ /* 0x000fe40000004100 */
[C---:B--2---:R-:W-:Y:S01]  /*16f0*/  FFMA.FTZ R27, R12.reuse, -UR18, R12 ;  /* 0x800000120c1b7c23 */ /* 0x044fe2000801000c */
[----:B------:R-:W-:Y:S01]  /*1700*/  FMUL.FTZ R12, R12, R12 ;  /* 0x0000000c0c0c7220 */ /* 0x000fe20000410000 */
[----:B------:R-:W-:Y:S02]  /*1710*/  HADD2.F32 R9, -RZ, R9.H0_H0 ;  /* 0x20000009ff097230 */ /* 0x000fe40000004100 */
[----:B------:R-:W-:Y:S01]  /*1720*/  FFMA.FTZ R8, R8, UR18, R27 ;  /* 0x0000001208087c23 */ /* 0x000fe2000801001b */
[----:B------:R-:W-:Y:S01]  /*1730*/  SHF.L.U32 R27, R24, 0x10, RZ ;  /* 0x00000010181b7819 */ /* 0x000fe200000006ff */
[----:B------:R-:W-:Y:S01]  /*1740*/  FMUL.FTZ R24, R18, UR14 ;  /* 0x0000000e12187c20 */ /* 0x000fe20008410000 */
[----:B------:R-:W-:Y:S01]  /*1750*/  FFMA.FTZ R29, R12, -UR19, R12 ;  /* 0x800000130c1d7c23 */ /* 0x000fe2000801000c */
[----:B------:R-:W-:-:S02]  /*1760*/  HADD2.F32 R21, -RZ, R21.H0_H0 ;  /* 0x20000015ff157230 */ /* 0x000fc40000004100 */
[----:B------:R-:W-:Y:S01]  /*1770*/  FFMA.FTZ R12, R16, R27, R24 ;  /* 0x0000001b100c7223 */ /* 0x000fe20000010018 */
[----:B------:R-:W-:Y:S01]  /*1780*/  FFMA.FTZ R29, R10, UR19, R29 ;  /* 0x000000130a1d7c23 */ /* 0x000fe2000801001d */
[----:B------:R-:W-:Y:S02]  /*1790*/  HADD2.F32 R23, -RZ, R23.H0_H0 ;  /* 0x20000017ff177230 */ /* 0x000fe40000004100 */
[C---:B------:R-:W-:Y:S01]  /*17a0*/  FFMA.FTZ R27, R12.reuse, -UR18, R12 ;  /* 0x800000120c1b7c23 */ /* 0x040fe2000801000c */
[----:B------:R-:W-:-:S03]  /*17b0*/  FMUL.FTZ R12, R12, R12 ;  /* 0x0000000c0c0c7220 */ /* 0x000fc60000410000 */
[----:B------:R-:W-:Y:S01]  /*17c0*/  FFMA.FTZ R24, R20, UR18, R27 ;  /* 0x0000001214187c23 */ /* 0x000fe2000801001b */
[----:B------:R-:W-:Y:S01]  /*17d0*/  FFMA.FTZ R27, R12, -UR19, R12 ;  /* 0x800000130c1b7c23 */ /* 0x000fe2000801000c */
[----:B---3--:R-:W1:Y:S01]  /*17e0*/  MUFU.RCP R20, UR21 ;  /* 0x0000001500147d08 */ /* 0x008e620008001000 */
[----:B------:R-:W-:Y:S02]  /*17f0*/  HADD2.F32 R12, -RZ, R17.H0_H0 ;  /* 0x20000011ff0c7230 */ /* 0x000fe40000004100 */
[----:B------:R-:W-:-:S03]  /*1800*/  FFMA.FTZ R17, R22, UR19, R27 ;  /* 0x0000001316117c23 */ /* 0x000fc6000801001b */
[----:B------:R-:W-:-:S04]  /*1810*/  FMUL.FTZ R27, R12, UR14 ;  /* 0x0000000e0c1b7c20 */ /* 0x000fc80008410000 */
[----:B------:R-:W-:Y:S01]  /*1820*/  FFMA.FTZ R22, R16, R13, R27 ;  /* 0x0000000d10167223 */ /* 0x000fe2000001001b */
[----:B------:R-:W-:Y:S01]  /*1830*/  SHF.L.U32 R13, R25, 0x10, RZ ;  /* 0x00000010190d7819 */ /* 0x000fe200000006ff */
[----:B------:R-:W-:Y:S02]  /*1840*/  FMUL.FTZ R27, R19, UR14 ;  /* 0x0000000e131b7c20 */ /* 0x000fe40008410000 */
[C---:B------:R-:W-:Y:S01]  /*1850*/  FFMA.FTZ R28, R22.reuse, -UR18, R22 ;  /* 0x80000012161c7c23 */ /* 0x040fe20008010016 */
[----:B------:R-:W-:Y:S01]  /*1860*/  FMUL.FTZ R22, R22, R22 ;  /* 0x0000001616167220 */ /* 0x000fe20000410000 */
[----:B------:R-:W-:Y:S01]  /*1870*/  FFMA.FTZ R10, R16, R13, R27 ;  /* 0x0000000d100a7223 */ /* 0x000fe2000001001b */
[-C--:B-1----:R-:W-:Y:S01]  /*1880*/  FMUL.FTZ R26, R29, R20.reuse ;  /* 0x000000141d1a7220 */ /* 0x082fe20000410000 */
[----:B------:R-:W-:Y:S01]  /*1890*/  FMUL.FTZ R27, R17, R20 ;  /* 0x00000014111b7220 */ /* 0x000fe20000410000 */
[----:B------:R-:W-:Y:S01]  /*18a0*/  FFMA.FTZ R13, R9, UR18, R28 ;  /* 0x00000012090d7c23 */ /* 0x000fe2000801001c */
[----:B------:R-:W-:Y:S01]  /*18b0*/  HADD2.F32 R9, -RZ, R11.H0_H0 ;  /* 0x2000000bff097230 */ /* 0x000fe20000004100 */
[----:B------:R-:W1:Y:S01]  /*18c0*/  MUFU.SQRT R25, R26 ;  /* 0x0000001a00197308 */ /* 0x000e620000002000 */
[----:B------:R-:W-:-:S04]  /*18d0*/  FFMA.FTZ R22, R22, -UR19, R22 ;  /* 0x8000001316167c23 */ /* 0x000fc80008010016 */
[----:B------:R-:W-:Y:S01]  /*18e0*/  FFMA.FTZ R9, R9, UR19, R22 ;  /* 0x0000001309097c23 */ /* 0x000fe20008010016 */
[C---:B------:R-:W-:Y:S01]  /*18f0*/  FFMA.FTZ R22, R10.reuse, -UR18, R10 ;  /* 0x800000120a167c23 */ /* 0x040fe2000801000a */
[----:B------:R-:W-:Y:S01]  /*1900*/  FMUL.FTZ R10, R10, R10 ;  /* 0x0000000a0a0a7220 */ /* 0x000fe20000410000 */
[----:B------:R-:W2:Y:S02]  /*1910*/  MUFU.SQRT R27, R27 ;  /* 0x0000001b001b7308 */ /* 0x000ea40000002000 */
[----:B------:R-:W-:Y:S01]  /*1920*/  FFMA.FTZ R22, R21, UR18, R22 ;  /* 0x0000001215167c23 */ /* 0x000fe20008010016 */
[----:B------:R-:W-:-:S04]  /*1930*/  FFMA.FTZ R10, R10, -UR19, R10 ;  /* 0x800000130a0a7c23 */ /* 0x000fc8000801000a */
[----:B------:R-:W-:Y:S01]  /*1940*/  FFMA.FTZ R23, R23, UR19, R10 ;  /* 0x0000001317177c23 */ /* 0x000fe2000801000a */
[----:B------:R-:W3:Y:S01]  /*1950*/  MUFU.RCP R26, UR20 ;  /* 0x00000014001a7d08 */ /* 0x000ee20008001000 */
[----:B-1----:R-:W-:-:S07]  /*1960*/  FADD.FTZ R25, R25, UR22 ;  /* 0x0000001619197e21 */ /* 0x002fce0008010000 */
[----:B------:R-:W1:Y:S01]  /*1970*/  MUFU.RCP R25, R25 ;  /* 0x0000001900197308 */ /* 0x000e620000001000 */
[----:B--2---:R-:W-:-:S07]  /*1980*/  FADD.FTZ R11, R27, UR22 ;  /* 0x000000161b0b7e21 */ /* 0x004fce0008010000 */
[----:B------:R-:W2:Y:S01]  /*1990*/  MUFU.RCP R11, R11 ;  /* 0x0000000b000b7308 */ /* 0x000ea20000001000 */
[----:B---3--:R-:W-:-:S07]  /*19a0*/  FMUL.FTZ R28, R8, R26 ;  /* 0x0000001a081c7220 */ /* 0x008fce0000410000 */
[----:B------:R-:W-:Y:S01]  /*19b0*/  F2F.F16.F32 R10, R8 ;  /* 0x00000008000a7304 */ /* 0x000fe20000200800 */
[----:B-1----:R-:W-:Y:S01]  /*19c0*/  FMUL.FTZ R21, R28, R25 ;  /* 0x000000191c157220 */ /* 0x002fe20000410000 */
[----:B------:R-:W-:-:S03]  /*19d0*/  FMUL.FTZ R28, R24, R26 ;  /* 0x0000001a181c7220 */ /* 0x000fc60000410000 */
[----:B------:R-:W-:-:S03]  /*19e0*/  FMUL.FTZ R21, R21, UR23 ;  /* 0x0000001715157c20 */ /* 0x000fc60008410000 */
[----:B------:R1:W-:Y:S01]  /*19f0*/  F2F.F16.F32 R25, R29 ;  /* 0x0000001d00197304 */ /* 0x0003e20000200800 */
[----:B--2---:R-:W-:Y:S01]  /*1a00*/  FMUL.FTZ R28, R28, R11 ;  /* 0x0000000b1c1c7220 */ /* 0x004fe20000410000 */
[-C--:B------:R-:W-:Y:S01]  /*1a10*/  FMUL.FTZ R11, R9, R20.reuse ;  /* 0x00000014090b7220 */ /* 0x080fe20000410000 */
[----:B------:R-:W-:Y:S01]  /*1a20*/  FMUL.FTZ R20, R23, R20 ;  /* 0x0000001417147220 */ /* 0x000fe20000410000 */
[----:B------:R-:W-:Y:S01]  /*1a30*/  F2FP.F16.F32.PACK_AB R21, RZ, R21 ;  /* 0x00000015ff15723e */ /* 0x000fe200000000ff */
[----:B------:R-:W-:-:S03]  /*1a40*/  FMUL.FTZ R28, R28, UR23 ;  /* 0x000000171c1c7c20 */ /* 0x000fc60008410000 */
[----:B------:R-:W2:Y:S01]  /*1a50*/  MUFU.SQRT R8, R11 ;  /* 0x0000000b00087308 */ /* 0x000ea20000002000 */
[----:B-1----:R-:W-:Y:S01]  /*1a60*/  FMUL.FTZ R29, R22, R26 ;  /* 0x0000001a161d7220 */ /* 0x002fe20000410000 */
[----:B------:R-:W-:Y:S01]  /*1a70*/  HADD2.F32 R21, -RZ, R21.H0_H0 ;  /* 0x20000015ff157230 */ /* 0x000fe20000004100 */
[----:B------:R-:W-:-:S04]  /*1a80*/  F2FP.F16.F32.PACK_AB R28, RZ, R28 ;  /* 0x0000001cff1c723e */ /* 0x000fc800000000ff */
[----:B------:R-:W-:Y:S01]  /*1a90*/  FADD.FTZ R0, R0, -R21 ;  /* 0x8000001500007221 */ /* 0x000fe20000010000 */
[----:B------:R-:W1:Y:S08]  /*1aa0*/  MUFU.SQRT R20, R20 ;  /* 0x0000001400147308 */ /* 0x000e700000002000 */
[----:B------:R3:W-:Y:S01]  /*1ab0*/  F2F.F16.F32 R11, R17 ;  /* 0x00000011000b7304 */ /* 0x0007e20000200800 */
[----:B--2---:R-:W-:-:S07]  /*1ac0*/  FADD.FTZ R8, R8, UR22 ;  /* 0x0000001608087e21 */ /* 0x004fce0008010000 */
[----:B------:R-:W-:Y:S01]  /*1ad0*/  MUFU.RCP R8, R8 ;  /* 0x0000000800087308 */ /* 0x000fe20000001000 */
[----:B-1----:R-:W-:Y:S01]  /*1ae0*/  FADD.FTZ R20, R20, UR22 ;  /* 0x0000001614147e21 */ /* 0x002fe20008010000 */
[----:B---3--:R-:W-:-:S06]  /*1af0*/  FMUL.FTZ R17, R13, R26 ;  /* 0x0000001a0d117220 */ /* 0x008fcc0000410000 */
[----:B------:R-:W1:Y:S08]  /*1b00*/  MUFU.RCP R20, R20 ;  /* 0x0000001400147308 */ /* 0x000e700000001000 */
[----:B------:R2:W3:Y:S08]  /*1b10*/  F2F.F16.F32 R27, R24 ;  /* 0x00000018001b7304 */ /* 0x0004f00000200800 */
[----:B------:R4:W0:Y:S01]  /*1b20*/  F2F.F16.F32 R21, R13 ;  /* 0x0000000d00157304 */ /* 0x0008220000200800 */
[----:B-1----:R-:W-:Y:S01]  /*1b30*/  FMUL.FTZ R20, R29, R20 ;  /* 0x000000141d147220 */ /* 0x002fe20000410000 */
[----:B--2---:R-:W-:Y:S01]  /*1b40*/  FMUL.FTZ R24, R17, R8 ;  /* 0x0000000811187220 */ /* 0x004fe20000410000 */
[----:B------:R-:W-:-:S02]  /*1b50*/  HADD2.F32 R29, -RZ, R28.H0_H0 ;  /* 0x2000001cff1d7230 */ /* 0x000fc40000004100 */
[----:B------:R-:W-:Y:S01]  /*1b60*/  FMUL.FTZ R20, R20, UR23 ;  /* 0x0000001714147c20 */ /* 0x000fe20008410000 */
[----:B------:R-:W-:Y:S02]  /*1b70*/  FMUL.FTZ R24, R24, UR23 ;  /* 0x0000001718187c20 */ /* 0x000fe40008410000 */
[----:B------:R-:W1:Y:S02]  /*1b80*/  F2F.F16.F32 R9, R9 ;  /* 0x0000000900097304 */ /* 0x000e640000200800 */
[----:B------:R-:W-:Y:S02]  /*1b90*/  F2FP.F16.F32.PACK_AB R20, RZ, R20 ;  /* 0x00000014ff14723e */ /* 0x000fe400000000ff */
[----:B----4-:R-:W-:Y:S01]  /*1ba0*/  F2FP.F16.F32.PACK_AB R13, RZ, R24 ;  /* 0x00000018ff0d723e */ /* 0x010fe200000000ff */
[----:B------:R-:W-:Y:S02]  /*1bb0*/  FADD.FTZ R24, R18, -R29 ;  /* 0x8000001d12187221 */ /* 0x000fe40000010000 */
[----:B------:R-:W-:Y:S01]  /*1bc0*/  HADD2.F32 R20, -RZ, R20.H0_H0 ;  /* 0x20000014ff147230 */ /* 0x000fe20000004100 */
[----:B------:R2:W4:Y:S01]  /*1bd0*/  F2F.F16.F32 R8, R22 ;  /* 0x0000001600087304 */ /* 0x0005220000200800 */
[----:B------:R-:W-:-:S03]  /*1be0*/  HADD2.F32 R13, -RZ, R13.H0_H0 ;  /* 0x2000000dff0d7230 */ /* 0x000fc60000004100 */
[----:B------:R-:W-:Y:S02]  /*1bf0*/  FADD.FTZ R20, R19, -R20 ;  /* 0x8000001413147221 */ /* 0x000fe40000010000 */
[----:B------:R-:W-:Y:S02]  /*1c00*/  FADD.FTZ R13, R12, -R13 ;  /* 0x8000000d0c0d7221 */ /* 0x000fe40000010000 */
[----:B------:R2:W0:Y:S08]  /*1c10*/  F2F.F16.F32 R17, R23 ;  /* 0x0000001700117304 */ /* 0x0004300000200800 */
[----:B------:R-:W0:Y:S08]  /*1c20*/  F2F.F16.F32 R0, R0 ;  /* 0x0000000000007304 */ /* 0x000e300000200800 */
[----:B------:R-:W0:Y:S08]  /*1c30*/  F2F.F16.F32 R24, R24 ;  /* 0x0000001800187304 */ /* 0x000e300000200800 */
[----:B------:R2:W0:Y:S08]  /*1c40*/  F2F.F16.F32 R29, R13 ;  /* 0x0000000d001d7304 */ /* 0x0004300000200800 */
[----:B------:R-:W0:Y:S01]  /*1c50*/  F2F.F16.F32 R20, R20 ;  /* 0x0000001400147304 */ /* 0x000e220000200800 */
        /* <DEDUP_REMOVED lines=29> */
[----:B-1----:R-:W-:Y:S01]  /*1e30*/  IMAD.WIDE R10, R15, R10, UR12 ;  /* 0x0000000c0f0a7e25 */ /* 0x002fe2000f8e020a */
[----:B------:R2:W-:Y:S04]  /*1e40*/  STG.E.U16 desc[UR16][R4.64+0x6], R8 ;  /* 0x0000060804007986 */ /* 0x0005e8000c101510 */
[----:B------:R2:W-:Y:S04]  /*1e50*/  STG.E.U16 desc[UR16][R2.64+0x6], R17 ;  /* 0x0000061102007986 */ /* 0x0005e8000c101510 */
[----:B------:R2:W-:Y:S01]  /*1e60*/  STG.E.U16 desc[UR16][R10.64+0x6], R20 ;  /* 0x000006140a007986 */ /* 0x0005e2000c101510 */
[----:B------:R-:W-:Y:S05]  /*1e70*/  BRA `(.L_x_817) ;  /* 0x0000000000487947 */ /* 0x000fea0003800000 */
.L_x_816:
[----:B------:R-:W-:Y:S01]  /*1e80*/  IMAD.WIDE.U32 R18, R27, 0x10000, RZ ;  /* 0x000100001b127825 */ /* 0x000fe200078e00ff */
[----:B0-----:R-:W-:Y:S02]  /*1e90*/  SHF.L.U32 R20, R20, 0x10, RZ ;  /* 0x0000001014147819 */ /* 0x001fe400000006ff */
[----:B------:R-:W-:Y:S01]  /*1ea0*/  SHF.L.U32 R8, R8, 0x10, RZ ;  /* 0x0000001008087819 */ /* 0x000fe200000006ff */
[----:B------:R-:W-:Y:S01]  /*1eb0*/  IMAD.WIDE.U32 R12, R24, 0x10000, RZ ;  /* 0x00010000180c7825 */ /* 0x000fe200078e00ff */
[----:B------:R-:W-:-:S03]  /*1ec0*/  LOP3.LUT R10, R18, R10, RZ, 0xfc, !PT ;  /* 0x0000000a120a7212 */ /* 0x000fc600078efcff */
[----:B------:R-:W-:Y:S01]  /*1ed0*/  HFMA2 R18, -RZ, RZ, 0, 1.1920928955078125e-07 ;  /* 0x00000002ff127431 */ /* 0x000fe200000001ff */
[----:B------:R-:W-:Y:S01]  /*1ee0*/  SHF.L.U32 R17, R17, 0x10, RZ ;  /* 0x0000001011117819 */ /* 0x000fe200000006ff */
[----:B------:R-:W-:Y:S01]  /*1ef0*/  IMAD.WIDE.U32 R22, R11, 0x10000, RZ ;  /* 0x000100000b167825 */ /* 0x000fe200078e00ff */
[----:B------:R-:W-:Y:S02]  /*1f00*/  LOP3.LUT R13, R13, R20, R29, 0xfe, !PT ;  /* 0x000000140d0d7212 */ /* 0x000fe400078efe1d */
[----:B------:R-:W-:Y:S02]  /*1f10*/  LOP3.LUT R12, R12, R0, RZ, 0xfc, !PT ;  /* 0x000000000c0c7212 */ /* 0x000fe400078efcff */
[----:B------:R-:W-:Y:S02]  /*1f20*/  LOP3.LUT R11, R19, R8, R21, 0xfe, !PT ;  /* 0x00000008130b7212 */ /* 0x000fe400078efe15 */
[----:B------:R-:W-:Y:S01]  /*1f30*/  LOP3.LUT R9, R23, R17, R9, 0xfe, !PT ;  /* 0x0000001117097212 */ /* 0x000fe200078efe09 */
[----:B------:R-:W-:Y:S01]  /*1f40*/  IMAD.WIDE R18, R15, R18, UR12 ;  /* 0x0000000c0f127e25 */ /* 0x000fe2000f8e0212 */
[----:B------:R-:W-:Y:S01]  /*1f50*/  LOP3.LUT R8, R22, R25, RZ, 0xfc, !PT ;  /* 0x0000001916087212 */ /* 0x000fe200078efcff */
[----:B------:R0:W-:Y:S04]  /*1f60*/  STG.E.64 desc[UR16][R6.64], R12 ;  /* 0x0000000c06007986 */ /* 0x0001e8000c101b10 */
[----:B------:R0:W-:Y:S04]  /*1f70*/  STG.E.64 desc[UR16][R4.64], R10 ;  /* 0x0000000a04007986 */ /* 0x0001e8000c101b10 */
[----:B------:R0:W-:Y:S04]  /*1f80*/  STG.E.64 desc[UR16][R2.64], R8 ;  /* 0x0000000802007986 */ /* 0x0001e8000c101b10 */
[----:B------:R0:W-:Y:S02]  /*1f90*/  STG.E.64 desc[UR16][R18.64], R12 ;  /* 0x0000000c12007986 */ /* 0x0001e4000c101b10 */
.L_x_817:
[----:B------:R-:W-:Y:S05]  /*1fa0*/  BSYNC.RECONVERGENT B1 ;  /* 0x0000000000017941 */ /* 0x000fea0003800200 */
.L_x_815:
[----:B------:R-:W-:-:S04]  /*1fb0*/  LEA R15, R14, R15, 0x2 ;  /* 0x0000000f0e0f7211 */ /* 0x000fc800078e10ff */
[----:B------:R-:W-:-:S13]  /*1fc0*/  ISETP.GE.AND P0, PT, R15, UR15, PT ;  /* 0x0000000f0f007c0c */ /* 0x000fda000bf06270 */
[----:B------:R-:W-:Y:S05]  /*1fd0*/  @!P0 BRA `(.L_x_818) ;  /* 0xfffffff000908947 */ /* 0x000fea000383ffff */
[----:B------:R-:W-:Y:S05]  /*1fe0*/  BSYNC.RECONVERGENT B0 ;  /* 0x0000000000007941 */ /* 0x000fea0003800200 */
.L_x_812:
[----:B------:R-:W-:Y:S05]  /*1ff0*/  EXIT ;  /* 0x000000000000794d */ /* 0x000fea0003800000 */
.L_x_819:
        /* <DEDUP_REMOVED lines=16> */
.L_x_1127:


//--------------------- .text._Z25multi_tensor_apply_kernelI18TensorListMetadataILi5EE15DistAdamFunctorIN3c104HalfENS3_8BFloat16EfEJPfffffff10adamMode_tfEEvlPViT_T0_DpT1_ --------------------------
	.section	.text._Z25multi_tensor_apply_kernelI18TensorListMetadataILi5EE15DistAdamFunctorIN3c104HalfENS3_8BFloat16EfEJPfffffff10adamMode_tfEEvlPViT_T0_DpT1_,"ax",@progbits
	.align	128
        .global         _Z25multi_tensor_apply_kernelI18TensorListMetadataILi5EE15DistAdamFunctorIN3c104HalfENS3_8BFloat16EfEJPfffffff10adamMode_tfEEvlPViT_T0_DpT1_
        .type           _Z25multi_tensor_apply_kernelI18TensorListMetadataILi5EE15DistAdamFunctorIN3c104HalfENS3_8BFloat16EfEJPfffffff10adamMode_tfEEvlPViT_T0_DpT1_,@function
        .size           _Z25multi_tensor_apply_kernelI18TensorListMetadataILi5EE15DistAdamFunctorIN3c104HalfENS3_8BFloat16EfEJPfffffff10adamMode_tfEEvlPViT_T0_DpT1_,(.L_x_1128 - _Z25multi_tensor_apply_kernelI18TensorListMetadataILi5EE15DistAdamFunctorIN3c104HalfENS3_8BFloat16EfEJPfffffff10adamMode_tfEEvlPViT_T0_DpT1_)
        .other          _Z25multi_tensor_apply_kernelI18TensorListMetadataILi5EE15DistAdamFunctorIN3c104HalfENS3_8BFloat16EfEJPfffffff10adamMode_tfEEvlPViT_T0_DpT1_,@"STO_CUDA_ENTRY STV_DEFAULT"
_Z25multi_tensor_apply_kernelI18TensorListMetadataILi5EE15DistAdamFunctorIN3c104HalfENS3_8BFloat16EfEJPfffffff10adamMode_tfEEvlPViT_T0_DpT1_:
.text._Z25multi_tensor_apply_kernelI18TensorListMetadataILi5EE15DistAdamFunctorIN3c104HalfENS3_8BFloat16EfEJPfffffff10adamMode_tfEEvlPViT_T0_DpT1_:
        /* <DEDUP_REMOVED lines=58> */
.L_x_826:
        /* <DEDUP_REMOVED lines=22> */
[----:B------:R-:W-:Y:S01]  /*0500*/  SHF.R.U32.HI R24, RZ, 0x10, R19 ;  /* 0x00000010ff187819 */ /* 0x000fe20000011613 */
[----:B------:R-:W-:Y:S06]  /*0510*/  BRA `(.L_x_823) ;  /* 0x0000000000bc7947 */ /* 0x000fec0003800000 */
.L_x_822:
[C---:B------:R-:W-:Y:S02]  /*0520*/  IADD3 R0, PT, PT, R2.reuse, 0x1, RZ ;  /* 0x0000000102007810 */ /* 0x040fe40007ffe0ff */
[----:B------:R-:W-:Y:S02]  /*0530*/  IADD3 R4, PT, PT, R2, 0x2, RZ ;  /* 0x0000000202047810 */ /* 0x000fe40007ffe0ff */
[----:B------:R-:W-:Y:S02]  /*0540*/  ISETP.GE.AND P1, PT, R0, UR15, PT ;  /* 0x0000000f00007c0c */ /* 0x000fe4000bf26270 */
[----:B------:R-:W-:Y:S02]  /*0550*/  IADD3 R0, PT, PT, R2, 0x3, RZ ;  /* 0x0000000302007810 */ /* 0x000fe40007ffe0ff */
[----:B------:R-:W-:Y:S02]  /*0560*/  ISETP.GE.AND P2, PT, R4, UR15, PT ;  /* 0x0000000f04007c0c */ /* 0x000fe4000bf46270 */
[----:B------:R-:W-:-:S02]  /*0570*/  ISETP.GE.AND P3, PT, R0, UR15, PT ;  /* 0x0000000f00007c0c */ /* 0x000fc4000bf66270 */
[C---:B------:R-:W-:Y:S02]  /*0580*/  ISETP.GE.AND P0, PT, R2.reuse, UR15, PT ;  /* 0x0000000f02007c0c */ /* 0x040fe4000bf06270 */
[----:B------:R-:W-:Y:S02]  /*0590*/  MOV R7, 0x2 ;  /* 0x0000000200077802 */ /* 0x000fe40000000f00 */
[----:B------:R-:W-:Y:S02]  /*05a0*/  MOV R21, 0x2 ;  /* 0x0000000200157802 */ /* 0x000fe40000000f00 */
[----:B------:R-:W-:Y:S02]  /*05b0*/  MOV R27, 0x2 ;  /* 0x00000002001b7802 */ /* 0x000fe40000000f00 */
[----:B------:R-:W-:Y:S01]  /*05c0*/  MOV R29, 0x2 ;  /* 0x00000002001d7802 */ /* 0x000fe20000000f00 */
[----:B------:R-:W-:Y:S01]  /*05d0*/  @!P2 IMAD.WIDE R6, R2, R7, UR10 ;  /* 0x0000000a0206ae25 */ /* 0x000fe2000f8e0207 */
[----:B------:R-:W-:-:S02]  /*05e0*/  @P2 PRMT R19, RZ, 0x7610, R19 ;  /* 0x00007610ff132816 */ /* 0x000fc40000000013 */
[----:B------:R-:W-:Y:S01]  /*05f0*/  @P3 PRMT R24, RZ, 0x7610, R24 ;  /* 0x00007610ff183816 */ /* 0x000fe20000000018 */
[C---:B------:R-:W-:Y:S01]  /*0600*/  @!P3 IMAD.WIDE R20, R2.reuse, R21, UR10 ;  /* 0x0000000a0214be25 */ /* 0x040fe2000f8e0215 */
[----:B------:R-:W-:Y:S01]  /*0610*/  @P1 PRMT R23, RZ, 0x7610, R23 ;  /* 0x00007610ff171816 */ /* 0x000fe20000000017 */
[----:B------:R-:W5:Y:S02]  /*0620*/  @!P0 LDG.E.U16 R4, desc[UR16][R10.64] ;  /* 0x000000100a048981 */ /* 0x000f64000c1e1500 */
        /* <DEDUP_REMOVED lines=10> */
[----:B--2---:R-:W-:Y:S02]  /*06d0*/  @P1 PRMT R7, RZ, 0x7610, R7 ;  /* 0x00007610ff071816 */ /* 0x004fe40000000007 */
[----:B------:R-:W-:Y:S01]  /*06e0*/  @P3 PRMT R6, RZ, 0x7610, R6 ;  /* 0x00007610ff063816 */ /* 0x000fe20000000006 */
        /* <DEDUP_REMOVED lines=18> */
.L_x_823:
[----:B-----5:R-:W-:Y:S01]  /*0810*/  SHF.L.U32 R26, R18, 0x10, RZ ;  /* 0x00000010121a7819 */ /* 0x020fe200000006ff */
[----:B------:R-:W-:Y:S01]  /*0820*/  HADD2.F32 R16, -RZ, R16.H0_H0 ;  /* 0x20000010ff107230 */ /* 0x000fe20000004100 */
[----:B-1----:R-:W1:Y:S01]  /*0830*/  MUFU.RCP R18, UR25 ;  /* 0x0000001900127d08 */ /* 0x002e620008001000 */
[----:B------:R-:W-:Y:S01]  /*0840*/  SHF.L.U32 R28, R23, 0x10, RZ ;  /* 0x00000010171c7819 */ /* 0x000fe200000006ff */
[----:B------:R-:W-:Y:S02]  /*0850*/  HADD2.F32 R8, -RZ, R8.H0_H0 ;  /* 0x20000008ff087230 */ /* 0x000fe40000004100 */
[C---:B------:R-:W-:Y:S01]  /*0860*/  FMUL.FTZ R26, R3.reuse, R26 ;  /* 0x0000001a031a7220 */ /* 0x040fe20000410000 */
[----:B------:R-:W-:Y:S01]  /*0870*/  HADD2.F32 R21, -RZ, R21.H0_H0 ;  /* 0x20000015ff157230 */ /* 0x000fe20000004100 */
[----:B------:R-:W-:Y:S01]  /*0880*/  SHF.L.U32 R24, R24, 0x10, RZ ;  /* 0x0000001018187819 */ /* 0x000fe200000006ff */
[----:B------:R-:W-:Y:S02]  /*0890*/  HADD2.F32 R7, -RZ, R7.H0_H0 ;  /* 0x20000007ff077230 */ /* 0x000fe40000004100 */
[C---:B------:R-:W-:Y:S01]  /*08a0*/  FMUL.FTZ R25, R26.reuse, R26 ;  /* 0x0000001a1a197220 */ /* 0x040fe20000410000 */
[----:B----4-:R-:W-:Y:S01]  /*08b0*/  FFMA.FTZ R23, R26, -UR22, R26 ;  /* 0x800000161a177c23 */ /* 0x010fe2000801001a */
[----:B------:R-:W-:Y:S01]  /*08c0*/  FMUL.FTZ R26, R3, R28 ;  /* 0x0000001c031a7220 */ /* 0x000fe20000410000 */
[----:B------:R-:W-:-:S02]  /*08d0*/  HADD2.F32 R4, -RZ, R4.H0_H0 ;  /* 0x20000004ff047230 */ /* 0x000fc40000004100 */
[----:B------:R-:W-:Y:S01]  /*08e0*/  FFMA.FTZ R25, R25, -UR23, R25 ;  /* 0x8000001719197c23 */ /* 0x000fe20008010019 */
[----:B------:R-:W-:Y:S01]  /*08f0*/  FFMA.FTZ R8, R8, UR22, R23 ;  /* 0x0000001608087c23 */ /* 0x000fe20008010017 */
[C---:B------:R-:W-:Y:S01]  /*0900*/  FFMA.FTZ R28, R26.reuse, -UR22, R26 ;  /* 0x800000161a1c7c23 */ /* 0x040fe2000801001a */
[----:B------:R-:W-:Y:S01]  /*0910*/  FMUL.FTZ R26, R26, R26 ;  /* 0x0000001a1a1a7220 */ /* 0x000fe20000410000 */
[----:B------:R-:W-:Y:S01]  /*0920*/  FFMA.FTZ R16, R16, UR23, R25 ;  /* 0x0000001710107c23 */ /* 0x000fe20008010019 */
[----:B------:R-:W-:Y:S02]  /*0930*/  HADD2.F32 R17, -RZ, R17.H0_H0 ;  /* 0x20000011ff117230 */ /* 0x000fe40000004100 */
[----:B------:R-:W-:Y:S01]  /*0940*/  FFMA.FTZ R23, R7, UR22, R28 ;  /* 0x0000001607177c23 */ /* 0x000fe2000801001c */
[----:B------:R-:W-:Y:S01]  /*0950*/  FFMA.FTZ R26, R26, -UR23, R26 ;  /* 0x800000171a1a7c23 */ /* 0x000fe2000801001a */
[----:B-1----:R-:W-:Y:S01]  /*0960*/  FMUL.FTZ R27, R16, R18 ;  /* 0x00000012101b7220 */ /* 0x002fe20000410000 */
[----:B------:R-:W1:Y:S01]  /*0970*/  MUFU.RCP R7, UR24 ;  /* 0x0000001800077d08 */ /* 0x000e620008001000 */
[----:B------:R-:W-:-:S02]  /*0980*/  HADD2.F32 R9, -RZ, R9.H0_H0 ;  /* 0x20000009ff097230 */ /* 0x000fc40000004100 */
[----:B------:R-:W-:Y:S01]  /*0990*/  FFMA.FTZ R21, R21, UR23, R26 ;  /* 0x0000001715157c23 */ /* 0x000fe2000801001a */
[----:B------:R-:W-:Y:S02]  /*09a0*/  HADD2.F32 R22, -RZ, R22.H0_H0 ;  /* 0x20000016ff167230 */ /* 0x000fe40000004100 */
[----:B------:R-:W-:Y:S02]  /*09b0*/  HADD2.F32 R20, -RZ, R20.H0_H0 ;  /* 0x20000014ff147230 */ /* 0x000fe40000004100 */
[----:B------:R-:W-:Y:S01]  /*09c0*/  FMUL.FTZ R28, R21, R18 ;  /* 0x00000012151c7220 */ /* 0x000fe20000410000 */
[----:B------:R-:W-:Y:S01]  /*09d0*/  HADD2.F32 R6, -RZ, R6.H0_H0 ;  /* 0x20000006ff067230 */ /* 0x000fe20000004100 */
[----:B------:R-:W2:Y:S08]  /*09e0*/  MUFU.SQRT R25, R27 ;  /* 0x0000001b00197308 */ /* 0x000eb00000002000 */
[----:B------:R-:W-:Y:S01]  /*09f0*/  MUFU.SQRT R28, R28 ;  /* 0x0000001c001c7308 */ /* 0x000fe20000002000 */
[----:B-1----:R-:W-:-:S07]  /*0a00*/  FMUL.FTZ R26, R8, R7 ;  /* 0x00000007081a7220 */ /* 0x002fce0000410000 */
[----:B------:R-:W-:Y:S01]  /*0a10*/  F2F.F16.F32 R8, R8 ;  /* 0x0000000800087304 */ /* 0x000fe20000200800 */
[----:B--2---:R-:W-:-:S07]  /*0a20*/  FADD.FTZ R25, R25, UR26 ;  /* 0x0000001a19197e21 */ /* 0x004fce0008010000 */
[----:B------:R-:W1:Y:S08]  /*0a30*/  MUFU.RCP R25, R25 ;  /* 0x0000001900197308 */ /* 0x000e700000001000 */
[----:B------:R-:W-:Y:S08]  /*0a40*/  F2F.F16.F32 R16, R16 ;  /* 0x0000001000107304 */ /* 0x000ff00000200800 */
[----:B------:R-:W-:Y:S01]  /*0a50*/  F2F.F16.F32 R21, R21 ;  /* 0x0000001500157304 */ /* 0x000fe20000200800 */
[----:B-1----:R-:W-:Y:S01]  /*0a60*/  FMUL.FTZ R27, R26, R25 ;  /* 0x000000191a1b7220 */ /* 0x002fe20000410000 */
[----:B------:R-:W-:Y:S01]  /*0a70*/  FADD.FTZ R25, R28, UR26 ;  /* 0x0000001a1c197e21 */ /* 0x000fe20008010000 */
[----:B------:R-:W-:Y:S01]  /*0a80*/  SHF.L.U32 R26, R19, 0x10, RZ ;  /* 0x00000010131a7819 */ /* 0x000fe200000006ff */
[----:B------:R-:W-:Y:S01]  /*0a90*/  FMUL.FTZ R28, R23, R7 ;  /* 0x00000007171c7220 */ /* 0x000fe20000410000 */
[----:B0-----:R-:W-:-:S03]  /*0aa0*/  FFMA.FTZ R27, R4, UR21, R27 ;  /* 0x00000015041b7c23 */ /* 0x001fc6000801001b */
[----:B------:R-:W0:Y:S01]  /*0ab0*/  MUFU.RCP R25, R25 ;  /* 0x0000001900197308 */ /* 0x000e220000001000 */
[----:B------:R-:W-:Y:S01]  /*0ac0*/  FMUL.FTZ R27, R27, UR27 ;  /* 0x0000001b1b1b7c20 */ /* 0x000fe20008410000 */
[----:B------:R-:W-:-:S04]  /*0ad0*/  FMUL.FTZ R26, R3, R26 ;  /* 0x0000001a031a7220 */ /* 0x000fc80000410000 */
[----:B------:R-:W-:Y:S02]  /*0ae0*/  F2FP.F16.F32.PACK_AB R27, RZ, R27 ;  /* 0x0000001bff1b723e */ /* 0x000fe400000000ff */
[----:B------:R-:W-:Y:S03]  /*0af0*/  F2F.F16.F32 R23, R23 ;  /* 0x0000001700177304 */ /* 0x000fe60000200800 */
[----:B------:R-:W-:-:S05]  /*0b00*/  HADD2.F32 R27, -RZ, R27.H0_H0 ;  /* 0x2000001bff1b7230 */ /* 0x000fca0000004100 */
[----:B------:R-:W-:Y:S01]  /*0b10*/  FADD.FTZ R4, R4, -R27 ;  /* 0x8000001b04047221 */ /* 0x000fe20000010000 */
[----:B------:R-:W-:Y:S01]  /*0b20*/  FMUL.FTZ R27, R26, R26 ;  /* 0x0000001a1a1b7220 */ /* 0x000fe20000410000 */
[----:B0-----:R-:W-:Y:S01]  /*0b30*/  FMUL.FTZ R19, R28, R25 ;  /* 0x000000191c137220 */ /* 0x001fe20000410000 */
[----:B------:R-:W-:Y:S02]  /*0b40*/  FMUL.FTZ R25, R3, R24 ;  /* 0x0000001803197220 */ /* 0x000fe40000410000 */
[----:B------:R-:W-:-:S04]  /*0b50*/  FFMA.FTZ R28, R27, -UR23, R27 ;  /* 0x800000171b1c7c23 */ /* 0x000fc8000801001b */
[----:B------:R-:W-:Y:S01]  /*0b60*/  FFMA.FTZ R17, R17, UR23, R28 ;  /* 0x0000001711117c23 */ /* 0x000fe2000801001c */
[----:B------:R-:W-:-:S03]  /*0b70*/  FFMA.FTZ R28, R26, -UR22, R26 ;  /* 0x800000161a1c7c23 */ /* 0x000fc6000801001a */
[----:B------:R-:W-:Y:S01]  /*0b80*/  FMUL.FTZ R29, R17, R18 ;  /* 0x00000012111d7220 */ /* 0x000fe20000410000 */
[----:B------:R-:W-:Y:S01]  /*0b90*/  FFMA.FTZ R28, R9, UR22, R28 ;  /* 0x00000016091c7c23 */ /* 0x000fe2000801001c */
[C---:B------:R-:W-:Y:S01]  /*0ba0*/  FMUL.FTZ R9, R25.reuse, R25 ;  /* 0x0000001919097220 */ /* 0x040fe20000410000 */
[----:B------:R-:W-:Y:S01]  /*0bb0*/  FFMA.FTZ R25, R25, -UR22, R25 ;  /* 0x8000001619197c23 */ /* 0x000fe20008010019 */
[----:B------:R-:W-:Y:S01]  /*0bc0*/  F2F.F16.F32 R17, R17 ;  /* 0x0000001100117304 */ /* 0x000fe20000200800 */
[-C--:B------:R-:W-:Y:S01]  /*0bd0*/  FMUL.FTZ R24, R28, R7.reuse ;  /* 0x000000071c187220 */ /* 0x080fe20000410000 */
[----:B------:R-:W-:Y:S01]  /*0be0*/  FFMA.FTZ R9, R9, -UR23, R9 ;  /* 0x8000001709097c23 */ /* 0x000fe20008010009 */
[----:B------:R-:W-:Y:S01]  /*0bf0*/  FFMA.FTZ R25, R20, UR22, R25 ;  /* 0x0000001614197c23 */ /* 0x000fe20008010019 */
[----:B------:R-:W-:Y:S02]  /*0c00*/  HADD2.F32 R20, -RZ, R5.H0_H0 ;  /* 0x20000005ff147230 */ /* 0x000fe40000004100 */
[----:B------:R-:W-:Y:S01]  /*0c10*/  FFMA.FTZ R22, R22, UR23, R9 ;  /* 0x0000001716167c23 */ /* 0x000fe20008010009 */
[----:B------:R-:W-:Y:S01]  /*0c20*/  FMUL.FTZ R7, R25, R7 ;  /* 0x0000000719077220 */ /* 0x000fe20000410000 */
[----:B------:R-:W0:Y:S01]  /*0c30*/  MUFU.SQRT R29, R29 ;  /* 0x0000001d001d7308 */ /* 0x000e220000002000 */
[----:B------:R-:W-:-:S02]  /*0c40*/  HADD2.F32 R5, -RZ, R0.H0_H0 ;  /* 0x20000000ff057230 */ /* 0x000fc40000004100 */
[----:B------:R-:W-:Y:S01]  /*0c50*/  FMUL.FTZ R18, R22, R18 ;  /* 0x0000001216127220 */ /* 0x000fe20000410000 */
[----:B------:R-:W-:-:S04]  /*0c60*/  FFMA.FTZ R19, R20, UR21, R19 ;  /* 0x0000001514137c23 */ /* 0x000fc80008010013 */
[----:B------:R-:W-:Y:S01]  /*0c70*/  FMUL.FTZ R19, R19, UR27 ;  /* 0x0000001b13137c20 */ /* 0x000fe20008410000 */
[----:B------:R-:W1:Y:S04]  /*0c80*/  MUFU.SQRT R18, R18 ;  /* 0x0000001200127308 */ /* 0x000e680000002000 */
[----:B------:R-:W-:-:S04]  /*0c90*/  F2FP.F16.F32.PACK_AB R19, RZ, R19 ;  /* 0x00000013ff13723e */ /* 0x000fc800000000ff */
[----:B------:R-:W-:Y:S01]  /*0ca0*/  F2F.F16.F32 R9, R28 ;  /* 0x0000001c00097304 */ /* 0x000fe20000200800 */
[----:B0-----:R-:W-:Y:S01]  /*0cb0*/  FADD.FTZ R27, R29, UR26 ;  /* 0x0000001a1d1b7e21 */ /* 0x001fe20008010000 */
[----:B------:R-:W-:-:S05]  /*0cc0*/  HADD2.F32 R19, -RZ, R19.H0_H0 ;  /* 0x20000013ff137230 */ /* 0x000fca0000004100 */
[----:B------:R-:W-:Y:S01]  /*0cd0*/  FADD.FTZ R29, R20, -R19 ;  /* 0x80000013141d7221 */ /* 0x000fe20000010000 */
[----:B------:R-:W0:Y:S01]  /*0ce0*/  MUFU.RCP R27, R27 ;  /* 0x0000001b001b7308 */ /* 0x000e220000001000 */
[----:B-1----:R-:W-:-:S07]  /*0cf0*/  FADD.FTZ R26, R18, UR26 ;  /* 0x0000001a121a7e21 */ /* 0x002fce0008010000 */
[----:B------:R-:W1:Y:S08]  /*0d00*/  MUFU.RCP R26, R26 ;  /* 0x0000001a001a7308 */ /* 0x000e700000001000 */
[----:B------:R-:W-:Y:S01]  /*0d10*/  F2F.F16.F32 R29, R29 ;  /* 0x0000001d001d7304 */ /* 0x000fe20000200800 */
[----:B0-----:R-:W-:-:S04]  /*0d20*/  FMUL.FTZ R24, R24, R27 ;  /* 0x0000001b18187220 */ /* 0x001fc80000410000 */
[----:B------:R-:W-:-:S03]  /*0d30*/  FFMA.FTZ R24, R5, UR21, R24 ;  /* 0x0000001505187c23 */ /* 0x000fc60008010018 */
[----:B------:R-:W0:Y:S01]  /*0d40*/  F2F.F16.F32 R27, R4 ;  /* 0x00000004001b7304 */ /* 0x000e220000200800 */
[----:B-1----:R-:W-:Y:S01]  /*0d50*/  FMUL.FTZ R7, R7, R26 ;  /* 0x0000001a07077220 */ /* 0x002fe20000410000 */
[----:B------:R-:W-:-:S03]  /*0d60*/  FMUL.FTZ R24, R24, UR27 ;  /* 0x0000001b18187c20 */ /* 0x000fc60008410000 */
[----:B------:R-:W-:Y:S02]  /*0d70*/  FFMA.FTZ R7, R6, UR21, R7 ;  /* 0x0000001506077c23 */ /* 0x000fe40008010007 */
[----:B------:R-:W-:Y:S01]  /*0d80*/  F2FP.F16.F32.PACK_AB R24, RZ, R24 ;  /* 0x00000018ff18723e */ /* 0x000fe200000000ff */
[----:B------:R-:W-:Y:S01]  /*0d90*/  F2F.F16.F32 R18, R25 ;  /* 0x0000001900127304 */ /* 0x000fe20000200800 */
[----:B------:R-:W-:-:S03]  /*0da0*/  FMUL.FTZ R7, R7, UR27 ;  /* 0x0000001b07077c20 */ /* 0x000fc60008410000 */
[----:B------:R-:W-:Y:S02]  /*0db0*/  HADD2.F32 R24, -RZ, R24.H0_H0 ;  /* 0x20000018ff187230 */ /* 0x000fe40000004100 */
[----:B------:R-:W-:Y:S01]  /*0dc0*/  F2FP.F16.F32.PACK_AB R7, RZ, R7 ;  /* 0x00000007ff07723e */ /* 0x000fe200000000ff */
[----:B0-----:R-:W-:Y:S01]  /*0dd0*/  HADD2.F32 R4, -RZ, R27.H0_H0 ;  /* 0x2000001bff047230 */ /* 0x001fe20000004100 */
[----:B------:R-:W-:Y:S01]  /*0de0*/  F2F.F16.F32 R22, R22 ;  /* 0x0000001600167304 */ /* 0x000fe20000200800 */
[----:B------:R-:W-:Y:S01]  /*0df0*/  FADD.FTZ R19, R5, -R24 ;  /* 0x8000001805137221 */ /* 0x000fe20000010000 */
[----:B------:R-:W-:Y:S02]  /*0e00*/  HADD2.F32 R5, -RZ, R29.H0_H0 ;  /* 0x2000001dff057230 */ /* 0x000fe40000004100 */
[----:B------:R-:W-:-:S04]  /*0e10*/  HADD2.F32 R7, -RZ, R7.H0_H0 ;  /* 0x20000007ff077230 */ /* 0x000fc80000004100 */
[----:B------:R-:W0:Y:S01]  /*0e20*/  F2F.F16.F32 R19, R19 ;  /* 0x0000001300137304 */ /* 0x000e220000200800 */
[----:B------:R-:W-:-:S07]  /*0e30*/  FADD.FTZ R0, R6, -R7 ;  /* 0x8000000706007221 */ /* 0x000fce0000010000 */
[----:B------:R-:W1:Y:S01]  /*0e40*/  F2F.F16.F32 R0, R0 ;  /* 0x0000000000007304 */ /* 0x000e620000200800 */
[----:B0-----:R-:W-:Y:S02]  /*0e50*/  HADD2.F32 R6, -RZ, R19.H0_H0 ;  /* 0x20000013ff067230 */ /* 0x001fe40000004100 */
[----:B-1----:R-:W-:Y:S01]  /*0e60*/  HADD2.F32 R7, -RZ, R0.H0_H0 ;  /* 0x20000000ff077230 */ /* 0x002fe20000004100 */
[----:B------:R-:W-:Y:S06]  /*0e70*/  BRA.U !UP1, `(.L_x_824) ;  /* 0x00000001094c7547 */ /* 0x000fec000b800000 */
[----:B------:R-:W-:Y:S01]  /*0e80*/  IMAD.WIDE.U32 R24, R29, 0x10000, RZ ;  /* 0x000100001d187825 */ /* 0x000fe200078e00ff */
[----:B------:R-:W-:Y:S02]  /*0e90*/  SHF.L.U32 R0, R0, 0x10, RZ ;  /* 0x0000001000007819 */ /* 0x000fe400000006ff */
[----:B------:R-:W-:Y:S02]  /*0ea0*/  SHF.L.U32 R22, R22, 0x10, RZ ;  /* 0x0000001016167819 */ /* 0x000fe400000006ff */
[----:B------:R-:W-:Y:S02]  /*0eb0*/  LOP3.LUT R25, R25, R0, R19, 0xfe, !PT ;  /* 0x0000000019197212 */ /* 0x000fe400078efe13 */
[----:B------:R-:W-:Y:S01]  /*0ec0*/  LOP3.LUT R24, R24, R27, RZ, 0xfc, !PT ;  /* 0x0000001b18187212 */ /* 0x000fe200078efcff */
[----:B------:R-:W-:Y:S01]  /*0ed0*/  IMAD.WIDE.U32 R26, R23, 0x10000, RZ ;  /* 0x00010000171a7825 */ /* 0x000fe200078e00ff */
[----:B------:R-:W-:-:S03]  /*0ee0*/  SHF.L.U32 R0, R18, 0x10, RZ ;  /* 0x0000001012007819 */ /* 0x000fc600000006ff */
[----:B------:R-:W-:Y:S01]  /*0ef0*/  IMAD.WIDE.U32 R18, R21, 0x10000, RZ ;  /* 0x0001000015127825 */ /* 0x000fe200078e00ff */
[----:B------:R-:W-:Y:S01]  /*0f00*/  MOV R21, 0x4 ;  /* 0x0000000400157802 */ /* 0x000fe20000000f00 */
[----:B------:R1:W-:Y:S01]  /*0f10*/  STG.E.64 desc[UR16][R10.64], R24 ;  /* 0x000000180a007986 */ /* 0x0003e2000c101b10 */
[----:B------:R-:W-:Y:S02]  /*0f20*/  LOP3.LUT R9, R27, R0, R9, 0xfe, !PT ;  /* 0x000000001b097212 */ /* 0x000fe400078efe09 */
[----:B------:R-:W-:Y:S02]  /*0f30*/  LOP3.LUT R8, R26, R8, RZ, 0xfc, !PT ;  /* 0x000000081a087212 */ /* 0x000fe400078efcff */
[----:B------:R-:W-:Y:S02]  /*0f40*/  LOP3.LUT R19, R19, R22, R17, 0xfe, !PT ;  /* 0x0000001613137212 */ /* 0x000fe400078efe11 */
[----:B------:R-:W-:Y:S01]  /*0f50*/  LOP3.LUT R18, R18, R16, RZ, 0xfc, !PT ;  /* 0x0000001012127212 */ /* 0x000fe200078efcff */
[----:B------:R-:W-:Y:S01]  /*0f60*/  IMAD.WIDE R16, R2, R21, UR12 ;  /* 0x0000000c02107e25 */ /* 0x000fe2000f8e0215 */
[----:B------:R1:W-:Y:S04]  /*0f70*/  STG.E.64 desc[UR16][R12.64], R8 ;  /* 0x000000080c007986 */ /* 0x0003e8000c101b10 */
[----:B------:R1:W-:Y:S04]  /*0f80*/  STG.E.64 desc[UR16][R14.64], R18 ;  /* 0x000000120e007986 */ /* 0x0003e8000c101b10 */
[----:B------:R1:W-:Y:S01]  /*0f90*/  STG.E.128 desc[UR16][R16.64], R4 ;  /* 0x0000000410007986 */ /* 0x0003e2000c101d10 */
[----:B------:R-:W-:Y:S05]  /*0fa0*/  BRA `(.L_x_825) ;  /* 0x00000000007c7947 */ /* 0x000fea0003800000 */
.L_x_824:
[C---:B------:R-:W-:Y:S01]  /*0fb0*/  ISETP.GE.AND P3, PT, R2.reuse, UR15, PT ;  /* 0x0000000f02007c0c */ /* 0x040fe2000bf66270 */
[----:B------:R-:W-:Y:S01]  /*0fc0*/  HFMA2 R25, -RZ, RZ, 0, 2.384185791015625e-07 ;  /* 0x00000004ff197431 */ /* 0x000fe200000001ff */
[C---:B------:R-:W-:Y:S02]  /*0fd0*/  IADD3 R20, PT, PT, R2.reuse, 0x1, RZ ;  /* 0x0000000102147810 */ /* 0x040fe40007ffe0ff */
        /* <DEDUP_REMOVED lines=8> */
[----:B------:R-:W-:Y:S01]  /*1060*/  @!P3 STG.E.U16 desc[UR16][R12.64], R8 ;  /* 0x000000080c00b986 */ /* 0x000fe2000c101510 */
[----:B------:R-:W-:-:S03]  /*1070*/  MOV R28, 0x4 ;  /* 0x00000004001c7802 */ /* 0x000fc60000000f00 */
[----:B------:R-:W-:Y:S01]  /*1080*/  @!P3 STG.E.U16 desc[UR16][R14.64], R16 ;  /* 0x000000100e00b986 */ /* 0x000fe2000c101510 */
[----:B0-----:R-:W-:-:S03]  /*1090*/  HFMA2 R27, -RZ, RZ, 0, 2.384185791015625e-07 ;  /* 0x00000004ff1b7431 */ /* 0x001fc600000001ff */
[----:B------:R0:W-:Y:S04]  /*10a0*/  @!P3 STG.E desc[UR16][R24.64], R4 ;  /* 0x000000041800b986 */ /* 0x0001e8000c101910 */
[----:B------:R-:W-:Y:S04]  /*10b0*/  @!P0 STG.E.U16 desc[UR16][R10.64+0x2], R29 ;  /* 0x0000021d0a008986 */ /* 0x000fe8000c101510 */
[----:B------:R-:W-:Y:S01]  /*10c0*/  @!P0 STG.E.U16 desc[UR16][R12.64+0x2], R23 ;  /* 0x000002170c008986 */ /* 0x000fe2000c101510 */
[----:B------:R-:W-:-:S03]  /*10d0*/  @!P1 IMAD.WIDE R26, R2, R27, UR12 ;  /* 0x0000000c021a9e25 */ /* 0x000fc6000f8e021b */
[----:B------:R1:W-:Y:S01]  /*10e0*/  @!P0 STG.E.U16 desc[UR16][R14.64+0x2], R21 ;  /* 0x000002150e008986 */ /* 0x0003e2000c101510 */
[----:B0-----:R-:W-:-:S05]  /*10f0*/  @!P0 IMAD.WIDE R24, R2, R20, UR12 ;  /* 0x0000000c02188e25 */ /* 0x001fca000f8e0214 */
[----:B------:R0:W-:Y:S04]  /*1100*/  @!P0 STG.E desc[UR16][R24.64+0x4], R5 ;  /* 0x0000040518008986 */ /* 0x0001e8000c101910 */
[----:B------:R0:W-:Y:S01]  /*1110*/  @!P1 STG.E.U16 desc[UR16][R10.64+0x4], R19 ;  /* 0x000004130a009986 */ /* 0x0001e2000c101510 */
[----:B-1----:R-:W-:-:S03]  /*1120*/  @!P2 IMAD.WIDE R20, R2, R28, UR12 ;  /* 0x0000000c0214ae25 */ /* 0x002fc6000f8e021c */
[----:B------:R0:W-:Y:S04]  /*1130*/  @!P1 STG.E.U16 desc[UR16][R12.64+0x4], R9 ;  /* 0x000004090c009986 */ /* 0x0001e8000c101510 */
[----:B------:R0:W-:Y:S04]  /*1140*/  @!P1 STG.E.U16 desc[UR16][R14.64+0x4], R17 ;  /* 0x000004110e009986 */ /* 0x0001e8000c101510 */
[----:B------:R0:W-:Y:S04]  /*1150*/  @!P1 STG.E desc[UR16][R26.64+0x8], R6 ;  /* 0x000008061a009986 */ /* 0x0001e8000c101910 */
[----:B------:R0:W-:Y:S04]  /*1160*/  @!P2 STG.E.U16 desc[UR16][R10.64+0x6], R0 ;  /* 0x000006000a00a986 */ /* 0x0001e8000c101510 */
[----:B------:R0:W-:Y:S04]  /*1170*/  @!P2 STG.E.U16 desc[UR16][R12.64+0x6], R18 ;  /* 0x000006120c00a986 */ /* 0x0001e8000c101510 */
[----:B------:R0:W-:Y:S04]  /*1180*/  @!P2 STG.E.U16 desc[UR16][R14.64+0x6], R22 ;  /* 0x000006160e00a986 */ /* 0x0001e8000c101510 */
[----:B------:R0:W-:Y:S02]  /*1190*/  @!P2 STG.E desc[UR16][R20.64+0xc], R7 ;  /* 0x00000c071400a986 */ /* 0x0001e4000c101910 */
.L_x_825:
[----:B01----:R-:W-:-:S04]  /*11a0*/  MOV R5, UR18 ;  /* 0x0000001200057c02 */ /* 0x003fc80008000f00 */
[----:B------:R-:W-:-:S04]  /*11b0*/  LEA R2, R5, R2, 0x2 ;  /* 0x0000000205027211 */ /* 0x000fc800078e10ff */
[----:B------:R-:W-:-:S13]  /*11c0*/  ISETP.GE.AND P0, PT, R2, UR15, PT ;  /* 0x0000000f02007c0c */ /* 0x000fda000bf06270 */
[----:B------:R-:W-:Y:S05]  /*11d0*/  @!P0 BRA `(.L_x_826) ;  /* 0xfffffff000708947 */ /* 0x000fea000383ffff */
[----:B------:R-:W-:Y:S05]  /*11e0*/  BSYNC.RECONVERGENT B0 ;  /* 0x0000000000007941 */ /* 0x000fea0003800200 */
.L_x_821:
[----:B------:R-:W-:Y:S05]  /*11f0*/  EXIT ;  /* 0x000000000000794d */ /* 0x000fea0003800000 */
.L_x_820:
[----:B------:R-:W-:Y:S01]  /*1200*/  BSSY.RECONVERGENT B0, `(.L_x_827) ;  /* 0x00000e2000007945 */ /* 0x000fe20003800200 */
.L_x_833:
[----:B------:R-:W-:Y:S01]  /*1210*/  HFMA2 R11, -RZ, RZ, 0, 1.1920928955078125e-07 ;  /* 0x00000002ff0b7431 */ /* 0x000fe200000001ff */
        /* <DEDUP_REMOVED lines=48> */
.L_x_828:
        /* <DEDUP_REMOVED lines=16> */
.L_x_829:
        /* <DEDUP_REMOVED lines=22> */
[----:B------:R-:W-:-:S04]  /*1780*/  HADD2.F32 R20, -RZ, R20.H0_H0 ;  /* 0x20000014ff147230 */ /* 0x000fc80000004100 */
        /* <DEDUP_REMOVED lines=26> */
[----:B------:R-:W-:Y:S01]  /*1930*/  F2F.F16.F32 R0, R0 ;  /* 0x0000000000007304 */ /* 0x000fe20000200800 */
        /* <DEDUP_REMOVED lines=10> */
[----:B------:R-:W-:Y:S02]  /*19e0*/  HADD2.F32 R19, -RZ, R6.H0_H0 ;  /* 0x20000006ff137230 */ /* 0x000fe40000004100 */
[----:B------:R-:W-:Y:S01]  /*19f0*/  FMUL.FTZ R27, R9, R23 ;  /* 0x00000017091b7220 */ /* 0x000fe20000410000 */
[----:B------:R-:W-:Y:S01]  /*1a00*/  FMUL.FTZ R29, R17, R16 ;  /* 0x00000010111d7220 */ /* 0x000fe20000410000 */
[----:B------:R-:W-:Y:S01]  /*1a10*/  F2F.F16.F32 R9, R9 ;  /* 0x0000000900097304 */ /* 0x000fe20000200800 */
[----:B------:R-:W-:-:S04]  /*1a20*/  FMUL.FTZ R28, R19, UR28 ;  /* 0x0000001c131c7c20 */ /* 0x000fc80008410000 */
[----:B------:R-:W-:-:S03]  /*1a30*/  FFMA.FTZ R24, R3, R24, R28 ;  /* 0x0000001803187223 */ /* 0x000fc6000001001c */
[----:B------:R-:W0:Y:S08]  /*1a40*/  MUFU.SQRT R29, R29 ;  /* 0x0000001d001d7308 */ /* 0x000e300000002000 */
[----:B------:R-:W-:Y:S01]  /*1a50*/  F2F.F16.F32 R17, R17 ;  /* 0x0000001100117304 */ /* 0x000fe20000200800 */
[----:B0-----:R-:W-:-:S07]  /*1a60*/  FADD.FTZ R26, R29, UR34 ;  /* 0x000000221d1a7e21 */ /* 0x001fce0008010000 */
[----:B------:R-:W0:Y:S02]  /*1a70*/  MUFU.RCP R26, R26 ;  /* 0x0000001a001a7308 */ /* 0x000e240000001000 */
[----:B0-----:R-:W-:Y:S01]  /*1a80*/  FMUL.FTZ R6, R27, R26 ;  /* 0x0000001a1b067220 */ /* 0x001fe20000410000 */
[----:B------:R-:W-:-:S05]  /*1a90*/  FMUL.FTZ R27, R24, R24 ;  /* 0x00000018181b7220 */ /* 0x000fca0000410000 */
[----:B------:R0:W-:Y:S01]  /*1aa0*/  F2F.F16.F32 R26, R5 ;  /* 0x00000005001a7304 */ /* 0x0001e20000200800 */
[----:B------:R-:W-:Y:S01]  /*1ab0*/  FMUL.FTZ R6, R6, UR35 ;  /* 0x0000002306067c20 */ /* 0x000fe20008410000 */
[----:B------:R-:W-:-:S04]  /*1ac0*/  FFMA.FTZ R27, R27, -UR31, R27 ;  /* 0x8000001f1b1b7c23 */ /* 0x000fc8000801001b */
[----:B------:R-:W-:Y:S01]  /*1ad0*/  FFMA.FTZ R22, R22, UR31, R27 ;  /* 0x0000001f16167c23 */ /* 0x000fe2000801001b */
[----:B------:R-:W-:Y:S01]  /*1ae0*/  F2FP.F16.F32.PACK_AB R6, RZ, R6 ;  /* 0x00000006ff06723e */ /* 0x000fe200000000ff */
[----:B0-----:R-:W-:Y:S02]  /*1af0*/  HADD2.F32 R5, -RZ, R4.H0_H0 ;  /* 0x20000004ff057230 */ /* 0x001fe40000004100 */
[----:B------:R-:W-:Y:S02]  /*1b00*/  FMUL.FTZ R29, R22, R16 ;  /* 0x00000010161d7220 */ /* 0x000fe40000410000 */
[----:B------:R-:W-:Y:S01]  /*1b10*/  F2F.F16.F32 R16, R7 ;  /* 0x0000000700107304 */ /* 0x000fe20000200800 */
[----:B------:R-:W-:-:S07]  /*1b20*/  HADD2.F32 R6, -RZ, R6.H0_H0 ;  /* 0x20000006ff067230 */ /* 0x000fce0000004100 */
[----:B------:R-:W0:Y:S08]  /*1b30*/  MUFU.SQRT R27, R29 ;  /* 0x0000001d001b7308 */ /* 0x000e300000002000 */
[----:B------:R-:W-:Y:S01]  /*1b40*/  F2F.F16.F32 R22, R22 ;  /* 0x0000001600167304 */ /* 0x000fe20000200800 */
[----:B0-----:R-:W-:Y:S01]  /*1b50*/  FADD.FTZ R7, R27, UR34 ;  /* 0x000000221b077e21 */ /* 0x001fe20008010000 */
[----:B------:R-:W-:-:S06]  /*1b60*/  FFMA.FTZ R27, R24, -UR30, R24 ;  /* 0x8000001e181b7c23 */ /* 0x000fcc0008010018 */
[----:B------:R-:W0:Y:S01]  /*1b70*/  MUFU.RCP R24, R7 ;  /* 0x0000000700187308 */ /* 0x000e220000001000 */
[----:B------:R-:W-:Y:S01]  /*1b80*/  FFMA.FTZ R28, R20, UR30, R27 ;  /* 0x0000001e141c7c23 */ /* 0x000fe2000801001b */
[----:B------:R-:W-:-:S03]  /*1b90*/  FADD.FTZ R27, R18, -R5 ;  /* 0x80000005121b7221 */ /* 0x000fc60000010000 */
[----:B------:R-:W-:-:S03]  /*1ba0*/  FMUL.FTZ R23, R28, R23 ;  /* 0x000000171c177220 */ /* 0x000fc60000410000 */
[----:B------:R-:W2:Y:S08]  /*1bb0*/  F2F.F16.F32 R27, R27 ;  /* 0x0000001b001b7304 */ /* 0x000eb00000200800 */
[----:B------:R-:W-:Y:S01]  /*1bc0*/  F2F.F16.F32 R20, R28 ;  /* 0x0000001c00147304 */ /* 0x000fe20000200800 */
[----:B0-----:R-:W-:-:S04]  /*1bd0*/  FMUL.FTZ R23, R23, R24 ;  /* 0x0000001817177220 */ /* 0x001fc80000410000 */
[----:B------:R-:W-:Y:S01]  /*1be0*/  FMUL.FTZ R23, R23, UR35 ;  /* 0x0000002317177c20 */ /* 0x000fe20008410000 */
[----:B--2---:R-:W-:-:S04]  /*1bf0*/  HADD2.F32 R5, -RZ, R27.H0_H0 ;  /* 0x2000001bff057230 */ /* 0x004fc80000004100 */
[----:B------:R-:W-:Y:S01]  /*1c00*/  F2FP.F16.F32.PACK_AB R4, RZ, R23 ;  /* 0x00000017ff04723e */ /* 0x000fe200000000ff */
[----:B------:R-:W-:-:S04]  /*1c10*/  FADD.FTZ R23, R25, -R6 ;  /* 0x8000000619177221 */ /* 0x000fc80000010000 */
[----:B------:R-:W-:Y:S02]  /*1c20*/  HADD2.F32 R4, -RZ, R4.H0_H0 ;  /* 0x20000004ff047230 */ /* 0x000fe40000004100 */
[----:B------:R-:W0:Y:S03]  /*1c30*/  F2F.F16.F32 R23, R23 ;  /* 0x0000001700177304 */ /* 0x000e260000200800 */
[----:B------:R-:W-:Y:S01]  /*1c40*/  FADD.FTZ R24, R19, -R4 ;  /* 0x8000000413187221 */ /* 0x000fe20000010000 */
[----:B------:R-:W-:-:S05]  /*1c50*/  HADD2.F32 R4, -RZ, R0.H0_H0 ;  /* 0x20000000ff047230 */ /* 0x000fca0000004100 */
[----:B------:R-:W2:Y:S01]  /*1c60*/  F2F.F16.F32 R24, R24 ;  /* 0x0000001800187304 */ /* 0x000ea20000200800 */
[----:B0-----:R-:W-:Y:S02]  /*1c70*/  HADD2.F32 R6, -RZ, R23.H0_H0 ;  /* 0x20000017ff067230 */ /* 0x001fe40000004100 */
[----:B--2---:R-:W-:Y:S01]  /*1c80*/  HADD2.F32 R7, -RZ, R24.H0_H0 ;  /* 0x20000018ff077230 */ /* 0x004fe20000004100 */
[----:B------:R-:W-:Y:S06]  /*1c90*/  BRA.U UP1, `(.L_x_831) ;  /* 0x0000000101847547 */ /* 0x000fec000b800000 */
[C---:B------:R-:W-:Y:S01]  /*1ca0*/  ISETP.GE.AND P2, PT, R2.reuse, UR15, PT ;  /* 0x0000000f02007c0c */ /* 0x040fe2000bf46270 */
[----:B------:R-:W-:Y:S01]  /*1cb0*/  HFMA2 R29, -RZ, RZ, 0, 2.384185791015625e-07 ;  /* 0x00000004ff1d7431 */ /* 0x000fe200000001ff */
[C---:B------:R-:W-:Y:S02]  /*1cc0*/  IADD3 R18, PT, PT, R2.reuse, 0x1, RZ ;  /* 0x0000000102127810 */ /* 0x040fe40007ffe0ff */
[----:B------:R-:W-:Y:S02]  /*1cd0*/  IADD3 R19, PT, PT, R2, 0x2, RZ ;  /* 0x0000000202137810 */ /* 0x000fe40007ffe0ff */
[----:B------:R-:W-:Y:S02]  /*1ce0*/  ISETP.GE.AND P0, PT, R18, UR15, PT ;  /* 0x0000000f12007c0c */ /* 0x000fe4000bf06270 */
[----:B------:R-:W-:Y:S02]  /*1cf0*/  ISETP.GE.AND P1, PT, R19, UR15, PT ;  /* 0x0000000f13007c0c */ /* 0x000fe4000bf26270 */
[----:B------:R-:W-:-:S02]  /*1d00*/  MOV R19, 0x4 ;  /* 0x0000000400137802 */ /* 0x000fc40000000f00 */
[----:B------:R-:W-:Y:S01]  /*1d10*/  MOV R25, 0x4 ;  /* 0x0000000400197802 */ /* 0x000fe20000000f00 */
[----:B------:R0:W-:Y:S02]  /*1d20*/  @!P2 STG.E.U16 desc[UR16][R10.64], R0 ;  /* 0x000000000a00a986 */ /* 0x0001e4000c101510 */
[C---:B------:R-:W-:Y:S02]  /*1d30*/  @!P2 IMAD.WIDE R18, R2.reuse, R19, UR12 ;  /* 0x0000000c0212ae25 */ /* 0x040fe4000f8e0213 */
[----:B------:R-:W-:Y:S02]  /*1d40*/  @!P2 STG.E.U16 desc[UR16][R12.64], R8 ;  /* 0x000000080c00a986 */ /* 0x000fe4000c101510 */
[C---:B------:R-:W-:Y:S02]  /*1d50*/  @!P0 IMAD.WIDE R28, R2.reuse, R29, UR12 ;  /* 0x0000000c021c8e25 */ /* 0x040fe4000f8e021d */
[----:B------:R-:W-:Y:S04]  /*1d60*/  @!P2 STG.E.U16 desc[UR16][R14.64], R26 ;  /* 0x0000001a0e00a986 */ /* 0x000fe8000c101510 */
[----:B------:R2:W-:Y:S01]  /*1d70*/  @!P2 STG.E desc[UR16][R18.64], R4 ;  /* 0x000000041200a986 */ /* 0x0005e2000c101910 */
[----:B0-----:R-:W-:-:S03]  /*1d80*/  IADD3 R0, PT, PT, R2, 0x3, RZ ;  /* 0x0000000302007810 */ /* 0x001fc60007ffe0ff */
[----:B------:R3:W-:Y:S04]  /*1d90*/  @!P0 STG.E.U16 desc[UR16][R10.64+0x2], R27 ;  /* 0x0000021b0a008986 */ /* 0x0007e8000c101510 */
[----:B------:R3:W-:Y:S01]  /*1da0*/  @!P0 STG.E.U16 desc[UR16][R12.64+0x2], R16 ;  /* 0x000002100c008986 */ /* 0x0007e2000c101510 */
[----:B--2---:R-:W-:-:S03]  /*1db0*/  @!P1 IMAD.WIDE R18, R2, R25, UR12 ;  /* 0x0000000c02129e25 */ /* 0x004fc6000f8e0219 */
[----:B------:R3:W-:Y:S04]  /*1dc0*/  @!P0 STG.E.U16 desc[UR16][R14.64+0x2], R21 ;  /* 0x000002150e008986 */ /* 0x0007e8000c101510 */
        /* <DEDUP_REMOVED lines=14> */
.L_x_831:
[----:B------:R-:W-:Y:S01]  /*1eb0*/  IMAD.WIDE.U32 R18, R27, 0x10000, RZ ;  /* 0x000100001b127825 */ /* 0x000fe200078e00ff */
[----:B------:R-:W-:-:S04]  /*1ec0*/  SHF.L.U32 R24, R24, 0x10, RZ ;  /* 0x0000001018187819 */ /* 0x000fc800000006ff */
[----:B------:R-:W-:Y:S01]  /*1ed0*/  LOP3.LUT R19, R19, R24, R23, 0xfe, !PT ;  /* 0x0000001813137212 */ /* 0x000fe200078efe17 */
[----:B------:R-:W-:Y:S01]  /*1ee0*/  HFMA2 R23, -RZ, RZ, 0, 2.384185791015625e-07 ;  /* 0x00000004ff177431 */ /* 0x000fe200000001ff */
[----:B------:R-:W-:Y:S01]  /*1ef0*/  LOP3.LUT R18, R18, R0, RZ, 0xfc, !PT ;  /* 0x0000000012127212 */ /* 0x000fe200078efcff */
[----:B------:R-:W-:Y:S01]  /*1f00*/  IMAD.WIDE.U32 R24, R16, 0x10000, RZ ;  /* 0x0001000010187825 */ /* 0x000fe200078e00ff */
[----:B------:R-:W-:Y:S02]  /*1f10*/  SHF.L.U32 R0, R20, 0x10, RZ ;  /* 0x0000001014007819 */ /* 0x000fe400000006ff */
[----:B------:R-:W-:Y:S01]  /*1f20*/  SHF.L.U32 R16, R22, 0x10, RZ ;  /* 0x0000001016107819 */ /* 0x000fe200000006ff */
[----:B------:R-:W-:Y:S01]  /*1f30*/  IMAD.WIDE.U32 R20, R21, 0x10000, RZ ;  /* 0x0001000015147825 */ /* 0x000fe200078e00ff */
[----:B------:R-:W-:Y:S01]  /*1f40*/  LOP3.LUT R9, R25, R0, R9, 0xfe, !PT ;  /* 0x0000000019097212 */ /* 0x000fe200078efe09 */
[----:B------:R0:W-:Y:S01]  /*1f50*/  STG.E.64 desc[UR16][R10.64], R18 ;  /* 0x000000120a007986 */ /* 0x0001e2000c101b10 */
[----:B------:R-:W-:-:S02]  /*1f60*/  LOP3.LUT R8, R24, R8, RZ, 0xfc, !PT ;  /* 0x0000000818087212 */ /* 0x000fc400078efcff */
[----:B------:R-:W-:Y:S02]  /*1f70*/  LOP3.LUT R17, R21, R16, R17, 0xfe, !PT ;  /* 0x0000001015117212 */ /* 0x000fe400078efe11 */
[----:B------:R-:W-:Y:S01]  /*1f80*/  LOP3.LUT R16, R20, R26, RZ, 0xfc, !PT ;  /* 0x0000001a14107212 */ /* 0x000fe200078efcff */
[----:B------:R-:W-:Y:S01]  /*1f90*/  IMAD.WIDE R20, R2, R23, UR12 ;  /* 0x0000000c02147e25 */ /* 0x000fe2000f8e0217 */
[----:B------:R0:W-:Y:S04]  /*1fa0*/  STG.E.64 desc[UR16][R12.64], R8 ;  /* 0x000000080c007986 */ /* 0x0001e8000c101b10 */
[----:B------:R0:W-:Y:S04]  /*1fb0*/  STG.E.64 desc[UR16][R14.64], R16 ;  /* 0x000000100e007986 */ /* 0x0001e8000c101b10 */
[----:B------:R0:W-:Y:S02]  /*1fc0*/  STG.E.128 desc[UR16][R20.64], R4 ;  /* 0x0000000414007986 */ /* 0x0001e4000c101d10 */
.L_x_832:
[----:B-1--4-:R-:W-:Y:S05]  /*1fd0*/  BSYNC.RECONVERGENT B1 ;  /* 0x0000000000017941 */ /* 0x012fea0003800200 */
.L_x_830:
[----:B0-23--:R-:W-:-:S04]  /*1fe0*/  MOV R5, UR18 ;  /* 0x0000001200057c02 */ /* 0x00dfc80008000f00 */
[----:B------:R-:W-:-:S04]  /*1ff0*/  LEA R2, R5, R2, 0x2 ;  /* 0x0000000205027211 */ /* 0x000fc800078e10ff */
[----:B------:R-:W-:-:S13]  /*2000*/  ISETP.GE.AND P0, PT, R2, UR15, PT ;  /* 0x0000000f02007c0c */ /* 0x000fda000bf06270 */
[----:B------:R-:W-:Y:S05]  /*2010*/  @!P0 BRA `(.L_x_833) ;  /* 0xfffffff0007c8947 */ /* 0x000fea000383ffff */
[----:B------:R-:W-:Y:S05]  /*2020*/  BSYNC.RECONVERGENT B0 ;  /* 0x0000000000007941 */ /* 0x000fea0003800200 */
.L_x_827:
[----:B------:R-:W-:Y:S05]  /*2030*/  EXIT ;  /* 0x000000000000794d */ /* 0x000fea0003800000 */
.L_x_834:
        /* <DEDUP_REMOVED lines=12> */
.L_x_1128:


//--------------------- .text._Z25multi_tensor_apply_kernelI18TensorListMetadataILi5EE15DistAdamFunctorIN3c104HalfES4_NS3_8BFloat16EEJPfffffff10adamMode_tfEEvlPViT_T0_DpT1_ --------------------------
	.section	.text._Z25multi_tensor_apply_kernelI18TensorListMetadataILi5EE15DistAdamFunctorIN3c104HalfES4_NS3_8BFloat16EEJPfffffff10adamMode_tfEEvlPViT_T0_DpT1_,"ax",@progbits
	.align	128
        .global         _Z25multi_tensor_apply_kernelI18TensorListMetadataILi5EE15DistAdamFunctorIN3c104HalfES4_NS3_8BFloat16EEJPfffffff10adamMode_tfEEvlPViT_T0_DpT1_
        .type           _Z25multi_tensor_apply_kernelI18TensorListMetadataILi5EE15DistAdamFunctorIN3c104HalfES4_NS3_8BFloat16EEJPfffffff10adamMode_tfEEvlPViT_T0_DpT1_,@function
        .size           _Z25multi_tensor_apply_kernelI18TensorListMetadataILi5EE15DistAdamFunctorIN3c104HalfES4_NS3_8BFloat16EEJPfffffff10adamMode_tfEEvlPViT_T0_DpT1_,(.L_x_1129 - _Z25multi_tensor_apply_kernelI18TensorListMetadataILi5EE15DistAdamFunctorIN3c104HalfES4_NS3_8BFloat16EEJPfffffff10adamMode_tfEEvlPViT_T0_DpT1_)
        .other          _Z25multi_tensor_apply_kernelI18TensorListMetadataILi5EE15DistAdamFunctorIN3c104HalfES4_NS3_8BFloat16EEJPfffffff10adamMode_tfEEvlPViT_T0_DpT1_,@"STO_CUDA_ENTRY STV_DEFAULT"
_Z25multi_tensor_apply_kernelI18TensorListMetadataILi5EE15DistAdamFunctorIN3c104HalfES4_NS3_8BFloat16EEJPfffffff10adamMode_tfEEvlPViT_T0_DpT1_:
.text._Z25multi_tensor_apply_kernelI18TensorListMetadataILi5EE15DistAdamFunctorIN3c104HalfES4_NS3_8BFloat16EEJPfffffff10adamMode_tfEEvlPViT_T0_DpT1_:
        /* <DEDUP_REMOVED lines=58> */
.L_x_841:
        /* <DEDUP_REMOVED lines=25> */
.L_x_837:
        /* <DEDUP_REMOVED lines=47> */
.L_x_838:
[----:B-----5:R-:W-:Y:S02]  /*0820*/  HADD2.F32 R26, -RZ, R18.H0_H0 ;  /* 0x20000012ff1a7230 */ /* 0x020fe40000004100 */
[----:B-1----:R-:W1:Y:S01]  /*0830*/  MUFU.RCP R18, UR25 ;  /* 0x0000001900127d08 */ /* 0x002e620008001000 */
[----:B------:R-:W-:Y:S02]  /*0840*/  HADD2.F32 R16, -RZ, R16.H0_H0 ;  /* 0x20000010ff107230 */ /* 0x000fe40000004100 */
[----:B------:R-:W-:Y:S01]  /*0850*/  FMUL.FTZ R27, R3, R26 ;  /* 0x0000001a031b7220 */ /* 0x000fe20000410000 */
[----:B------:R-:W-:Y:S02]  /*0860*/  HADD2.F32 R7, -RZ, R7.H0_H0 ;  /* 0x20000007ff077230 */ /* 0x000fe40000004100 */
[----:B------:R-:W-:Y:S02]  /*0870*/  HADD2.F32 R21, -RZ, R21.H0_H0 ;  /* 0x20000015ff157230 */ /* 0x000fe40000004100 */
[----:B------:R-:W-:Y:S01]  /*0880*/  FMUL.FTZ R23, R27, R27 ;  /* 0x0000001b1b177220 */ /* 0x000fe20000410000 */
[----:B------:R-:W-:-:S02]  /*0890*/  HADD2.F32 R8, -RZ, R8.H0_H0 ;  /* 0x20000008ff087230 */ /* 0x000fc40000004100 */
[----:B----4-:R-:W-:Y:S01]  /*08a0*/  FFMA.FTZ R27, R27, -UR22, R27 ;  /* 0x800000161b1b7c23 */ /* 0x010fe2000801001b */
[----:B------:R-:W-:Y:S02]  /*08b0*/  HADD2.F32 R4, -RZ, R4.H0_H0 ;  /* 0x20000004ff047230 */ /* 0x000fe40000004100 */
[----:B------:R-:W-:Y:S01]  /*08c0*/  FFMA.FTZ R23, R23, -UR23, R23 ;  /* 0x8000001717177c23 */ /* 0x000fe20008010017 */
[----:B------:R-:W-:Y:S02]  /*08d0*/  HADD2.F32 R17, -RZ, R17.H0_H0 ;  /* 0x20000011ff117230 */ /* 0x000fe40000004100 */
[----:B------:R-:W-:Y:S01]  /*08e0*/  FFMA.FTZ R8, R8, UR22, R27 ;  /* 0x0000001608087c23 */ /* 0x000fe2000801001b */
[----:B------:R-:W-:Y:S02]  /*08f0*/  HADD2.F32 R9, -RZ, R9.H0_H0 ;  /* 0x20000009ff097230 */ /* 0x000fe40000004100 */
[----:B------:R-:W-:Y:S01]  /*0900*/  FFMA.FTZ R23, R16, UR23, R23 ;  /* 0x0000001710177c23 */ /* 0x000fe20008010017 */
[----:B------:R-:W-:-:S02]  /*0910*/  HADD2.F32 R16, -RZ, R25.H0_H0 ;  /* 0x20000019ff107230 */ /* 0x000fc40000004100 */
[----:B------:R-:W-:Y:S02]  /*0920*/  HADD2.F32 R24, -RZ, R24.H0_H0 ;  /* 0x20000018ff187230 */ /* 0x000fe40000004100 */
[----:B-1----:R-:W-:Y:S01]  /*0930*/  FMUL.FTZ R28, R23, R18 ;  /* 0x00000012171c7220 */ /* 0x002fe20000410000 */
[----:B------:R-:W-:Y:S02]  /*0940*/  HADD2.F32 R22, -RZ, R22.H0_H0 ;  /* 0x20000016ff167230 */ /* 0x000fe40000004100 */
[C---:B------:R-:W-:Y:S01]  /*0950*/  FMUL.FTZ R25, R3.reuse, R16 ;  /* 0x0000001003197220 */ /* 0x040fe20000410000 */
[----:B------:R-:W-:Y:S01]  /*0960*/  HADD2.F32 R20, -RZ, R20.H0_H0 ;  /* 0x20000014ff147230 */ /* 0x000fe20000004100 */
[----:B------:R1:W2:Y:S01]  /*0970*/  MUFU.SQRT R26, R28 ;  /* 0x0000001c001a7308 */ /* 0x0002a20000002000 */
[----:B------:R-:W-:Y:S01]  /*0980*/  FMUL.FTZ R24, R3, R24 ;  /* 0x0000001803187220 */ /* 0x000fe20000410000 */
[C---:B------:R-:W-:Y:S01]  /*0990*/  FFMA.FTZ R16, R25.reuse, -UR22, R25 ;  /* 0x8000001619107c23 */ /* 0x040fe20008010019 */
[----:B------:R-:W-:Y:S01]  /*09a0*/  FMUL.FTZ R25, R25, R25 ;  /* 0x0000001919197220 */ /* 0x000fe20000410000 */
[----:B------:R-:W-:-:S02]  /*09b0*/  HADD2.F32 R0, -RZ, R0.H0_H0 ;  /* 0x20000000ff007230 */ /* 0x000fc40000004100 */
[----:B------:R-:W-:Y:S01]  /*09c0*/  FFMA.FTZ R7, R7, UR22, R16 ;  /* 0x0000001607077c23 */ /* 0x000fe20008010010 */
[----:B------:R-:W-:Y:S01]  /*09d0*/  HADD2.F32 R6, -RZ, R6.H0_H0 ;  /* 0x20000006ff067230 */ /* 0x000fe20000004100 */
        /* <DEDUP_REMOVED lines=18> */
[----:B------:R-:W-:Y:S01]  /*0b00*/  F2F.F16.F32 R7, R7 ;  /* 0x0000000700077304 */ /* 0x000fe20000200800 */
[----:B------:R-:W-:-:S03]  /*0b10*/  HADD2.F32 R26, -RZ, R19.H0_H0 ;  /* 0x20000013ff1a7230 */ /* 0x000fc60000004100 */
[----:B------:R-:W-:Y:S02]  /*0b20*/  FADD.FTZ R4, R4, -R27 ;  /* 0x8000001b04047221 */ /* 0x000fe40000010000 */
        /* <DEDUP_REMOVED lines=81> */
.L_x_839:
        /* <DEDUP_REMOVED lines=31> */
.L_x_840:
[----:B--23--:R-:W-:-:S04]  /*1230*/  MOV R5, UR18 ;  /* 0x0000001200057c02 */ /* 0x00cfc80008000f00 */
[----:B------:R-:W-:-:S04]  /*1240*/  LEA R2, R5, R2, 0x2 ;  /* 0x0000000205027211 */ /* 0x000fc800078e10ff */
[----:B------:R-:W-:-:S13]  /*1250*/  ISETP.GE.AND P0, PT, R2, UR15, PT ;  /* 0x0000000f02007c0c */ /* 0x000fda000bf06270 */
[----:B------:R-:W-:Y:S05]  /*1260*/  @!P0 BRA `(.L_x_841) ;  /* 0xfffffff0004c8947 */ /* 0x000fea000383ffff */
[----:B------:R-:W-:Y:S05]  /*1270*/  BSYNC.RECONVERGENT B0 ;  /* 0x0000000000007941 */ /* 0x000fea0003800200 */
.L_x_836:
[----:B------:R-:W-:Y:S05]  /*1280*/  EXIT ;  /* 0x000000000000794d */ /* 0x000fea0003800000 */
.L_x_835:
[----:B------:R-:W-:Y:S01]  /*1290*/  BSSY.RECONVERGENT B0, `(.L_x_842) ;  /* 0x00000ea000007945 */ /* 0x000fe20003800200 */
.L_x_848:
        /* <DEDUP_REMOVED lines=49> */
.L_x_843:
        /* <DEDUP_REMOVED lines=16> */
.L_x_844:
[----:B-----5:R-:W-:Y:S01]  /*16b0*/  HADD2.F32 R0, -RZ, R0.H0_H0 ;  /* 0x20000000ff007230 */ /* 0x020fe20000004100 */
[----:B------:R-:W-:Y:S01]  /*16c0*/  BSSY.RECONVERGENT B1, `(.L_x_845) ;  /* 0x00000a2000017945 */ /* 0x000fe20003800200 */
[----:B------:R-:W-:Y:S02]  /*16d0*/  HADD2.F32 R16, -RZ, R16.H0_H0 ;  /* 0x20000010ff107230 */ /* 0x000fe40000004100 */
[----:B------:R-:W-:Y:S02]  /*16e0*/  HADD2.F32 R21, -RZ, R21.H0_H0 ;  /* 0x20000015ff157230 */ /* 0x000fe40000004100 */
[----:B--2---:R-:W-:Y:S01]  /*16f0*/  FMUL.FTZ R26, R0, UR28 ;  /* 0x0000001c001a7c20 */ /* 0x004fe20008410000 */
[----:B------:R-:W-:Y:S02]  /*1700*/  HADD2.F32 R7, -RZ, R7.H0_H0 ;  /* 0x20000007ff077230 */ /* 0x000fe40000004100 */
        /* <DEDUP_REMOVED lines=13> */
[----:B------:R-:W-:-:S02]  /*17e0*/  HADD2.F32 R26, -RZ, R23.H0_H0 ;  /* 0x20000017ff1a7230 */ /* 0x000fc40000004100 */
[----:B------:R-:W-:Y:S02]  /*17f0*/  HADD2.F32 R6, -RZ, R6.H0_H0 ;  /* 0x20000006ff067230 */ /* 0x000fe40000004100 */
[----:B------:R-:W-:Y:S02]  /*1800*/  HADD2.F32 R24, -RZ, R24.H0_H0 ;  /* 0x20000018ff187230 */ /* 0x000fe40000004100 */
[----:B------:R-:W-:Y:S01]  /*1810*/  FFMA.FTZ R25, R3, R26, R28 ;  /* 0x0000001a03197223 */ /* 0x000fe2000001001c */
[----:B0-----:R-:W-:Y:S01]  /*1820*/  FMUL.FTZ R28, R5, R16 ;  /* 0x00000010051c7220 */ /* 0x001fe20000410000 */
[----:B------:R-:W-:Y:S01]  /*1830*/  HADD2.F32 R22, -RZ, R22.H0_H0 ;  /* 0x20000016ff167230 */ /* 0x000fe20000004100 */
[----:B------:R-:W-:Y:S01]  /*1840*/  F2F.F16.F32 R5, R5 ;  /* 0x0000000500057304 */ /* 0x000fe20000200800 */
[C---:B------:R-:W-:Y:S01]  /*1850*/  FFMA.FTZ R23, R25.reuse, -UR30, R25 ;  /* 0x8000001e19177c23 */ /* 0x040fe20008010019 */
[----:B------:R-:W-:Y:S01]  /*1860*/  FMUL.FTZ R25, R25, R25 ;  /* 0x0000001919197220 */ /* 0x000fe20000410000 */
[----:B------:R-:W-:-:S02]  /*1870*/  HADD2.F32 R20, -RZ, R20.H0_H0 ;  /* 0x20000014ff147230 */ /* 0x000fc40000004100 */
        /* <DEDUP_REMOVED lines=23> */
[----:B------:R-:W-:-:S03]  /*19f0*/  HADD2.F32 R26, -RZ, R17.H0_H0 ;  /* 0x20000011ff1a7230 */ /* 0x000fc60000004100 */
        /* <DEDUP_REMOVED lines=88> */
.L_x_846:
        /* <DEDUP_REMOVED lines=22> */
.L_x_847:
[----:B-1--4-:R-:W-:Y:S05]  /*20e0*/  BSYNC.RECONVERGENT B1 ;  /* 0x0000000000017941 */ /* 0x012fea0003800200 */
.L_x_845:
[----:B0-2---:R-:W-:-:S04]  /*20f0*/  MOV R5, UR18 ;  /* 0x0000001200057c02 */ /* 0x005fc80008000f00 */
[----:B------:R-:W-:-:S04]  /*2100*/  LEA R2, R5, R2, 0x2 ;  /* 0x0000000205027211 */ /* 0x000fc800078e10ff */
[----:B------:R-:W-:-:S13]  /*2110*/  ISETP.GE.AND P0, PT, R2, UR15, PT ;  /* 0x0000000f02007c0c */ /* 0x000fda000bf06270 */
[----:B------:R-:W-:Y:S05]  /*2120*/  @!P0 BRA `(.L_x_848) ;  /* 0xfffffff0005c8947 */ /* 0x000fea000383ffff */
[----:B------:R-:W-:Y:S05]  /*2130*/  BSYNC.RECONVERGENT B0 ;  /* 0x0000000000007941 */ /* 0x000fea0003800200 */
.L_x_842:
[----:B------:R-:W-:Y:S05]  /*2140*/  EXIT ;  /* 0x000000000000794d */ /* 0x000fea0003800000 */
.L_x_849:
        /* <DEDUP_REMOVED lines=11> */
.L_x_1129:


//--------------------- .text._Z25multi_tensor_apply_kernelI18TensorListMetadataILi5EE15DistAdamFunctorIN3c104HalfES4_S4_EJPfffffff10adamMode_tfEEvlPViT_T0_DpT1_ --------------------------
	.section	.text._Z25multi_tensor_apply_kernelI18TensorListMetadataILi5EE15DistAdamFunctorIN3c104HalfES4_S4_EJPfffffff10adamMode_tfEEvlPViT_T0_DpT1_,"ax",@progbits
	.align	128
        .global         _Z25multi_tensor_apply_kernelI18TensorListMetadataILi5EE15DistAdamFunctorIN3c104HalfES4_S4_EJPfffffff10adamMode_tfEEvlPViT_T0_DpT1_
        .type           _Z25multi_tensor_apply_kernelI18TensorListMetadataILi5EE15DistAdamFunctorIN3c104HalfES4_S4_EJPfffffff10adamMode_tfEEvlPViT_T0_DpT1_,@function
        .size           _Z25multi_tensor_apply_kernelI18TensorListMetadataILi5EE15DistAdamFunctorIN3c104HalfES4_S4_EJPfffffff10adamMode_tfEEvlPViT_T0_DpT1_,(.L_x_1130 - _Z25multi_tensor_apply_kernelI18TensorListMetadataILi5EE15DistAdamFunctorIN3c104HalfES4_S4_EJPfffffff10adamMode_tfEEvlPViT_T0_DpT1_)
        .other          _Z25multi_tensor_apply_kernelI18TensorListMetadataILi5EE15DistAdamFunctorIN3c104HalfES4_S4_EJPfffffff10adamMode_tfEEvlPViT_T0_DpT1_,@"STO_CUDA_ENTRY STV_DEFAULT"
_Z25multi_tensor_apply_kernelI18TensorListMetadataILi5EE15DistAdamFunctorIN3c104HalfES4_S4_EJPfffffff10adamMode_tfEEvlPViT_T0_DpT1_:
.text._Z25multi_tensor_apply_kernelI18TensorListMetadataILi5EE15DistAdamFunctorIN3c104HalfES4_S4_EJPfffffff10adamMode_tfEEvlPViT_T0_DpT1_:
        /* <DEDUP_REMOVED lines=53> */
.L_x_856:
        /* <DEDUP_REMOVED lines=30> */
.L_x_852:
        /* <DEDUP_REMOVED lines=47> */
.L_x_853:
[----:B-----5:R-:W-:Y:S02]  /*0820*/  HADD2.F32 R11, -RZ, R26.H0_H0 ;  /* 0x2000001aff0b7230 */ /* 0x020fe40000004100 */
[----:B------:R-:W-:Y:S02]  /*0830*/  HADD2.F32 R18, -RZ, R18.H0_H0 ;  /* 0x20000012ff127230 */ /* 0x000fe40000004100 */
        /* <DEDUP_REMOVED lines=12> */
[----:B------:R-:W-:Y:S02]  /*0900*/  HADD2.F32 R21, -RZ, R24.H0_H0 ;  /* 0x20000018ff157230 */ /* 0x000fe40000004100 */
[C---:B------:R-:W-:Y:S01]  /*0910*/  FFMA.FTZ R22, R18.reuse, -UR20, R18 ;  /* 0x8000001412167c23 */ /* 0x040fe20008010012 */
[----:B------:R-:W-:Y:S01]  /*0920*/  FMUL.FTZ R18, R18, R18 ;  /* 0x0000001212127220 */ /* 0x000fe20000410000 */
[----:B------:R-:W-:Y:S02]  /*0930*/  HADD2.F32 R25, -RZ, R27.H0_H0 ;  /* 0x2000001bff197230 */ /* 0x000fe40000004100 */
[----:B------:R-:W-:Y:S01]  /*0940*/  FMUL.FTZ R21, R16, R21 ;  /* 0x0000001510157220 */ /* 0x000fe20000410000 */
[----:B------:R-:W-:Y:S01]  /*0950*/  FFMA.FTZ R29, R17, UR20, R22 ;  /* 0x00000014111d7c23 */ /* 0x000fe20008010016 */
[----:B------:R-:W-:-:S02]  /*0960*/  HADD2.F32 R22, -RZ, R13.H0_H0 ;  /* 0x2000000dff167230 */ /* 0x000fc40000004100 */
[----:B------:R-:W-:Y:S01]  /*0970*/  FFMA.FTZ R18, R18, -UR21, R18 ;  /* 0x8000001512127c23 */ /* 0x000fe20008010012 */
[----:B------:R-:W-:Y:S01]  /*0980*/  FMUL.FTZ R17, R21, R21 ;  /* 0x0000001515117220 */ /* 0x000fe20000410000 */
[----:B------:R-:W-:Y:S01]  /*0990*/  FMUL.FTZ R25, R16, R25 ;  /* 0x0000001910197220 */ /* 0x000fe20000410000 */
[----:B------:R-:W-:Y:S02]  /*09a0*/  HADD2.F32 R23, -RZ, R23.H0_H0 ;  /* 0x20000017ff177230 */ /* 0x000fe40000004100 */
[----:B------:R-:W-:Y:S01]  /*09b0*/  FFMA.FTZ R13, R19, UR21, R18 ;  /* 0x00000015130d7c23 */ /* 0x000fe20008010012 */
[----:B------:R-:W-:Y:S01]  /*09c0*/  FFMA.FTZ R17, R17, -UR21, R17 ;  /* 0x8000001511117c23 */ /* 0x000fe20008010011 */
[----:B------:R-:W-:Y:S01]  /*09d0*/  FMUL.FTZ R18, R25, R25 ;  /* 0x0000001919127220 */ /* 0x000fe20000410000 */
[----:B------:R-:W-:Y:S02]  /*09e0*/  HADD2.F32 R14, -RZ, R14.H0_H0 ;  /* 0x2000000eff0e7230 */ /* 0x000fe40000004100 */
[-C--:B0-----:R-:W-:Y:S01]  /*09f0*/  FMUL.FTZ R27, R13, R20.reuse ;  /* 0x000000140d1b7220 */ /* 0x081fe20000410000 */
[----:B------:R-:W-:Y:S01]  /*0a00*/  FFMA.FTZ R17, R22, UR21, R17 ;  /* 0x0000001516117c23 */ /* 0x000fe20008010011 */
[-C--:B------:R-:W-:Y:S01]  /*0a10*/  FMUL.FTZ R22, R11, R20.reuse ;  /* 0x000000140b167220 */ /* 0x080fe20000410000 */
[----:B------:R-:W-:Y:S01]  /*0a20*/  FFMA.FTZ R18, R18, -UR21, R18 ;  /* 0x8000001512127c23 */ /* 0x000fe20008010012 */
[----:B------:R-:W-:Y:S01]  /*0a30*/  FFMA.FTZ R21, R21, -UR20, R21 ;  /* 0x8000001415157c23 */ /* 0x000fe20008010015 */
[----:B------:R-:W-:Y:S01]  /*0a40*/  FMUL.FTZ R19, R17, R20 ;  /* 0x0000001411137220 */ /* 0x000fe20000410000 */
[----:B------:R-:W0:Y:S01]  /*0a50*/  MUFU.SQRT R27, R27 ;  /* 0x0000001b001b7308 */ /* 0x000e220000002000 */
[----:B------:R-:W-:Y:S01]  /*0a60*/  FFMA.FTZ R18, R23, UR21, R18 ;  /* 0x0000001517127c23 */ /* 0x000fe20008010012 */
[----:B------:R-:W-:Y:S01]  /*0a70*/  FFMA.FTZ R24, R14, UR20, R21 ;  /* 0x000000140e187c23 */ /* 0x000fe20008010015 */
[----:B------:R-:W-:-:S02]  /*0a80*/  HADD2.F32 R12, -RZ, R12.H0_H0 ;  /* 0x2000000cff0c7230 */ /* 0x000fc40000004100 */
[----:B------:R-:W-:Y:S01]  /*0a90*/  FMUL.FTZ R20, R18, R20 ;  /* 0x0000001412147220 */ /* 0x000fe20000410000 */
[----:B------:R-:W-:Y:S02]  /*0aa0*/  HADD2.F32 R9, -RZ, R9.H0_H0 ;  /* 0x20000009ff097230 */ /* 0x000fe40000004100 */
[----:B------:R-:W1:Y:S01]  /*0ab0*/  MUFU.SQRT R22, R22 ;  /* 0x0000001600167308 */ /* 0x000e620000002000 */
[----:B------:R-:W-:Y:S02]  /*0ac0*/  HADD2.F32 R8, -RZ, R8.H0_H0 ;  /* 0x20000008ff087230 */ /* 0x000fe40000004100 */
[----:B------:R-:W-:-:S05]  /*0ad0*/  HADD2.F32 R10, -RZ, R10.H0_H0 ;  /* 0x2000000aff0a7230 */ /* 0x000fca0000004100 */
[----:B------:R-:W2:Y:S01]  /*0ae0*/  MUFU.SQRT R19, R19 ;  /* 0x0000001300137308 */ /* 0x000ea20000002000 */
[----:B0-----:R-:W-:Y:S01]  /*0af0*/  FADD.FTZ R28, R27, UR26 ;  /* 0x0000001a1b1c7e21 */ /* 0x001fe20008010000 */
[----:B------:R-:W-:-:S04]  /*0b00*/  FFMA.FTZ R27, R25, -UR20, R25 ;  /* 0x80000014191b7c23 */ /* 0x000fc80008010019 */
[----:B------:R-:W-:Y:S02]  /*0b10*/  FFMA.FTZ R27, R12, UR20, R27 ;  /* 0x000000140c1b7c23 */ /* 0x000fe4000801001b */
[----:B------:R-:W0:Y:S01]  /*0b20*/  MUFU.SQRT R20, R20 ;  /* 0x0000001400147308 */ /* 0x000e220000002000 */
[----:B-1----:R-:W-:-:S07]  /*0b30*/  FADD.FTZ R23, R22, UR26 ;  /* 0x0000001a16177e21 */ /* 0x002fce0008010000 */
[----:B------:R-:W1:Y:S01]  /*0b40*/  MUFU.RCP R22, UR24 ;  /* 0x0000001800167d08 */ /* 0x000e620008001000 */
[----:B--2---:R-:W-:-:S07]  /*0b50*/  FADD.FTZ R19, R19, UR26 ;  /* 0x0000001a13137e21 */ /* 0x004fce0008010000 */
[----:B------:R-:W2:Y:S01]  /*0b60*/  MUFU.RCP R23, R23 ;  /* 0x0000001700177308 */ /* 0x000ea20000001000 */
[----:B0-----:R-:W-:-:S07]  /*0b70*/  FADD.FTZ R20, R20, UR26 ;  /* 0x0000001a14147e21 */ /* 0x001fce0008010000 */
[----:B------:R-:W0:Y:S01]  /*0b80*/  MUFU.RCP R28, R28 ;  /* 0x0000001c001c7308 */ /* 0x000e220000001000 */
[----:B-1----:R-:W-:-:S07]  /*0b90*/  FMUL.FTZ R14, R26, R22 ;  /* 0x000000161a0e7220 */ /* 0x002fce0000410000 */
[----:B------:R-:W-:Y:S01]  /*0ba0*/  F2F.F16.F32 R21, R26 ;  /* 0x0000001a00157304 */ /* 0x000fe20000200800 */
[----:B--2---:R-:W-:Y:S01]  /*0bb0*/  FMUL.FTZ R14, R14, R23 ;  /* 0x000000170e0e7220 */ /* 0x004fe20000410000 */
[----:B------:R-:W-:-:S06]  /*0bc0*/  FMUL.FTZ R23, R29, R22 ;  /* 0x000000161d177220 */ /* 0x000fcc0000410000 */
[----:B------:R1:W2:Y:S01]  /*0bd0*/  MUFU.RCP R26, R19 ;  /* 0x00000013001a7308 */ /* 0x0002a20000001000 */
[----:B0-----:R-:W-:Y:S01]  /*0be0*/  FMUL.FTZ R12, R23, R28 ;  /* 0x0000001c170c7220 */ /* 0x001fe20000410000 */
[-C--:B------:R-:W-:Y:S01]  /*0bf0*/  FMUL.FTZ R28, R24, R22.reuse ;  /* 0x00000016181c7220 */ /* 0x080fe20000410000 */
[----:B------:R-:W-:Y:S02]  /*0c00*/  FMUL.FTZ R22, R27, R22 ;  /* 0x000000161b167220 */ /* 0x000fe40000410000 */
[----:B------:R-:W-:-:S03]  /*0c10*/  FFMA.FTZ R12, R9, UR22, R12 ;  /* 0x00000016090c7c23 */ /* 0x000fc6000801000c */
[----:B------:R-:W0:Y:S01]  /*0c20*/  MUFU.RCP R20, R20 ;  /* 0x0000001400147308 */ /* 0x000e220000001000 */
[----:B-1----:R-:W-:Y:S02]  /*0c30*/  HADD2.F32 R19, -RZ, R0.H0_H0 ;  /* 0x20000000ff137230 */ /* 0x002fe40000004100 */
[----:B------:R-:W-:-:S03]  /*0c40*/  FMUL.FTZ R12, R12, UR27 ;  /* 0x0000001b0c0c7c20 */ /* 0x000fc60008410000 */
[----:B------:R-:W-:Y:S02]  /*0c50*/  FFMA.FTZ R14, R19, UR22, R14 ;  /* 0x00000016130e7c23 */ /* 0x000fe4000801000e */
[----:B------:R1:W3:Y:S01]  /*0c60*/  F2F.F16.F32 R25, R29 ;  /* 0x0000001d00197304 */ /* 0x0002e20000200800 */
[----:B--2---:R-:W-:Y:S01]  /*0c70*/  FMUL.FTZ R28, R28, R26 ;  /* 0x0000001a1c1c7220 */ /* 0x004fe20000410000 */
[----:B------:R-:W-:-:S03]  /*0c80*/  FMUL.FTZ R14, R14, UR27 ;  /* 0x0000001b0e0e7c20 */ /* 0x000fc60008410000 */
[----:B------:R-:W-:Y:S02]  /*0c90*/  FFMA.FTZ R28, R8, UR22, R28 ;  /* 0x00000016081c7c23 */ /* 0x000fe4000801001c */
[----:B------:R-:W-:Y:S01]  /*0ca0*/  F2FP.F16.F32.PACK_AB R0, RZ, R14 ;  /* 0x0000000eff00723e */ /* 0x000fe200000000ff */
[----:B------:R1:W2:Y:S01]  /*0cb0*/  F2F.F16.F32 R23, R24 ;  /* 0x0000001800177304 */ /* 0x0002a20000200800 */
[----:B0-----:R-:W-:Y:S01]  /*0cc0*/  FMUL.FTZ R20, R22, R20 ;  /* 0x0000001416147220 */ /* 0x001fe20000410000 */
        /* <DEDUP_REMOVED lines=8> */
[----:B------:R-:W0:Y:S01]  /*0d50*/  F2F.F16.F32 R27, R27 ;  /* 0x0000001b001b7304 */ /* 0x000e220000200800 */
        /* <DEDUP_REMOVED lines=34> */
.L_x_854:
[C---:B------:R-:W-:Y:S01]  /*0f80*/  IADD3 R9, PT, PT, R15.reuse, 0x1, RZ ;  /* 0x000000010f097810 */ /* 0x040fe20007ffe0ff */
[----:B------:R-:W-:Y:S01]  /*0f90*/  HFMA2 R8, -RZ, RZ, 0, 1.1920928955078125e-07 ;  /* 0x00000002ff087431 */ /* 0x000fe200000001ff */
[----:B------:R-:W-:Y:S01]  /*0fa0*/  ISETP.GE.AND P3, PT, R15, UR15, PT ;  /* 0x0000000f0f007c0c */ /* 0x000fe2000bf66270 */
[----:B------:R-:W-:Y:S01]  /*0fb0*/  HFMA2 R20, -RZ, RZ, 0, 1.1920928955078125e-07 ;  /* 0x00000002ff147431 */ /* 0x000fe200000001ff */
[----:B------:R-:W-:Y:S02]  /*0fc0*/  ISETP.GE.AND P0, PT, R9, UR15, PT ;  /* 0x0000000f09007c0c */ /* 0x000fe4000bf06270 */
[C---:B------:R-:W-:Y:S02]  /*0fd0*/  IADD3 R9, PT, PT, R15.reuse, 0x2, RZ ;  /* 0x000000020f097810 */ /* 0x040fe40007ffe0ff */
[----:B------:R-:W-:Y:S02]  /*0fe0*/  IADD3 R18, PT, PT, R15, 0x3, RZ ;  /* 0x000000030f127810 */ /* 0x000fe40007ffe0ff */
[----:B------:R-:W-:-:S02]  /*0ff0*/  ISETP.GE.AND P1, PT, R9, UR15, PT ;  /* 0x0000000f09007c0c */ /* 0x000fc4000bf26270 */
[----:B------:R-:W-:Y:S02]  /*1000*/  ISETP.GE.AND P2, PT, R18, UR15, PT ;  /* 0x0000000f12007c0c */ /* 0x000fe4000bf46270 */
[----:B------:R-:W-:Y:S01]  /*1010*/  MOV R18, 0x2 ;  /* 0x0000000200127802 */ /* 0x000fe20000000f00 */
[C---:B------:R-:W-:Y:S01]  /*1020*/  @!P3 IMAD.WIDE R8, R15.reuse, R8, UR12 ;  /* 0x0000000c0f08be25 */ /* 0x040fe2000f8e0208 */
[----:B0-----:R-:W-:Y:S01]  /*1030*/  @!P3 STG.E.U16 desc[UR16][R6.64], R12 ;  /* 0x0000000c0600b986 */ /* 0x001fe2000c101510 */
        /* <DEDUP_REMOVED lines=19> */
.L_x_855:
[----:B-1----:R-:W1:Y:S02]  /*1170*/  LDC R0, c[0x0][0x360] ;  /* 0x0000d800ff007b82 */ /* 0x002e640000000800 */
[----:B-1----:R-:W-:-:S04]  /*1180*/  LEA R15, R0, R15, 0x2 ;  /* 0x0000000f000f7211 */ /* 0x002fc800078e10ff */
[----:B------:R-:W-:-:S13]  /*1190*/  ISETP.GE.AND P0, PT, R15, UR15, PT ;  /* 0x0000000f0f007c0c */ /* 0x000fda000bf06270 */
[----:B------:R-:W-:Y:S05]  /*11a0*/  @!P0 BRA `(.L_x_856) ;  /* 0xfffffff000688947 */ /* 0x000fea000383ffff */
[----:B------:R-:W-:Y:S05]  /*11b0*/  BSYNC.RECONVERGENT B0 ;  /* 0x0000000000007941 */ /* 0x000fea0003800200 */
.L_x_851:
[----:B------:R-:W-:Y:S05]  /*11c0*/  EXIT ;  /* 0x000000000000794d */ /* 0x000fea0003800000 */
.L_x_850:
[----:B------:R-:W0:Y:S01]  /*11d0*/  LDC R14, c[0x0][0x360] ;  /* 0x0000d800ff0e7b82 */ /* 0x000e220000000800 */
[----:B------:R-:W-:Y:S01]  /*11e0*/  BSSY.RECONVERGENT B0, `(.L_x_857) ;  /* 0x00000e0000007945 */ /* 0x000fe20003800200 */
[----:B------:R-:W1:Y:S01]  /*11f0*/  LDCU UR14, c[0x0][0xfa4] ;  /* 0x0001f480ff0e77ac */ /* 0x000e620008000800 */
[----:B------:R-:W2:Y:S01]  /*1200*/  LDCU.64 UR18, c[0x0][0xf88] ;  /* 0x0001f100ff1277ac */ /* 0x000ea20008000a00 */
[----:B------:R-:W3:Y:S02]  /*1210*/  LDCU.128 UR20, c[0x0][0xf90] ;  /* 0x0001f200ff1477ac */ /* 0x000ee40008000c00 */
.L_x_863:
        /* <DEDUP_REMOVED lines=49> */
.L_x_858:
        /* <DEDUP_REMOVED lines=16> */
.L_x_859:
[----:B-----5:R-:W-:Y:S01]  /*1630*/  HADD2.F32 R0, -RZ, R0.H0_H0 ;  /* 0x20000000ff007230 */ /* 0x020fe20000004100 */
[----:B------:R-:W-:Y:S01]  /*1640*/  BSSY.RECONVERGENT B1, `(.L_x_860) ;  /* 0x0000096000017945 */ /* 0x000fe20003800200 */
[----:B----4-:R-:W-:Y:S02]  /*1650*/  HADD2.F32 R27, -RZ, R12.H0_H0 ;  /* 0x2000000cff1b7230 */ /* 0x010fe40000004100 */
[----:B------:R-:W-:Y:S02]  /*1660*/  HADD2.F32 R8, -RZ, R8.H0_H0 ;  /* 0x20000008ff087230 */ /* 0x000fe40000004100 */
[----:B-1----:R-:W-:Y:S01]  /*1670*/  FMUL.FTZ R29, R0, UR14 ;  /* 0x0000000e001d7c20 */ /* 0x002fe20008410000 */
[----:B------:R-:W-:Y:S02]  /*1680*/  HADD2.F32 R18, -RZ, R18.H0_H0 ;  /* 0x20000012ff127230 */ /* 0x000fe40000004100 */
        /* <DEDUP_REMOVED lines=8> */
[----:B------:R-:W-:Y:S02]  /*1710*/  HADD2.F32 R27, -RZ, R24.H0_H0 ;  /* 0x20000018ff1b7230 */ /* 0x000fe40000004100 */
[----:B------:R-:W-:Y:S01]  /*1720*/  FMUL.FTZ R24, R18, UR14 ;  /* 0x0000000e12187c20 */ /* 0x000fe20008410000 */
[----:B------:R-:W-:Y:S01]  /*1730*/  FFMA.FTZ R29, R12, -UR19, R12 ;  /* 0x800000130c1d7c23 */ /* 0x000fe2000801000c */
[----:B------:R-:W-:-:S02]  /*1740*/  HADD2.F32 R19, -RZ, R19.H0_H0 ;  /* 0x20000013ff137230 */ /* 0x000fc40000004100 */
[----:B------:R-:W-:Y:S01]  /*1750*/  FFMA.FTZ R12, R16, R27, R24 ;  /* 0x0000001b100c7223 */ /* 0x000fe20000010018 */
[----:B------:R-:W-:Y:S01]  /*1760*/  FFMA.FTZ R29, R10, UR19, R29 ;  /* 0x000000130a1d7c23 */ /* 0x000fe2000801001d */
[----:B------:R-:W-:Y:S02]  /*1770*/  HADD2.F32 R9, -RZ, R9.H0_H0 ;  /* 0x20000009ff097230 */ /* 0x000fe40000004100 */
[C---:B------:R-:W-:Y:S01]  /*1780*/  FFMA.FTZ R27, R12.reuse, -UR18, R12 ;  /* 0x800000120c1b7c23 */ /* 0x040fe2000801000c */
[----:B------:R-:W-:Y:S01]  /*1790*/  FMUL.FTZ R12, R12, R12 ;  /* 0x0000000c0c0c7220 */ /* 0x000fe20000410000 */
[----:B------:R-:W-:Y:S02]  /*17a0*/  HADD2.F32 R21, -RZ, R21.H0_H0 ;  /* 0x20000015ff157230 */ /* 0x000fe40000004100 */
[----:B------:R-:W-:Y:S01]  /*17b0*/  FFMA.FTZ R24, R20, UR18, R27 ;  /* 0x0000001214187c23 */ /* 0x000fe2000801001b */
[----:B------:R-:W-:Y:S01]  /*17c0*/  FFMA.FTZ R27, R12, -UR19, R12 ;  /* 0x800000130c1b7c23 */ /* 0x000fe2000801000c */
[----:B---3--:R-:W1:Y:S01]  /*17d0*/  MUFU.RCP R20, UR21 ;  /* 0x0000001500147d08 */ /* 0x008e620008001000 */
[----:B------:R-:W-:-:S02]  /*17e0*/  HADD2.F32 R12, -RZ, R17.H0_H0 ;  /* 0x20000011ff0c7230 */ /* 0x000fc40000004100 */
[----:B------:R-:W-:Y:S01]  /*17f0*/  FFMA.FTZ R17, R22, UR19, R27 ;  /* 0x0000001316117c23 */ /* 0x000fe2000801001b */
[----:B------:R-:W-:Y:S02]  /*1800*/  HADD2.F32 R23, -RZ, R23.H0_H0 ;  /* 0x20000017ff177230 */ /* 0x000fe40000004100 */
[----:B------:R-:W-:-:S04]  /*1810*/  FMUL.FTZ R27, R12, UR14 ;  /* 0x0000000e0c1b7c20 */ /* 0x000fc80008410000 */
[----:B------:R-:W-:Y:S01]  /*1820*/  FFMA.FTZ R22, R16, R13, R27 ;  /* 0x0000000d10167223 */ /* 0x000fe2000001001b */
[----:B------:R-:W-:Y:S02]  /*1830*/  HADD2.F32 R13, -RZ, R25.H0_H0 ;  /* 0x20000019ff0d7230 */ /* 0x000fe40000004100 */
[----:B------:R-:W-:Y:S01]  /*1840*/  FMUL.FTZ R27, R19, UR14 ;  /* 0x0000000e131b7c20 */ /* 0x000fe20008410000 */
[C---:B------:R-:W-:Y:S01]  /*1850*/  FFMA.FTZ R28, R22.reuse, -UR18, R22 ;  /* 0x80000012161c7c23 */ /* 0x040fe20008010016 */
[----:B------:R-:W-:Y:S02]  /*1860*/  FMUL.FTZ R22, R22, R22 ;  /* 0x0000001616167220 */ /* 0x000fe40000410000 */
        /* <DEDUP_REMOVED lines=97> */
.L_x_861:
        /* <DEDUP_REMOVED lines=18> */
.L_x_862:
[----:B------:R-:W-:Y:S05]  /*1fa0*/  BSYNC.RECONVERGENT B1 ;  /* 0x0000000000017941 */ /* 0x000fea0003800200 */
.L_x_860:
[----:B------:R-:W-:-:S04]  /*1fb0*/  LEA R15, R14, R15, 0x2 ;  /* 0x0000000f0e0f7211 */ /* 0x000fc800078e10ff */
[----:B------:R-:W-:-:S13]  /*1fc0*/  ISETP.GE.AND P0, PT, R15, UR15, PT ;  /* 0x0000000f0f007c0c */ /* 0x000fda000bf06270 */
[----:B------:R-:W-:Y:S05]  /*1fd0*/  @!P0 BRA `(.L_x_863) ;  /* 0xfffffff000908947 */ /* 0x000fea000383ffff */
[----:B------:R-:W-:Y:S05]  /*1fe0*/  BSYNC.RECONVERGENT B0 ;  /* 0x0000000000007941 */ /* 0x000fea0003800200 */
.L_x_857:
[----:B------:R-:W-:Y:S05]  /*1ff0*/  EXIT ;  /* 0x000000000000794d */ /* 0x000fea0003800000 */
.L_x_864:
        /* <DEDUP_REMOVED lines=16> */
.L_x_1130:


//--------------------- .text._Z25multi_tensor_apply_kernelI18TensorListMetadataILi5EE15DistAdamFunctorIN3c104HalfES4_fEJPfffffff10adamMode_tfEEvlPViT_T0_DpT1_ --------------------------
	.section	.text._Z25multi_tensor_apply_kernelI18TensorListMetadataILi5EE15DistAdamFunctorIN3c104HalfES4_fEJPfffffff10adamMode_tfEEvlPViT_T0_DpT1_,"ax",@progbits
	.align	128
        .global         _Z25multi_tensor_apply_kernelI18TensorListMetadataILi5EE15DistAdamFunctorIN3c104HalfES4_fEJPfffffff10adamMode_tfEEvlPViT_T0_DpT1_
        .type           _Z25multi_tensor_apply_kernelI18TensorListMetadataILi5EE15DistAdamFunctorIN3c104HalfES4_fEJPfffffff10adamMode_tfEEvlPViT_T0_DpT1_,@function
        .size           _Z25multi_tensor_apply_kernelI18TensorListMetadataILi5EE15DistAdamFunctorIN3c104HalfES4_fEJPfffffff10adamMode_tfEEvlPViT_T0_DpT1_,(.L_x_1131 - _Z25multi_tensor_apply_kernelI18TensorListMetadataILi5EE15DistAdamFunctorIN3c104HalfES4_fEJPfffffff10adamMode_tfEEvlPViT_T0_DpT1_)
        .other          _Z25multi_tensor_apply_kernelI18TensorListMetadataILi5EE15DistAdamFunctorIN3c104HalfES4_fEJPfffffff10adamMode_tfEEvlPViT_T0_DpT1_,@"STO_CUDA_ENTRY STV_DEFAULT"
_Z25multi_tensor_apply_kernelI18TensorListMetadataILi5EE15DistAdamFunctorIN3c104HalfES4_fEJPfffffff10adamMode_tfEEvlPViT_T0_DpT1_:
.text._Z25multi_tensor_apply_kernelI18TensorListMetadataILi5EE15DistAdamFunctorIN3c104HalfES4_fEJPfffffff10adamMode_tfEEvlPViT_T0_DpT1_:
        /* <DEDUP_REMOVED lines=58> */
.L_x_871:
        /* <DEDUP_REMOVED lines=24> */
.L_x_867:
        /* <DEDUP_REMOVED lines=47> */
.L_x_868:
[----:B-----5:R-:W-:Y:S02]  /*0810*/  HADD2.F32 R26, -RZ, R18.H0_H0 ;  /* 0x20000012ff1a7230 */ /* 0x020fe40000004100 */
[----:B-1----:R-:W1:Y:S01]  /*0820*/  MUFU.RCP R18, UR25 ;  /* 0x0000001900127d08 */ /* 0x002e620008001000 */
[----:B------:R-:W-:Y:S02]  /*0830*/  HADD2.F32 R16, -RZ, R16.H0_H0 ;  /* 0x20000010ff107230 */ /* 0x000fe40000004100 */
[C---:B------:R-:W-:Y:S01]  /*0840*/  FMUL.FTZ R26, R3.reuse, R26 ;  /* 0x0000001a031a7220 */ /* 0x040fe20000410000 */
[----:B------:R-:W-:Y:S02]  /*0850*/  HADD2.F32 R28, -RZ, R23.H0_H0 ;  /* 0x20000017ff1c7230 */ /* 0x000fe40000004100 */
[----:B------:R-:W-:Y:S02]  /*0860*/  HADD2.F32 R8, -RZ, R8.H0_H0 ;  /* 0x20000008ff087230 */ /* 0x000fe40000004100 */
[C---:B------:R-:W-:Y:S01]  /*0870*/  FMUL.FTZ R25, R26.reuse, R26 ;  /* 0x0000001a1a197220 */ /* 0x040fe20000410000 */
[----:B----4-:R-:W-:Y:S01]  /*0880*/  FFMA.FTZ R23, R26, -UR22, R26 ;  /* 0x800000161a177c23 */ /* 0x010fe2000801001a */
[----:B------:R-:W-:Y:S01]  /*0890*/  FMUL.FTZ R26, R3, R28 ;  /* 0x0000001c031a7220 */ /* 0x000fe20000410000 */
[----:B------:R-:W-:-:S02]  /*08a0*/  HADD2.F32 R21, -RZ, R21.H0_H0 ;  /* 0x20000015ff157230 */ /* 0x000fc40000004100 */
[----:B------:R-:W-:Y:S01]  /*08b0*/  FFMA.FTZ R25, R25, -UR23, R25 ;  /* 0x8000001719197c23 */ /* 0x000fe20008010019 */
[----:B------:R-:W-:Y:S02]  /*08c0*/  HADD2.F32 R7, -RZ, R7.H0_H0 ;  /* 0x20000007ff077230 */ /* 0x000fe40000004100 */
[C---:B------:R-:W-:Y:S01]  /*08d0*/  FFMA.FTZ R28, R26.reuse, -UR22, R26 ;  /* 0x800000161a1c7c23 */ /* 0x040fe2000801001a */
[----:B------:R-:W-:Y:S01]  /*08e0*/  FMUL.FTZ R26, R26, R26 ;  /* 0x0000001a1a1a7220 */ /* 0x000fe20000410000 */
[----:B------:R-:W-:Y:S01]  /*08f0*/  FFMA.FTZ R16, R16, UR23, R25 ;  /* 0x0000001710107c23 */ /* 0x000fe20008010019 */
[----:B------:R-:W-:Y:S01]  /*0900*/  FFMA.FTZ R8, R8, UR22, R23 ;  /* 0x0000001608087c23 */ /* 0x000fe20008010017 */
        /* <DEDUP_REMOVED lines=10> */
[----:B------:R-:W2:Y:S01]  /*09b0*/  MUFU.SQRT R25, R27 ;  /* 0x0000001b00197308 */ /* 0x000ea20000002000 */
[----:B------:R-:W-:Y:S02]  /*09c0*/  HADD2.F32 R22, -RZ, R22.H0_H0 ;  /* 0x20000016ff167230 */ /* 0x000fe40000004100 */
[----:B------:R-:W-:-:S02]  /*09d0*/  HADD2.F32 R20, -RZ, R20.H0_H0 ;  /* 0x20000014ff147230 */ /* 0x000fc40000004100 */
[----:B------:R-:W-:-:S03]  /*09e0*/  HADD2.F32 R6, -RZ, R6.H0_H0 ;  /* 0x20000006ff067230 */ /* 0x000fc60000004100 */
        /* <DEDUP_REMOVED lines=9> */
[----:B------:R-:W-:-:S02]  /*0a80*/  HADD2.F32 R26, -RZ, R19.H0_H0 ;  /* 0x20000013ff1a7230 */ /* 0x000fc40000004100 */
[----:B------:R-:W-:Y:S01]  /*0a90*/  FMUL.FTZ R28, R23, R7 ;  /* 0x00000007171c7220 */ /* 0x000fe20000410000 */
[----:B0-----:R-:W-:Y:S02]  /*0aa0*/  FFMA.FTZ R27, R4, UR21, R27 ;  /* 0x00000015041b7c23 */ /* 0x001fe4000801001b */
[----:B------:R-:W0:Y:S02]  /*0ab0*/  MUFU.RCP R25, R25 ;  /* 0x0000001900197308 */ /* 0x000e240000001000 */
[----:B------:R-:W-:Y:S01]  /*0ac0*/  FMUL.FTZ R27, R27, UR27 ;  /* 0x0000001b1b1b7c20 */ /* 0x000fe20008410000 */
[----:B------:R-:W-:-:S04]  /*0ad0*/  FMUL.FTZ R26, R3, R26 ;  /* 0x0000001a031a7220 */ /* 0x000fc80000410000 */
[----:B------:R-:W-:Y:S01]  /*0ae0*/  F2FP.F16.F32.PACK_AB R27, RZ, R27 ;  /* 0x0000001bff1b723e */ /* 0x000fe200000000ff */
[----:B------:R-:W-:Y:S04]  /*0af0*/  F2F.F16.F32 R23, R23 ;  /* 0x0000001700177304 */ /* 0x000fe80000200800 */
        /* <DEDUP_REMOVED lines=75> */
.L_x_869:
        /* <DEDUP_REMOVED lines=31> */
.L_x_870:
[----:B01----:R-:W-:-:S04]  /*11a0*/  MOV R5, UR18 ;  /* 0x0000001200057c02 */ /* 0x003fc80008000f00 */
[----:B------:R-:W-:-:S04]  /*11b0*/  LEA R2, R5, R2, 0x2 ;  /* 0x0000000205027211 */ /* 0x000fc800078e10ff */
[----:B------:R-:W-:-:S13]  /*11c0*/  ISETP.GE.AND P0, PT, R2, UR15, PT ;  /* 0x0000000f02007c0c */ /* 0x000fda000bf06270 */
[----:B------:R-:W-:Y:S05]  /*11d0*/  @!P0 BRA `(.L_x_871) ;  /* 0xfffffff000708947 */ /* 0x000fea000383ffff */
[----:B------:R-:W-:Y:S05]  /*11e0*/  BSYNC.RECONVERGENT B0 ;  /* 0x0000000000007941 */ /* 0x000fea0003800200 */
.L_x_866:
[----:B------:R-:W-:Y:S05]  /*11f0*/  EXIT ;  /* 0x000000000000794d */ /* 0x000fea0003800000 */
.L_x_865:
[----:B------:R-:W-:Y:S01]  /*1200*/  BSSY.RECONVERGENT B0, `(.L_x_872) ;  /* 0x00000e2000007945 */ /* 0x000fe20003800200 */
.L_x_878:
        /* <DEDUP_REMOVED lines=49> */
.L_x_873:
        /* <DEDUP_REMOVED lines=16> */
.L_x_874:
        /* <DEDUP_REMOVED lines=24> */
[----:B------:R-:W-:Y:S02]  /*17a0*/  HADD2.F32 R20, -RZ, R20.H0_H0 ;  /* 0x20000014ff147230 */ /* 0x000fe40000004100 */
[C---:B------:R-:W-:Y:S01]  /*17b0*/  FFMA.FTZ R23, R25.reuse, -UR30, R25 ;  /* 0x8000001e19177c23 */ /* 0x040fe20008010019 */
[----:B------:R0:W2:Y:S01]  /*17c0*/  MUFU.SQRT R26, R28 ;  /* 0x0000001c001a7308 */ /* 0x0000a20000002000 */
[----:B------:R-:W-:-:S02]  /*17d0*/  FMUL.FTZ R25, R25, R25 ;  /* 0x0000001919197220 */ /* 0x000fc40000410000 */
        /* <DEDUP_REMOVED lines=109> */
.L_x_876:
        /* <DEDUP_REMOVED lines=18> */
.L_x_877:
[----:B-1--4-:R-:W-:Y:S05]  /*1fd0*/  BSYNC.RECONVERGENT B1 ;  /* 0x0000000000017941 */ /* 0x012fea0003800200 */
.L_x_875:
[----:B0-23--:R-:W-:-:S04]  /*1fe0*/  MOV R5, UR18 ;  /* 0x0000001200057c02 */ /* 0x00dfc80008000f00 */
[----:B------:R-:W-:-:S04]  /*1ff0*/  LEA R2, R5, R2, 0x2 ;  /* 0x0000000205027211 */ /* 0x000fc800078e10ff */
[----:B------:R-:W-:-:S13]  /*2000*/  ISETP.GE.AND P0, PT, R2, UR15, PT ;  /* 0x0000000f02007c0c */ /* 0x000fda000bf06270 */
[----:B------:R-:W-:Y:S05]  /*2010*/  @!P0 BRA `(.L_x_878) ;  /* 0xfffffff0007c8947 */ /* 0x000fea000383ffff */
[----:B------:R-:W-:Y:S05]  /*2020*/  BSYNC.RECONVERGENT B0 ;  /* 0x0000000000007941 */ /* 0x000fea0003800200 */
.L_x_872:
[----:B------:R-:W-:Y:S05]  /*2030*/  EXIT ;  /* 0x000000000000794d */ /* 0x000fea0003800000 */
.L_x_879:
        /* <DEDUP_REMOVED lines=12> */
.L_x_1131:


//--------------------- .text._Z25multi_tensor_apply_kernelI18TensorListMetadataILi5EE15DistAdamFunctorIN3c104HalfEfNS3_8BFloat16EEJPfffffff10adamMode_tfEEvlPViT_T0_DpT1_ --------------------------
	.section	.text._Z25multi_tensor_apply_kernelI18TensorListMetadataILi5EE15DistAdamFunctorIN3c104HalfEfNS3_8BFloat16EEJPfffffff10adamMode_tfEEvlPViT_T0_DpT1_,"ax",@progbits
	.align	128
        .global         _Z25multi_tensor_apply_kernelI18TensorListMetadataILi5EE15DistAdamFunctorIN3c104HalfEfNS3_8BFloat16EEJPfffffff10adamMode_tfEEvlPViT_T0_DpT1_
        .type           _Z25multi_tensor_apply_kernelI18TensorListMetadataILi5EE15DistAdamFunctorIN3c104HalfEfNS3_8BFloat16EEJPfffffff10adamMode_tfEEvlPViT_T0_DpT1_,@function
        .size           _Z25multi_tensor_apply_kernelI18TensorListMetadataILi5EE15DistAdamFunctorIN3c104HalfEfNS3_8BFloat16EEJPfffffff10adamMode_tfEEvlPViT_T0_DpT1_,(.L_x_1132 - _Z25multi_tensor_apply_kernelI18TensorListMetadataILi5EE15DistAdamFunctorIN3c104HalfEfNS3_8BFloat16EEJPfffffff10adamMode_tfEEvlPViT_T0_DpT1_)
        .other          _Z25multi_tensor_apply_kernelI18TensorListMetadataILi5EE15DistAdamFunctorIN3c104HalfEfNS3_8BFloat16EEJPfffffff10adamMode_tfEEvlPViT_T0_DpT1_,@"STO_CUDA_ENTRY STV_DEFAULT"
_Z25multi_tensor_apply_kernelI18TensorListMetadataILi5EE15DistAdamFunctorIN3c104HalfEfNS3_8BFloat16EEJPfffffff10adamMode_tfEEvlPViT_T0_DpT1_:
.text._Z25multi_tensor_apply_kernelI18TensorListMetadataILi5EE15DistAdamFunctorIN3c104HalfEfNS3_8BFloat16EEJPfffffff10adamMode_tfEEvlPViT_T0_DpT1_:
        /* <DEDUP_REMOVED lines=57> */
.L_x_886:
[----:B------:R-:W-:Y:S01]  /*0390*/  HFMA2 R9, -RZ, RZ, 0, 1.1920928955078125e-07 ;  /* 0x00000002ff097431 */ /* 0x000fe200000001ff */
[----:B------:R-:W-:Y:S01]  /*03a0*/  MOV R5, 0x2 ;  /* 0x0000000200057802 */ /* 0x000fe20000000f00 */
[----:B0-----:R-:W-:-:S04]  /*03b0*/  HFMA2 R3, -RZ, RZ, 0, 1.1920928955078125e-07 ;  /* 0x00000002ff037431 */ /* 0x001fc800000001ff */
        /* <DEDUP_REMOVED lines=10> */
[C---:B--2---:R-:W-:Y:S02]  /*0460*/  SHF.R.U64 R25, R20.reuse, 0x10, R21 ;  /* 0x0000001014197819 */ /* 0x044fe40000001215 */
[----:B------:R-:W-:Y:S02]  /*0470*/  PRMT R11, R20, 0x7610, R11 ;  /* 0x00007610140b7816 */ /* 0x000fe4000000000b */
[----:B---3--:R-:W-:Y:S02]  /*0480*/  SHF.R.U32.HI R22, RZ, 0x10, R17 ;  /* 0x00000010ff167819 */ /* 0x008fe40000011611 */
[----:B------:R-:W-:-:S02]  /*0490*/  SHF.R.U32.HI R0, RZ, 0x10, R21 ;  /* 0x00000010ff007819 */ /* 0x000fc40000011615 */
[C---:B----4-:R-:W-:Y:S02]  /*04a0*/  SHF.R.U64 R26, R18.reuse, 0x10, R19 ;  /* 0x00000010121a7819 */ /* 0x050fe40000001213 */
[----:B------:R-:W-:Y:S02]  /*04b0*/  PRMT R23, R18, 0x7610, R23 ;  /* 0x0000761012177816 */ /* 0x000fe40000000017 */
[----:B------:R-:W-:Y:S02]  /*04c0*/  PRMT R10, R21, 0x7610, R10 ;  /* 0x00007610150a7816 */ /* 0x000fe4000000000a */
[----:B------:R-:W-:Y:S02]  /*04d0*/  SHF.R.U32.HI R18, RZ, 0x10, R19 ;  /* 0x00000010ff127819 */ /* 0x000fe40000011613 */
[----:B------:R-:W-:Y:S02]  /*04e0*/  PRMT R20, R19, 0x7610, R20 ;  /* 0x0000761013147816 */ /* 0x000fe40000000014 */
[----:B------:R-:W-:-:S02]  /*04f0*/  SHF.R.U64 R24, R16, 0x10, R17 ;  /* 0x0000001010187819 */ /* 0x000fc40000001211 */
[----:B------:R-:W-:Y:S02]  /*0500*/  PRMT R19, R16, 0x7610, R19 ;  /* 0x0000761010137816 */ /* 0x000fe40000000013 */
[----:B------:R-:W-:Y:S02]  /*0510*/  PRMT R21, R17, 0x7610, R21 ;  /* 0x0000761011157816 */ /* 0x000fe40000000015 */
[----:B------:R-:W-:Y:S02]  /*0520*/  PRMT R16, R25, 0x7610, R16 ;  /* 0x0000761019107816 */ /* 0x000fe40000000010 */
[----:B------:R-:W-:Y:S01]  /*0530*/  PRMT R17, R22, 0x7610, R17 ;  /* 0x0000761016117816 */ /* 0x000fe20000000011 */
[----:B------:R-:W-:Y:S06]  /*0540*/  BRA `(.L_x_883) ;  /* 0x0000000000bc7947 */ /* 0x000fec0003800000 */
.L_x_882:
[C---:B------:R-:W-:Y:S02]  /*0550*/  IADD3 R10, PT, PT, R6.reuse, 0x2, RZ ;  /* 0x00000002060a7810 */ /* 0x040fe40007ffe0ff */
[----:B------:R-:W-:Y:S02]  /*0560*/  IADD3 R11, PT, PT, R6, 0x3, RZ ;  /* 0x00000003060b7810 */ /* 0x000fe40007ffe0ff */
[----:B------:R-:W-:Y:S02]  /*0570*/  ISETP.GE.AND P2, PT, R10, UR15, PT ;  /* 0x0000000f0a007c0c */ /* 0x000fe4000bf46270 */
[----:B------:R-:W-:Y:S02]  /*0580*/  ISETP.GE.AND P3, PT, R11, UR15, PT ;  /* 0x0000000f0b007c0c */ /* 0x000fe4000bf66270 */
[C---:B------:R-:W-:Y:S02]  /*0590*/  ISETP.GE.AND P0, PT, R6.reuse, UR15, PT ;  /* 0x0000000f06007c0c */ /* 0x040fe4000bf06270 */
[----:B------:R-:W-:-:S02]  /*05a0*/  IADD3 R0, PT, PT, R6, 0x1, RZ ;  /* 0x0000000106007810 */ /* 0x000fc40007ffe0ff */
[----:B------:R-:W-:Y:S02]  /*05b0*/  MOV R21, 0x4 ;  /* 0x0000000400157802 */ /* 0x000fe40000000f00 */
[----:B------:R-:W-:Y:S02]  /*05c0*/  ISETP.GE.AND P1, PT, R0, UR15, PT ;  /* 0x0000000f00007c0c */ /* 0x000fe4000bf26270 */
[----:B------:R-:W-:Y:S02]  /*05d0*/  MOV R17, 0x4 ;  /* 0x0000000400117802 */ /* 0x000fe40000000f00 */
[----:B------:R-:W-:Y:S02]  /*05e0*/  MOV R19, 0x4 ;  /* 0x0000000400137802 */ /* 0x000fe40000000f00 */
[----:B------:R-:W-:Y:S01]  /*05f0*/  @P2 MOV R14, RZ ;  /* 0x000000ff000e2202 */ /* 0x000fe20000000f00 */
[C---:B------:R-:W-:Y:S01]  /*0600*/  @!P0 IMAD.WIDE R20, R6.reuse, R21, UR10 ;  /* 0x0000000a06148e25 */ /* 0x040fe2000f8e0215 */
[----:B------:R-:W-:Y:S01]  /*0610*/  @P3 MOV R15, RZ ;  /* 0x000000ff000f3202 */ /* 0x000fe20000000f00 */
[----:B------:R-:W5:Y:S01]  /*0620*/  @!P0 LDG.E.U16 R11, desc[UR16][R8.64] ;  /* 0x00000010080b8981 */ /* 0x000f62000c1e1500 */
[----:B------:R-:W-:Y:S01]  /*0630*/  MOV R29, 0x4 ;  /* 0x00000004001d7802 */ /* 0x000fe20000000f00 */
[C---:B------:R-:W-:Y:S01]  /*0640*/  @!P2 IMAD.WIDE R16, R6.reuse, R17, UR10 ;  /* 0x0000000a0610ae25 */ /* 0x040fe2000f8e0211 */
[----:B------:R-:W-:Y:S01]  /*0650*/  @P2 PRMT R10, RZ, 0x7610, R10 ;  /* 0x00007610ff0a2816 */ /* 0x000fe2000000000a */
        /* <DEDUP_REMOVED lines=8> */
[----:B------:R3:W5:Y:S01]  /*06e0*/  @!P3 LDG.E R15, desc[UR16][R18.64+0xc] ;  /* 0x00000c10120fb981 */ /* 0x000762000c1e1900 */
[----:B0-----:R-:W-:-:S02]  /*06f0*/  @P2 PRMT R20, RZ, 0x7610, R20 ;  /* 0x00007610ff142816 */ /* 0x001fc40000000014 */
        /* <DEDUP_REMOVED lines=19> */
[----:B0--3--:R-:W-:-:S07]  /*0830*/  @P0 PRMT R19, RZ, 0x7610, R19 ;  /* 0x00007610ff130816 */ /* 0x009fce0000000013 */
.L_x_883:
[----:B-1----:R-:W0:Y:S01]  /*0840*/  MUFU.RCP R22, UR25 ;  /* 0x0000001900167d08 */ /* 0x002e220008001000 */
[C---:B-----5:R-:W-:Y:S01]  /*0850*/  FMUL.FTZ R12, R7.reuse, R12 ;  /* 0x0000000c070c7220 */ /* 0x060fe20000410000 */
[----:B------:R-:W-:Y:S02]  /*0860*/  HADD2.F32 R19, -RZ, R19.H0_H0 ;  /* 0x20000013ff137230 */ /* 0x000fe40000004100 */
[----:B------:R-:W-:Y:S01]  /*0870*/  FMUL.FTZ R13, R7, R13 ;  /* 0x0000000d070d7220 */ /* 0x000fe20000410000 */
[----:B------:R-:W-:Y:S02]  /*0880*/  HADD2.F32 R23, -RZ, R23.H0_H0 ;  /* 0x20000017ff177230 */ /* 0x000fe40000004100 */
[C---:B------:R-:W-:Y:S01]  /*0890*/  FMUL.FTZ R25, R12.reuse, R12 ;  /* 0x0000000c0c197220 */ /* 0x040fe20000410000 */
[----:B------:R-:W-:Y:S01]  /*08a0*/  FFMA.FTZ R12, R12, -UR22, R12 ;  /* 0x800000160c0c7c23 */ /* 0x000fe2000801000c */
[----:B------:R-:W-:Y:S02]  /*08b0*/  HADD2.F32 R26, -RZ, R26.H0_H0 ;  /* 0x2000001aff1a7230 */ /* 0x000fe40000004100 */
[----:B------:R-:W-:Y:S01]  /*08c0*/  FFMA.FTZ R29, R13, -UR22, R13 ;  /* 0x800000160d1d7c23 */ /* 0x000fe2000801000d */
[----:B------:R-:W-:Y:S01]  /*08d0*/  FFMA.FTZ R28, R25, -UR23, R25 ;  /* 0x80000017191c7c23 */ /* 0x000fe20008010019 */
[----:B------:R-:W-:Y:S01]  /*08e0*/  FMUL.FTZ R13, R13, R13 ;  /* 0x0000000d0d0d7220 */ /* 0x000fe20000410000 */
[----:B------:R-:W-:Y:S01]  /*08f0*/  FFMA.FTZ R25, R23, UR22, R12 ;  /* 0x0000001617197c23 */ /* 0x000fe2000801000c */
[----:B------:R-:W-:-:S02]  /*0900*/  HADD2.F32 R23, -RZ, R24.H0_H0 ;  /* 0x20000018ff177230 */ /* 0x000fc40000004100 */
[----:B------:R-:W-:Y:S01]  /*0910*/  FFMA.FTZ R19, R19, UR23, R28 ;  /* 0x0000001713137c23 */ /* 0x000fe2000801001c */
[----:B------:R-:W-:Y:S01]  /*0920*/  FFMA.FTZ R29, R26, UR22, R29 ;  /* 0x000000161a1d7c23 */ /* 0x000fe2000801001d */
[----:B------:R-:W-:Y:S01]  /*0930*/  FFMA.FTZ R24, R13, -UR23, R13 ;  /* 0x800000170d187c23 */ /* 0x000fe2000801000d */
[----:B------:R-:W1:Y:S01]  /*0940*/  MUFU.RCP R12, UR24 ;  /* 0x00000018000c7d08 */ /* 0x000e620008001000 */
[----:B0-----:R-:W-:Y:S01]  /*0950*/  FMUL.FTZ R27, R19, R22 ;  /* 0x00000016131b7220 */ /* 0x001fe20000410000 */
[----:B------:R-:W-:Y:S02]  /*0960*/  HADD2.F32 R11, -RZ, R11.H0_H0 ;  /* 0x2000000bff0b7230 */ /* 0x000fe40000004100 */
[----:B------:R-:W-:Y:S01]  /*0970*/  FFMA.FTZ R23, R23, UR23, R24 ;  /* 0x0000001717177c23 */ /* 0x000fe20008010018 */
[C---:B------:R-:W-:Y:S01]  /*0980*/  FMUL.FTZ R14, R7.reuse, R14 ;  /* 0x0000000e070e7220 */ /* 0x040fe20000410000 */
[----:B------:R-:W-:Y:S02]  /*0990*/  HADD2.F32 R21, -RZ, R21.H0_H0 ;  /* 0x20000015ff157230 */ /* 0x000fe40000004100 */
[----:B------:R-:W-:Y:S01]  /*09a0*/  FMUL.FTZ R15, R7, R15 ;  /* 0x0000000f070f7220 */ /* 0x000fe20000410000 */
[----:B------:R-:W-:Y:S01]  /*09b0*/  HADD2.F32 R20, -RZ, R20.H0_H0 ;  /* 0x20000014ff147230 */ /* 0x000fe20000004100 */
[----:B------:R-:W0:Y:S01]  /*09c0*/  MUFU.SQRT R27, R27 ;  /* 0x0000001b001b7308 */ /* 0x000e220000002000 */
[----:B------:R-:W-:-:S02]  /*09d0*/  HADD2.F32 R17, -RZ, R17.H0_H0 ;  /* 0x20000011ff117230 */ /* 0x000fc40000004100 */
[----:B------:R-:W-:Y:S02]  /*09e0*/  HADD2.F32 R18, -RZ, R18.H0_H0 ;  /* 0x20000012ff127230 */ /* 0x000fe40000004100 */
[----:B------:R-:W-:Y:S02]  /*09f0*/  HADD2.F32 R16, -RZ, R16.H0_H0 ;  /* 0x20000010ff107230 */ /* 0x000fe40000004100 */
[----:B------:R-:W-:Y:S01]  /*0a00*/  HADD2.F32 R0, -RZ, R0.H0_H0 ;  /* 0x20000000ff007230 */ /* 0x000fe20000004100 */
[----:B------:R-:W-:Y:S01]  /*0a10*/  F2F.F16.F32 R19, R19 ;  /* 0x0000001300137304 */ /* 0x000fe20000200800 */
[----:B-1----:R-:W-:Y:S01]  /*0a20*/  FMUL.FTZ R13, R25, R12 ;  /* 0x0000000c190d7220 */ /* 0x002fe20000410000 */
[----:B0-----:R-:W-:Y:S01]  /*0a30*/  FADD.FTZ R26, R27, UR26 ;  /* 0x0000001a1b1a7e21 */ /* 0x001fe20008010000 */
[----:B------:R-:W-:-:S05]  /*0a40*/  FMUL.FTZ R27, R23, R22 ;  /* 0x00000016171b7220 */ /* 0x000fca0000410000 */
[----:B------:R-:W0:Y:S08]  /*0a50*/  MUFU.RCP R26, R26 ;  /* 0x0000001a001a7308 */ /* 0x000e300000001000 */
[----:B------:R-:W1:Y:S01]  /*0a60*/  MUFU.SQRT R27, R27 ;  /* 0x0000001b001b7308 */ /* 0x000e620000002000 */
[----:B0-----:R-:W-:-:S04]  /*0a70*/  FMUL.FTZ R24, R13, R26 ;  /* 0x0000001a0d187220 */ /* 0x001fc80000410000 */
[----:B------:R-:W-:Y:S01]  /*0a80*/  FFMA.FTZ R24, R11, UR21, R24 ;  /* 0x000000150b187c23 */ /* 0x000fe20008010018 */
[----:B-1----:R-:W-:-:S03]  /*0a90*/  FADD.FTZ R26, R27, UR26 ;  /* 0x0000001a1b1a7e21 */ /* 0x002fc60008010000 */
[----:B------:R-:W-:Y:S01]  /*0aa0*/  FMUL.FTZ R24, R24, UR27 ;  /* 0x0000001b18187c20 */ /* 0x000fe20008410000 */
[----:B------:R-:W-:Y:S01]  /*0ab0*/  FFMA.FTZ R27, R14, -UR22, R14 ;  /* 0x800000160e1b7c23 */ /* 0x000fe2000801000e */
[----:B------:R-:W0:Y:S03]  /*0ac0*/  MUFU.RCP R13, R26 ;  /* 0x0000001a000d7308 */ /* 0x000e260000001000 */
[----:B------:R-:W-:Y:S01]  /*0ad0*/  F2FP.F16.F32.PACK_AB R24, RZ, R24 ;  /* 0x00000018ff18723e */ /* 0x000fe200000000ff */
[----:B------:R-:W-:-:S04]  /*0ae0*/  FFMA.FTZ R27, R20, UR22, R27 ;  /* 0x00000016141b7c23 */ /* 0x000fc8000801001b */
[----:B------:R-:W-:Y:S02]  /*0af0*/  HADD2.F32 R24, -RZ, R24.H0_H0 ;  /* 0x20000018ff187230 */ /* 0x000fe40000004100 */
[-C--:B------:R-:W-:Y:S02]  /*0b00*/  FMUL.FTZ R20, R27, R12.reuse ;  /* 0x0000000c1b147220 */ /* 0x080fe40000410000 */
[----:B------:R-:W-:Y:S01]  /*0b10*/  F2F.F16.F32 R27, R27 ;  /* 0x0000001b001b7304 */ /* 0x000fe20000200800 */
[----:B------:R-:W-:Y:S01]  /*0b20*/  FADD.FTZ R11, R11, -R24 ;  /* 0x800000180b0b7221 */ /* 0x000fe20000010000 */
[----:B------:R-:W-:-:S04]  /*0b30*/  FMUL.FTZ R24, R29, R12 ;  /* 0x0000000c1d187220 */ /* 0x000fc80000410000 */
[----:B0-----:R-:W-:Y:S01]  /*0b40*/  FMUL.FTZ R13, R24, R13 ;  /* 0x0000000d180d7220 */ /* 0x001fe20000410000 */
[----:B------:R-:W-:Y:S01]  /*0b50*/  FMUL.FTZ R24, R14, R14 ;  /* 0x0000000e0e187220 */ /* 0x000fe20000410000 */
[----:B------:R-:W-:-:S03]  /*0b60*/  FMUL.FTZ R14, R15, R15 ;  /* 0x0000000f0f0e7220 */ /* 0x000fc60000410000 */
[----:B------:R-:W-:-:S04]  /*0b70*/  FFMA.FTZ R24, R24, -UR23, R24 ;  /* 0x8000001718187c23 */ /* 0x000fc80008010018 */
[----:B------:R-:W-:-:S04]  /*0b80*/  FFMA.FTZ R21, R21, UR23, R24 ;  /* 0x0000001715157c23 */ /* 0x000fc80008010018 */
[----:B------:R-:W-:Y:S02]  /*0b90*/  FMUL.FTZ R26, R21, R22 ;  /* 0x00000016151a7220 */ /* 0x000fe40000410000 */
[----:B------:R-:W-:Y:S08]  /*0ba0*/  F2F.F16.F32 R21, R21 ;  /* 0x0000001500157304 */ /* 0x000ff00000200800 */
[----:B------:R-:W0:Y:S02]  /*0bb0*/  MUFU.SQRT R26, R26 ;  /* 0x0000001a001a7308 */ /* 0x000e240000002000 */
[----:B0-----:R-:W-:-:S06]  /*0bc0*/  FADD.FTZ R28, R26, UR26 ;  /* 0x0000001a1a1c7e21 */ /* 0x001fcc0008010000 */
[----:B------:R-:W0:Y:S02]  /*0bd0*/  MUFU.RCP R24, R28 ;  /* 0x0000001c00187308 */ /* 0x000e240000001000 */
[----:B0-----:R-:W-:Y:S01]  /*0be0*/  FMUL.FTZ R20, R20, R24 ;  /* 0x0000001814147220 */ /* 0x001fe20000410000 */
[----:B------:R-:W-:Y:S01]  /*0bf0*/  FFMA.FTZ R24, R14, -UR23, R14 ;  /* 0x800000170e187c23 */ /* 0x000fe2000801000e */
[----:B------:R-:W-:-:S04]  /*0c00*/  FFMA.FTZ R14, R15, -UR22, R15 ;  /* 0x800000160f0e7c23 */ /* 0x000fc8000801000f */
[----:B------:R-:W-:Y:S01]  /*0c10*/  F2F.F16.F32 R15, R23 ;  /* 0x00000017000f7304 */ /* 0x000fe20000200800 */
[----:B------:R-:W-:Y:S01]  /*0c20*/  FFMA.FTZ R24, R17, UR23, R24 ;  /* 0x0000001711187c23 */ /* 0x000fe20008010018 */
[----:B------:R-:W-:-:S03]  /*0c30*/  FFMA.FTZ R18, R18, UR22, R14 ;  /* 0x0000001612127c23 */ /* 0x000fc6000801000e */
[----:B------:R-:W-:-:S03]  /*0c40*/  FMUL.FTZ R28, R24, R22 ;  /* 0x00000016181c7220 */ /* 0x000fc60000410000 */
[----:B------:R0:W-:Y:S08]  /*0c50*/  F2F.F16.F32 R17, R25 ;  /* 0x0000001900117304 */ /* 0x0001f00000200800 */
[----:B------:R-:W1:Y:S01]  /*0c60*/  MUFU.SQRT R28, R28 ;  /* 0x0000001c001c7308 */ /* 0x000e620000002000 */
[----:B0-----:R-:W-:Y:S01]  /*0c70*/  FMUL.FTZ R25, R18, R12 ;  /* 0x0000000c12197220 */ /* 0x001fe20000410000 */
[----:B------:R-:W-:Y:S01]  /*0c80*/  FFMA.FTZ R12, R16, UR21, R13 ;  /* 0x00000015100c7c23 */ /* 0x000fe2000801000d */
[----:B------:R-:W-:-:S03]  /*0c90*/  HADD2.F32 R13, -RZ, R10.H0_H0 ;  /* 0x2000000aff0d7230 */ /* 0x000fc60000004100 */
[----:B------:R-:W-:Y:S02]  /*0ca0*/  FMUL.FTZ R12, R12, UR27 ;  /* 0x0000001b0c0c7c20 */ /* 0x000fe40008410000 */
[----:B------:R-:W-:Y:S01]  /*0cb0*/  FFMA.FTZ R20, R13, UR21, R20 ;  /* 0x000000150d147c23 */ /* 0x000fe20008010014 */
[----:B------:R0:W-:Y:S02]  /*0cc0*/  F2F.F16.F32 R22, R29 ;  /* 0x0000001d00167304 */ /* 0x0001e40000200800 */
[----:B------:R-:W-:Y:S01]  /*0cd0*/  F2FP.F16.F32.PACK_AB R12, RZ, R12 ;  /* 0x0000000cff0c723e */ /* 0x000fe200000000ff */
[----:B------:R-:W-:Y:S01]  /*0ce0*/  FMUL.FTZ R20, R20, UR27 ;  /* 0x0000001b14147c20 */ /* 0x000fe20008410000 */
[----:B-1----:R-:W-:-:S04]  /*0cf0*/  FADD.FTZ R26, R28, UR26 ;  /* 0x0000001a1c1a7e21 */ /* 0x002fc80008010000 */
[----:B------:R-:W-:Y:S01]  /*0d00*/  F2FP.F16.F32.PACK_AB R20, RZ, R20 ;  /* 0x00000014ff14723e */ /* 0x000fe200000000ff */
[----:B------:R-:W-:Y:S04]  /*0d10*/  F2F.F16.F32 R14, R18 ;  /* 0x00000012000e7304 */ /* 0x000fe80000200800 */
[----:B------:R-:W-:-:S04]  /*0d20*/  HADD2.F32 R20, -RZ, R20.H0_H0 ;  /* 0x20000014ff147230 */ /* 0x000fc80000004100 */
[----:B------:R-:W1:Y:S01]  /*0d30*/  MUFU.RCP R26, R26 ;  /* 0x0000001a001a7308 */ /* 0x000e620000001000 */
[----:B0-----:R-:W-:-:S07]  /*0d40*/  FADD.FTZ R29, R13, -R20 ;  /* 0x800000140d1d7221 */ /* 0x001fce0000010000 */
[----:B------:R-:W0:Y:S08]  /*0d50*/  F2F.F16.F32 R29, R29 ;  /* 0x0000001d001d7304 */ /* 0x000e300000200800 */
[----:B------:R-:W-:Y:S01]  /*0d60*/  F2F.F16.F32 R23, R24 ;  /* 0x0000001800177304 */ /* 0x000fe20000200800 */
[----:B-1----:R-:W-:-:S04]  /*0d70*/  FMUL.FTZ R25, R25, R26 ;  /* 0x0000001a19197220 */ /* 0x002fc80000410000 */
[----:B------:R-:W-:Y:S01]  /*0d80*/  FFMA.FTZ R10, R0, UR21, R25 ;  /* 0x00000015000a7c23 */ /* 0x000fe20008010019 */
[----:B------:R-:W-:Y:S02]  /*0d90*/  HADD2.F32 R25, -RZ, R12.H0_H0 ;  /* 0x2000000cff197230 */ /* 0x000fe40000004100 */
[----:B------:R-:W1:Y:S01]  /*0da0*/  F2F.F16.F32 R26, R11 ;  /* 0x0000000b001a7304 */ /* 0x000e620000200800 */
[----:B------:R-:W-:Y:S02]  /*0db0*/  FMUL.FTZ R10, R10, UR27 ;  /* 0x0000001b0a0a7c20 */ /* 0x000fe40008410000 */
[----:B------:R-:W-:Y:S01]  /*0dc0*/  FADD.FTZ R28, R16, -R25 ;  /* 0x80000019101c7221 */ /* 0x000fe20000010000 */
[----:B0-----:R-:W-:Y:S02]  /*0dd0*/  HADD2.F32 R16, -RZ, R29.H0_H0 ;  /* 0x2000001dff107230 */ /* 0x001fe40000004100 */
[----:B------:R-:W-:-:S03]  /*0de0*/  F2FP.F16.F32.PACK_AB R10, RZ, R10 ;  /* 0x0000000aff0a723e */ /* 0x000fc600000000ff */
[----:B------:R-:W0:Y:S02]  /*0df0*/  F2F.F16.F32 R28, R28 ;  /* 0x0000001c001c7304 */ /* 0x000e240000200800 */
[----:B------:R-:W-:Y:S02]  /*0e00*/  HADD2.F32 R13, -RZ, R10.H0_H0 ;  /* 0x2000000aff0d7230 */ /* 0x000fe40000004100 */
[----:B-1----:R-:W-:-:S03]  /*0e10*/  HADD2.F32 R25, -RZ, R26.H0_H0 ;  /* 0x2000001aff197230 */ /* 0x002fc60000004100 */
[----:B------:R-:W-:Y:S01]  /*0e20*/  FADD.FTZ R13, R0, -R13 ;  /* 0x8000000d000d7221 */ /* 0x000fe20000010000 */
[----:B------:R-:W-:Y:S01]  /*0e30*/  F2F.BF16.F32 R16, R16 ;  /* 0x0000001000107304 */ /* 0x000fe20000202000 */
[----:B0-----:R-:W-:-:S07]  /*0e40*/  HADD2.F32 R0, -RZ, R28.H0_H0 ;  /* 0x2000001cff007230 */ /* 0x001fce0000004100 */
[----:B------:R-:W0:Y:S08]  /*0e50*/  F2F.F16.F32 R20, R13 ;  /* 0x0000000d00147304 */ /* 0x000e300000200800 */
[----:B------:R-:W1:Y:S01]  /*0e60*/  F2F.BF16.F32 R25, R25 ;  /* 0x0000001900197304 */ /* 0x000e620000202000 */
[----:B0-----:R-:W-:-:S07]  /*0e70*/  HADD2.F32 R18, -RZ, R20.H0_H0 ;  /* 0x20000014ff127230 */ /* 0x001fce0000004100 */
[----:B------:R-:W0:Y:S08]  /*0e80*/  F2F.BF16.F32 R0, R0 ;  /* 0x0000000000007304 */ /* 0x000e300000202000 */
[----:B------:R-:W2:Y:S01]  /*0e90*/  F2F.BF16.F32 R18, R18 ;  /* 0x0000001200127304 */ /* 0x000ea20000202000 */
[----:B-1----:R-:W-:Y:S05]  /*0ea0*/  BRA.U !UP1, `(.L_x_884) ;  /* 0x00000001095c7547 */ /* 0x002fea000b800000 */
        /* <DEDUP_REMOVED lines=8> */
[----:B------:R-:W-:Y:S01]  /*0f30*/  SHF.L.U32 R20, R23, 0x10, RZ ;  /* 0x0000001017147819 */ /* 0x000fe200000006ff */
[----:B0-----:R-:W-:Y:S01]  /*0f40*/  IMAD.WIDE.U32 R22, R0, 0x10000, RZ ;  /* 0x0001000000167825 */ /* 0x001fe200078e00ff */
[----:B--2---:R-:W-:-:S02]  /*0f50*/  SHF.L.U32 R17, R18, 0x10, RZ ;  /* 0x0000001012117819 */ /* 0x004fc400000006ff */
[----:B------:R-:W-:Y:S02]  /*0f60*/  LOP3.LUT R15, R15, R20, R21, 0xfe, !PT ;  /* 0x000000140f0f7212 */ /* 0x000fe400078efe15 */
[----:B------:R-:W-:Y:S02]  /*0f70*/  MOV R21, 0x2 ;  /* 0x0000000200157802 */ /* 0x000fe40000000f00 */
[----:B------:R-:W-:Y:S02]  /*0f80*/  LOP3.LUT R12, R12, R26, RZ, 0xfc, !PT ;  /* 0x0000001a0c0c7212 */ /* 0x000fe400078efcff */
[----:B------:R-:W-:Y:S02]  /*0f90*/  LOP3.LUT R14, R14, R19, RZ, 0xfc, !PT ;  /* 0x000000130e0e7212 */ /* 0x000fe400078efcff */
[----:B------:R-:W-:Y:S01]  /*0fa0*/  LOP3.LUT R19, R23, R17, R16, 0xfe, !PT ;  /* 0x0000001117137212 */ /* 0x000fe200078efe10 */
[----:B------:R-:W-:Y:S01]  /*0fb0*/  IMAD.WIDE R16, R6, R21, UR12 ;  /* 0x0000000c06107e25 */ /* 0x000fe2000f8e0215 */
[----:B------:R-:W-:Y:S01]  /*0fc0*/  LOP3.LUT R18, R22, R25, RZ, 0xfc, !PT ;  /* 0x0000001916127212 */ /* 0x000fe200078efcff */
[----:B------:R0:W-:Y:S04]  /*0fd0*/  STG.E.64 desc[UR16][R8.64], R12 ;  /* 0x0000000c08007986 */ /* 0x0001e8000c101b10 */
[----:B------:R0:W-:Y:S04]  /*0fe0*/  STG.E.64 desc[UR16][R4.64], R10 ;  /* 0x0000000a04007986 */ /* 0x0001e8000c101b10 */
[----:B------:R0:W-:Y:S04]  /*0ff0*/  STG.E.64 desc[UR16][R2.64], R14 ;  /* 0x0000000e02007986 */ /* 0x0001e8000c101b10 */
[----:B------:R0:W-:Y:S01]  /*1000*/  STG.E.64 desc[UR16][R16.64], R18 ;  /* 0x0000001210007986 */ /* 0x0001e2000c101b10 */
[----:B------:R-:W-:Y:S05]  /*1010*/  BRA `(.L_x_885) ;  /* 0x0000000000787947 */ /* 0x000fea0003800000 */
.L_x_884:
[C---:B------:R-:W-:Y:S01]  /*1020*/  IADD3 R10, PT, PT, R6.reuse, 0x1, RZ ;  /* 0x00000001060a7810 */ /* 0x040fe20007ffe0ff */
[----:B------:R-:W-:Y:S01]  /*1030*/  HFMA2 R13, -RZ, RZ, 0, 1.1920928955078125e-07 ;  /* 0x00000002ff0d7431 */ /* 0x000fe200000001ff */
[----:B------:R-:W-:Y:S02]  /*1040*/  ISETP.GE.AND P3, PT, R6, UR15, PT ;  /* 0x0000000f06007c0c */ /* 0x000fe4000bf66270 */
[----:B------:R-:W-:Y:S02]  /*1050*/  ISETP.GE.AND P0, PT, R10, UR15, PT ;  /* 0x0000000f0a007c0c */ /* 0x000fe4000bf06270 */
[C---:B------:R-:W-:Y:S02]  /*1060*/  IADD3 R10, PT, PT, R6.reuse, 0x2, RZ ;  /* 0x00000002060a7810 */ /* 0x040fe40007ffe0ff */
[----:B------:R-:W-:Y:S02]  /*1070*/  IADD3 R11, PT, PT, R6, 0x3, RZ ;  /* 0x00000003060b7810 */ /* 0x000fe40007ffe0ff */
[----:B------:R-:W-:-:S02]  /*1080*/  ISETP.GE.AND P1, PT, R10, UR15, PT ;  /* 0x0000000f0a007c0c */ /* 0x000fc4000bf26270 */
[----:B------:R-:W-:Y:S02]  /*1090*/  ISETP.GE.AND P2, PT, R11, UR15, PT ;  /* 0x0000000f0b007c0c */ /* 0x000fe4000bf46270 */
[----:B------:R-:W-:Y:S01]  /*10a0*/  MOV R24, 0x2 ;  /* 0x0000000200187802 */ /* 0x000fe20000000f00 */
[CC--:B------:R-:W-:Y:S01]  /*10b0*/  @!P3 IMAD.WIDE R10, R6.reuse, R13.reuse, UR12 ;  /* 0x0000000c060abe25 */ /* 0x0c0fe2000f8e020d */
[----:B------:R1:W-:Y:S03]  /*10c0*/  @!P3 STG.E.U16 desc[UR16][R8.64], R26 ;  /* 0x0000001a0800b986 */ /* 0x0003e6000c101510 */
[----:B------:R-:W-:Y:S01]  /*10d0*/  @!P0 IMAD.WIDE R12, R6, R13, UR12 ;  /* 0x0000000c060c8e25 */ /* 0x000fe2000f8e020d */
[----:B------:R-:W-:Y:S04]  /*10e0*/  @!P3 STG.E.U16 desc[UR16][R4.64], R17 ;  /* 0x000000110400b986 */ /* 0x000fe8000c101510 */
[----:B------:R-:W-:Y:S01]  /*10f0*/  @!P3 STG.E.U16 desc[UR16][R2.64], R19 ;  /* 0x000000130200b986 */ /* 0x000fe2000c101510 */
[----:B-1----:R-:W-:-:S03]  /*1100*/  HFMA2 R26, -RZ, RZ, 0, 1.1920928955078125e-07 ;  /* 0x00000002ff1a7431 */ /* 0x002fc600000001ff */
[----:B------:R1:W-:Y:S04]  /*1110*/  @!P3 STG.E.U16 desc[UR16][R10.64], R25 ;  /* 0x000000190a00b986 */ /* 0x0003e8000c101510 */
[----:B------:R3:W-:Y:S04]  /*1120*/  @!P0 STG.E.U16 desc[UR16][R8.64+0x2], R28 ;  /* 0x0000021c08008986 */ /* 0x0007e8000c101510 */
[----:B------:R3:W-:Y:S04]  /*1130*/  @!P0 STG.E.U16 desc[UR16][R4.64+0x2], R22 ;  /* 0x0000021604008986 */ /* 0x0007e8000c101510 */
[----:B------:R3:W-:Y:S01]  /*1140*/  @!P0 STG.E.U16 desc[UR16][R2.64+0x2], R15 ;  /* 0x0000020f02008986 */ /* 0x0007e2000c101510 */
[----:B-1----:R-:W-:-:S03]  /*1150*/  @!P1 IMAD.WIDE R24, R6, R24, UR12 ;  /* 0x0000000c06189e25 */ /* 0x002fc6000f8e0218 */
[----:B0-----:R3:W-:Y:S01]  /*1160*/  @!P0 STG.E.U16 desc[UR16][R12.64+0x2], R0 ;  /* 0x000002000c008986 */ /* 0x0017e2000c101510 */
        /* <DEDUP_REMOVED lines=8> */
[----:B--2---:R3:W-:Y:S02]  /*11f0*/  @!P2 STG.E.U16 desc[UR16][R10.64+0x6], R18 ;  /* 0x000006120a00a986 */ /* 0x0047e4000c101510 */
.L_x_885:
[----:B0--3--:R-:W-:-:S04]  /*1200*/  MOV R3, UR18 ;  /* 0x0000001200037c02 */ /* 0x009fc80008000f00 */
[----:B------:R-:W-:-:S04]  /*1210*/  LEA R6, R3, R6, 0x2 ;  /* 0x0000000603067211 */ /* 0x000fc800078e10ff */
[----:B------:R-:W-:-:S13]  /*1220*/  ISETP.GE.AND P0, PT, R6, UR15, PT ;  /* 0x0000000f06007c0c */ /* 0x000fda000bf06270 */
[----:B------:R-:W-:Y:S05]  /*1230*/  @!P0 BRA `(.L_x_886) ;  /* 0xfffffff000548947 */ /* 0x000fea000383ffff */
[----:B------:R-:W-:Y:S05]  /*1240*/  BSYNC.RECONVERGENT B0 ;  /* 0x0000000000007941 */ /* 0x000fea0003800200 */
.L_x_881:
[----:B------:R-:W-:Y:S05]  /*1250*/  EXIT ;  /* 0x000000000000794d */ /* 0x000fea0003800000 */
.L_x_880:
[----:B------:R-:W-:Y:S01]  /*1260*/  BSSY.RECONVERGENT B0, `(.L_x_887) ;  /* 0x00000e8000007945 */ /* 0x000fe20003800200 */
.L_x_893:
[----:B--2---:R-:W-:Y:S01]  /*1270*/  HFMA2 R11, -RZ, RZ, 0, 1.1920928955078125e-07 ;  /* 0x00000002ff0b7431 */ /* 0x004fe200000001ff */
[----:B------:R-:W-:Y:S02]  /*1280*/  MOV R15, 0x2 ;  /* 0x00000002000f7802 */ /* 0x000fe40000000f00 */
[----:B------:R-:W-:-:S03]  /*1290*/  MOV R13, 0x2 ;  /* 0x00000002000d7802 */ /* 0x000fc60000000f00 */
[----:B------:R-:W-:-:S04]  /*12a0*/  IMAD.WIDE R14, R6, R15, UR4 ;  /* 0x00000004060e7e25 */ /* 0x000fc8000f8e020f */
[----:B------:R-:W-:-:S04]  /*12b0*/  IMAD.WIDE R10, R6, R11, UR6 ;  /* 0x00000006060a7e25 */ /* 0x000fc8000f8e020b */
[----:B------:R-:W-:Y:S01]  /*12c0*/  IMAD.WIDE R12, R6, R13, UR8 ;  /* 0x00000008060c7e25 */ /* 0x000fe2000f8e020d */
[----:B---3--:R-:W-:Y:S06]  /*12d0*/  BRA.U UP1, `(.L_x_888) ;  /* 0x0000000101a87547 */ /* 0x008fec000b800000 */
[C---:B------:R-:W-:Y:S02]  /*12e0*/  IADD3 R0, PT, PT, R6.reuse, 0x1, RZ ;  /* 0x0000000106007810 */ /* 0x040fe40007ffe0ff */
[C---:B0-----:R-:W-:Y:S02]  /*12f0*/  IADD3 R2, PT, PT, R6.reuse, 0x2, RZ ;  /* 0x0000000206027810 */ /* 0x041fe40007ffe0ff */
        /* <DEDUP_REMOVED lines=9> */
[----:B------:R-:W-:Y:S02]  /*1390*/  @P0 MOV R16, RZ ;  /* 0x000000ff00100202 */ /* 0x000fe40000000f00 */
[----:B------:R-:W-:Y:S01]  /*13a0*/  @P1 MOV R17, RZ ;  /* 0x000000ff00111202 */ /* 0x000fe20000000f00 */
[----:B------:R0:W5:Y:S01]  /*13b0*/  @!P0 LDG.E.U16 R23, desc[UR16][R14.64] ;  /* 0x000000100e178981 */ /* 0x000162000c1e1500 */
[----:B------:R-:W-:Y:S02]  /*13c0*/  @P2 MOV R18, RZ ;  /* 0x000000ff00122202 */ /* 0x000fe40000000f00 */
[----:B------:R-:W-:Y:S01]  /*13d0*/  @P3 MOV R19, RZ ;  /* 0x000000ff00133202 */ /* 0x000fe20000000f00 */
        /* <DEDUP_REMOVED lines=26> */
.L_x_888:
[----:B------:R-:W2:Y:S01]  /*1580*/  LDG.E.64 R20, desc[UR16][R14.64] ;  /* 0x000000100e147981 */ /* 0x000ea2000c1e1b00 */
[----:B------:R-:W-:-:S03]  /*1590*/  MOV R17, 0x4 ;  /* 0x0000000400117802 */ /* 0x000fc60000000f00 */
[----:B------:R-:W3:Y:S04]  /*15a0*/  LDG.E.64 R4, desc[UR16][R10.64] ;  /* 0x000000100a047981 */ /* 0x000ee8000c1e1b00 */
[----:B0-----:R-:W4:Y:S01]  /*15b0*/  LDG.E.64 R2, desc[UR16][R12.64] ;  /* 0x000000100c027981 */ /* 0x001f22000c1e1b00 */
[----:B------:R-:W-:-:S06]  /*15c0*/  IMAD.WIDE R16, R6, R17, UR10 ;  /* 0x0000000a06107e25 */ /* 0x000fcc000f8e0211 */
[----:B------:R-:W5:Y:S01]  /*15d0*/  LDG.E.128 R16, desc[UR16][R16.64] ;  /* 0x0000001010107981 */ /* 0x000f62000c1e1d00 */
[C---:B--2---:R-:W-:Y:S02]  /*15e0*/  SHF.R.U64 R24, R20.reuse, 0x10, R21 ;  /* 0x0000001014187819 */ /* 0x044fe40000001215 */
[----:B------:R-:W-:Y:S02]  /*15f0*/  PRMT R23, R20, 0x7610, R23 ;  /* 0x0000761014177816 */ /* 0x000fe40000000017 */
[----:B------:R-:W-:Y:S02]  /*1600*/  SHF.R.U32.HI R9, RZ, 0x10, R21 ;  /* 0x00000010ff097819 */ /* 0x000fe40000011615 */
[----:B------:R-:W-:Y:S02]  /*1610*/  PRMT R8, R21, 0x7610, R8 ;  /* 0x0000761015087816 */ /* 0x000fe40000000008 */
[C---:B---3--:R-:W-:Y:S02]  /*1620*/  SHF.R.U64 R21, R4.reuse, 0x10, R5 ;  /* 0x0000001004157819 */ /* 0x048fe40000001205 */
[----:B------:R-:W-:-:S02]  /*1630*/  PRMT R20, R4, 0x7610, R20 ;  /* 0x0000761004147816 */ /* 0x000fc40000000014 */
[----:B------:R-:W-:Y:S02]  /*1640*/  SHF.R.U32.HI R4, RZ, 0x10, R5 ;  /* 0x00000010ff047819 */ /* 0x000fe40000011605 */
[C-C-:B----4-:R-:W-:Y:S02]  /*1650*/  SHF.R.U64 R22, R2.reuse, 0x10, R3.reuse ;  /* 0x0000001002167819 */ /* 0x150fe40000001203 */
[----:B------:R-:W-:Y:S02]  /*1660*/  SHF.R.U32.HI R25, RZ, 0x10, R3 ;  /* 0x00000010ff197819 */ /* 0x000fe40000011603 */
[----:B------:R-:W-:Y:S02]  /*1670*/  PRMT R0, R2, 0x7610, R0 ;  /* 0x0000761002007816 */ /* 0x000fe40000000000 */
[----:B------:R-:W-:Y:S02]  /*1680*/  PRMT R2, R4, 0x7610, R2 ;  /* 0x0000761004027816 */ /* 0x000fe40000000002 */
[----:B------:R-:W-:-:S02]  /*1690*/  PRMT R4, R22, 0x7610, R4 ;  /* 0x0000761016047816 */ /* 0x000fc40000000004 */
[----:B------:R-:W-:-:S07]  /*16a0*/  PRMT R22, R25, 0x7610, R22 ;  /* 0x0000761019167816 */ /* 0x000fce0000000016 */
.L_x_889:
[----:B-----5:R-:W-:Y:S01]  /*16b0*/  HADD2.F32 R23, -RZ, R23.H0_H0 ;  /* 0x20000017ff177230 */ /* 0x020fe20000004100 */
[----:B------:R-:W2:Y:S01]  /*16c0*/  MUFU.RCP R25, UR33 ;  /* 0x0000002100197d08 */ /* 0x000ea20008001000 */
[----:B------:R-:W-:Y:S01]  /*16d0*/  HADD2.F32 R20, -RZ, R20.H0_H0 ;  /* 0x20000014ff147230 */ /* 0x000fe20000004100 */
[----:B------:R-:W-:Y:S01]  /*16e0*/  BSSY.RECONVERGENT B1, `(.L_x_890) ;  /* 0x000009b000017945 */ /* 0x000fe20003800200 */
[----:B------:R-:W-:Y:S02]  /*16f0*/  HADD2.F32 R21, -RZ, R21.H0_H0 ;  /* 0x20000015ff157230 */ /* 0x000fe40000004100 */
[----:B0-----:R-:W-:Y:S01]  /*1700*/  FMUL.FTZ R26, R23, UR28 ;  /* 0x0000001c171a7c20 */ /* 0x001fe20008410000 */
[----:B------:R-:W-:Y:S02]  /*1710*/  HADD2.F32 R4, -RZ, R4.H0_H0 ;  /* 0x20000004ff047230 */ /* 0x000fe40000004100 */
[----:B------:R-:W-:Y:S02]  /*1720*/  HADD2.F32 R8, -RZ, R8.H0_H0 ;  /* 0x20000008ff087230 */ /* 0x000fe40000004100 */
[----:B------:R-:W-:Y:S01]  /*1730*/  FFMA.FTZ R27, R7, R16, R26 ;  /* 0x00000010071b7223 */ /* 0x000fe2000001001a */
[----:B------:R-:W-:-:S02]  /*1740*/  HADD2.F32 R26, -RZ, R0.H0_H0 ;  /* 0x20000000ff1a7230 */ /* 0x000fc40000004100 */
[----:B------:R-:W-:Y:S02]  /*1750*/  HADD2.F32 R0, -RZ, R24.H0_H0 ;  /* 0x20000018ff007230 */ /* 0x000fe40000004100 */
        /* <DEDUP_REMOVED lines=8> */
[----:B------:R-:W-:Y:S01]  /*17e0*/  FFMA.FTZ R17, R7, R17, R16 ;  /* 0x0000001107117223 */ /* 0x000fe20000010010 */
[----:B------:R-:W-:-:S02]  /*17f0*/  HADD2.F32 R9, -RZ, R9.H0_H0 ;  /* 0x20000009ff097230 */ /* 0x000fc40000004100 */
[----:B--2---:R-:W-:Y:S01]  /*1800*/  FMUL.FTZ R24, R26, R25 ;  /* 0x000000191a187220 */ /* 0x004fe20000410000 */
[C---:B------:R-:W-:Y:S01]  /*1810*/  FFMA.FTZ R20, R17.reuse, -UR30, R17 ;  /* 0x8000001e11147c23 */ /* 0x040fe20008010011 */
[----:B------:R-:W-:Y:S01]  /*1820*/  FMUL.FTZ R17, R17, R17 ;  /* 0x0000001111117220 */ /* 0x000fe20000410000 */
[----:B------:R-:W-:Y:S01]  /*1830*/  HADD2.F32 R22, -RZ, R22.H0_H0 ;  /* 0x20000016ff167230 */ /* 0x000fe20000004100 */
[----:B------:R-:W0:Y:S01]  /*1840*/  MUFU.SQRT R16, R24 ;  /* 0x0000001800107308 */ /* 0x000e220000002000 */
[----:B------:R-:W-:Y:S01]  /*1850*/  FFMA.FTZ R21, R21, UR30, R20 ;  /* 0x0000001e15157c23 */ /* 0x000fe20008010014 */
[----:B------:R-:W-:Y:S01]  /*1860*/  FFMA.FTZ R17, R17, -UR31, R17 ;  /* 0x8000001f11117c23 */ /* 0x000fe20008010011 */
[----:B------:R-:W-:-:S03]  /*1870*/  HADD2.F32 R2, -RZ, R2.H0_H0 ;  /* 0x20000002ff027230 */ /* 0x000fc60000004100 */
[----:B------:R-:W-:Y:S02]  /*1880*/  FFMA.FTZ R4, R4, UR31, R17 ;  /* 0x0000001f04047c23 */ /* 0x000fe40008010011 */
[----:B------:R-:W2:Y:S02]  /*1890*/  MUFU.RCP R20, UR32 ;  /* 0x0000002000147d08 */ /* 0x000ea40008001000 */
[----:B------:R-:W-:-:S06]  /*18a0*/  FMUL.FTZ R28, R4, R25 ;  /* 0x00000019041c7220 */ /* 0x000fcc0000410000 */
[----:B------:R-:W3:Y:S01]  /*18b0*/  MUFU.SQRT R28, R28 ;  /* 0x0000001c001c7308 */ /* 0x000ee20000002000 */
[----:B0-----:R-:W-:-:S07]  /*18c0*/  FADD.FTZ R16, R16, UR34 ;  /* 0x0000002210107e21 */ /* 0x001fce0008010000 */
[----:B------:R-:W0:Y:S01]  /*18d0*/  MUFU.RCP R16, R16 ;  /* 0x0000001000107308 */ /* 0x000e220000001000 */
[----:B--2---:R-:W-:-:S07]  /*18e0*/  FMUL.FTZ R17, R27, R20 ;  /* 0x000000141b117220 */ /* 0x004fce0000410000 */
[----:B------:R-:W-:Y:S01]  /*18f0*/  F2F.F16.F32 R26, R26 ;  /* 0x0000001a001a7304 */ /* 0x000fe20000200800 */
[----:B---3--:R-:W-:-:S07]  /*1900*/  FADD.FTZ R29, R28, UR34 ;  /* 0x000000221c1d7e21 */ /* 0x008fce0008010000 */
[----:B------:R-:W-:Y:S01]  /*1910*/  F2F.F16.F32 R4, R4 ;  /* 0x0000000400047304 */ /* 0x000fe20000200800 */
[----:B0-----:R-:W-:-:S04]  /*1920*/  FMUL.FTZ R17, R17, R16 ;  /* 0x0000001011117220 */ /* 0x001fc80000410000 */
[----:B------:R-:W-:-:S03]  /*1930*/  FMUL.FTZ R17, R17, UR35 ;  /* 0x0000002311117c20 */ /* 0x000fc60008410000 */
[----:B------:R-:W0:Y:S02]  /*1940*/  MUFU.RCP R16, R29 ;  /* 0x0000001d00107308 */ /* 0x000e240000001000 */
[----:B------:R-:W-:-:S05]  /*1950*/  F2FP.F16.F32.PACK_AB R17, RZ, R17 ;  /* 0x00000011ff11723e */ /* 0x000fca00000000ff */
[----:B------:R-:W-:Y:S02]  /*1960*/  HADD2.F32 R24, -RZ, R17.H0_H0 ;  /* 0x20000011ff187230 */ /* 0x000fe40000004100 */
[----:B------:R-:W-:Y:S02]  /*1970*/  FMUL.FTZ R17, R21, R20 ;  /* 0x0000001415117220 */ /* 0x000fe40000410000 */
[----:B------:R-:W-:Y:S01]  /*1980*/  F2F.F16.F32 R21, R21 ;  /* 0x0000001500157304 */ /* 0x000fe20000200800 */
[----:B------:R-:W-:Y:S01]  /*1990*/  FADD.FTZ R23, R23, -R24 ;  /* 0x8000001817177221 */ /* 0x000fe20000010000 */
[----:B------:R-:W-:-:S04]  /*19a0*/  FMUL.FTZ R24, R8, UR28 ;  /* 0x0000001c08187c20 */ /* 0x000fc80008410000 */
[----:B------:R-:W-:Y:S01]  /*19b0*/  FFMA.FTZ R18, R7, R18, R24 ;  /* 0x0000001207127223 */ /* 0x000fe20000010018 */
[----:B0-----:R-:W-:Y:S01]  /*19c0*/  FMUL.FTZ R16, R17, R16 ;  /* 0x0000001011107220 */ /* 0x001fe20000410000 */
[----:B------:R-:W-:Y:S02]  /*19d0*/  F2F.F16.F32 R23, R23 ;  /* 0x0000001700177304 */ /* 0x000fe40000200800 */
[C---:B------:R-:W-:Y:S01]  /*19e0*/  FMUL.FTZ R17, R18.reuse, R18 ;  /* 0x0000001212117220 */ /* 0x040fe20000410000 */
[----:B------:R-:W-:Y:S01]  /*19f0*/  FFMA.FTZ R18, R18, -UR30, R18 ;  /* 0x8000001e12127c23 */ /* 0x000fe20008010012 */
[----:B------:R-:W-:Y:S02]  /*1a00*/  FMUL.FTZ R16, R16, UR35 ;  /* 0x0000002310107c20 */ /* 0x000fe40008410000 */
[----:B------:R-:W-:Y:S01]  /*1a10*/  FFMA.FTZ R24, R17, -UR31, R17 ;  /* 0x8000001f11187c23 */ /* 0x000fe20008010011 */
[----:B------:R-:W-:Y:S02]  /*1a20*/  FFMA.FTZ R5, R5, UR30, R18 ;  /* 0x0000001e05057c23 */ /* 0x000fe40008010012 */
[----:B------:R-:W-:Y:S01]  /*1a30*/  F2FP.F16.F32.PACK_AB R16, RZ, R16 ;  /* 0x00000010ff10723e */ /* 0x000fe200000000ff */
[----:B------:R-:W-:Y:S01]  /*1a40*/  FFMA.FTZ R3, R3, UR31, R24 ;  /* 0x0000001f03037c23 */ /* 0x000fe20008010018 */
[----:B------:R-:W-:-:S02]  /*1a50*/  FMUL.FTZ R18, R5, R20 ;  /* 0x0000001405127220 */ /* 0x000fc40000410000 */
[----:B------:R-:W-:Y:S01]  /*1a60*/  F2F.F16.F32 R5, R5 ;  /* 0x0000000500057304 */ /* 0x000fe20000200800 */
[----:B------:R-:W-:-:S07]  /*1a70*/  FMUL.FTZ R24, R3, R25 ;  /* 0x0000001903187220 */ /* 0x000fce0000410000 */
[----:B------:R-:W0:Y:S08]  /*1a80*/  MUFU.SQRT R24, R24 ;  /* 0x0000001800187308 */ /* 0x000e300000002000 */
[----:B------:R-:W-:Y:S01]  /*1a90*/  F2F.F16.F32 R3, R3 ;  /* 0x0000000300037304 */ /* 0x000fe20000200800 */
[----:B0-----:R-:W-:-:S07]  /*1aa0*/  FADD.FTZ R28, R24, UR34 ;  /* 0x00000022181c7e21 */ /* 0x001fce0008010000 */
[----:B------:R-:W0:Y:S08]  /*1ab0*/  MUFU.RCP R17, R28 ;  /* 0x0000001c00117308 */ /* 0x000e300000001000 */
[----:B------:R-:W-:Y:S01]  /*1ac0*/  F2F.F16.F32 R28, R27 ;  /* 0x0000001b001c7304 */ /* 0x000fe20000200800 */
[----:B0-----:R-:W-:Y:S01]  /*1ad0*/  FMUL.FTZ R17, R18, R17 ;  /* 0x0000001112117220 */ /* 0x001fe20000410000 */
[----:B------:R-:W-:-:S04]  /*1ae0*/  FMUL.FTZ R18, R9, UR28 ;  /* 0x0000001c09127c20 */ /* 0x000fc80008410000 */
[----:B------:R-:W-:-:S04]  /*1af0*/  FFMA.FTZ R19, R7, R19, R18 ;  /* 0x0000001307137223 */ /* 0x000fc80000010012 */
[----:B------:R-:W-:-:S04]  /*1b00*/  FMUL.FTZ R18, R19, R19 ;  /* 0x0000001313127220 */ /* 0x000fc80000410000 */
[----:B------:R-:W-:-:S04]  /*1b10*/  FFMA.FTZ R29, R18, -UR31, R18 ;  /* 0x8000001f121d7c23 */ /* 0x000fc80008010012 */
[----:B------:R-:W-:-:S04]  /*1b20*/  FFMA.FTZ R18, R22, UR31, R29 ;  /* 0x0000001f16127c23 */ /* 0x000fc8000801001d */
[----:B------:R-:W-:Y:S01]  /*1b30*/  FMUL.FTZ R22, R18, R25 ;  /* 0x0000001912167220 */ /* 0x000fe20000410000 */
[----:B------:R-:W-:-:S04]  /*1b40*/  FFMA.FTZ R25, R19, -UR30, R19 ;  /* 0x8000001e13197c23 */ /* 0x000fc80008010013 */
[----:B------:R-:W-:Y:S01]  /*1b50*/  FFMA.FTZ R29, R2, UR30, R25 ;  /* 0x0000001e021d7c23 */ /* 0x000fe20008010019 */
[----:B------:R-:W0:Y:S08]  /*1b60*/  MUFU.SQRT R22, R22 ;  /* 0x0000001600167308 */ /* 0x000e300000002000 */
[----:B------:R-:W-:Y:S08]  /*1b70*/  F2F.F16.F32 R25, R29 ;  /* 0x0000001d00197304 */ /* 0x000ff00000200800 */
[----:B------:R-:W-:Y:S01]  /*1b80*/  F2F.F16.F32 R2, R18 ;  /* 0x0000001200027304 */ /* 0x000fe20000200800 */
[----:B0-----:R-:W-:Y:S01]  /*1b90*/  FADD.FTZ R24, R22, UR34 ;  /* 0x0000002216187e21 */ /* 0x001fe20008010000 */
[----:B------:R-:W-:Y:S01]  /*1ba0*/  FMUL.FTZ R22, R29, R20 ;  /* 0x000000141d167220 */ /* 0x000fe20000410000 */
[----:B------:R-:W-:Y:S01]  /*1bb0*/  FMUL.FTZ R20, R17, UR35 ;  /* 0x0000002311147c20 */ /* 0x000fe20008410000 */
[----:B------:R-:W-:-:S04]  /*1bc0*/  HADD2.F32 R17, -RZ, R16.H0_H0 ;  /* 0x20000010ff117230 */ /* 0x000fc80000004100 */
[----:B------:R0:W2:Y:S01]  /*1bd0*/  MUFU.RCP R19, R24 ;  /* 0x0000001800137308 */ /* 0x0000a20000001000 */
[----:B------:R-:W-:Y:S01]  /*1be0*/  F2FP.F16.F32.PACK_AB R20, RZ, R20 ;  /* 0x00000014ff14723e */ /* 0x000fe200000000ff */
[----:B------:R-:W-:-:S06]  /*1bf0*/  FADD.FTZ R17, R0, -R17 ;  /* 0x8000001100117221 */ /* 0x000fcc0000010000 */
[----:B------:R-:W3:Y:S01]  /*1c00*/  F2F.F16.F32 R27, R17 ;  /* 0x00000011001b7304 */ /* 0x000ee20000200800 */
[----:B0-----:R-:W-:-:S07]  /*1c10*/  HADD2.F32 R24, -RZ, R23.H0_H0 ;  /* 0x20000017ff187230 */ /* 0x001fce0000004100 */
[----:B------:R-:W-:Y:S01]  /*1c20*/  F2F.BF16.F32 R24, R24 ;  /* 0x0000001800187304 */ /* 0x000fe20000202000 */
[----:B--2---:R-:W-:-:S04]  /*1c30*/  FMUL.FTZ R19, R22, R19 ;  /* 0x0000001316137220 */ /* 0x004fc80000410000 */
[----:B------:R-:W-:Y:S01]  /*1c40*/  FMUL.FTZ R16, R19, UR35 ;  /* 0x0000002313107c20 */ /* 0x000fe20008410000 */
[----:B------:R-:W-:-:S04]  /*1c50*/  HADD2.F32 R19, -RZ, R20.H0_H0 ;  /* 0x20000014ff137230 */ /* 0x000fc80000004100 */
[----:B------:R-:W-:Y:S01]  /*1c60*/  F2FP.F16.F32.PACK_AB R16, RZ, R16 ;  /* 0x00000010ff10723e */ /* 0x000fe200000000ff */
[----:B------:R-:W-:Y:S01]  /*1c70*/  FADD.FTZ R0, R8, -R19 ;  /* 0x8000001308007221 */ /* 0x000fe20000010000 */
[----:B---3--:R-:W-:-:S03]  /*1c80*/  HADD2.F32 R8, -RZ, R27.H0_H0 ;  /* 0x2000001bff087230 */ /* 0x008fc60000004100 */
[----:B------:R-:W-:Y:S02]  /*1c90*/  HADD2.F32 R16, -RZ, R16.H0_H0 ;  /* 0x20000010ff107230 */ /* 0x000fe40000004100 */
[----:B------:R-:W0:Y:S03]  /*1ca0*/  F2F.F16.F32 R0, R0 ;  /* 0x0000000000007304 */ /* 0x000e260000200800 */
[----:B------:R-:W-:-:S05]  /*1cb0*/  FADD.FTZ R16, R9, -R16 ;  /* 0x8000001009107221 */ /* 0x000fca0000010000 */
[----:B------:R-:W2:Y:S01]  /*1cc0*/  F2F.F16.F32 R29, R16 ;  /* 0x00000010001d7304 */ /* 0x000ea20000200800 */
[----:B0-----:R-:W-:-:S07]  /*1cd0*/  HADD2.F32 R9, -RZ, R0.H0_H0 ;  /* 0x20000000ff097230 */ /* 0x001fce0000004100 */
[----:B------:R-:W0:Y:S01]  /*1ce0*/  F2F.BF16.F32 R8, R8 ;  /* 0x0000000800087304 */ /* 0x000e220000202000 */
[----:B--2---:R-:W-:-:S07]  /*1cf0*/  HADD2.F32 R20, -RZ, R29.H0_H0 ;  /* 0x2000001dff147230 */ /* 0x004fce0000004100 */
[----:B------:R-:W2:Y:S08]  /*1d00*/  F2F.BF16.F32 R9, R9 ;  /* 0x0000000900097304 */ /* 0x000eb00000202000 */
[----:B------:R-:W3:Y:S01]  /*1d10*/  F2F.BF16.F32 R20, R20 ;  /* 0x0000001400147304 */ /* 0x000ee20000202000 */
[----:B0-----:R-:W-:Y:S05]  /*1d20*/  BRA.U UP1, `(.L_x_891) ;  /* 0x0000000101807547 */ /* 0x001fea000b800000 */
[C---:B------:R-:W-:Y:S02]  /*1d30*/  IADD3 R17, PT, PT, R6.reuse, 0x2, RZ ;  /* 0x0000000206117810 */ /* 0x040fe40007ffe0ff */
[C---:B------:R-:W-:Y:S02]  /*1d40*/  ISETP.GE.AND P2, PT, R6.reuse, UR15, PT ;  /* 0x0000000f06007c0c */ /* 0x040fe4000bf46270 */
[----:B------:R-:W-:Y:S02]  /*1d50*/  IADD3 R16, PT, PT, R6, 0x1, RZ ;  /* 0x0000000106107810 */ /* 0x000fe40007ffe0ff */
[----:B------:R-:W-:Y:S01]  /*1d60*/  ISETP.GE.AND P1, PT, R17, UR15, PT ;  /* 0x0000000f11007c0c */ /* 0x000fe2000bf26270 */
[----:B------:R-:W-:Y:S01]  /*1d70*/  HFMA2 R17, -RZ, RZ, 0, 1.1920928955078125e-07 ;  /* 0x00000002ff117431 */ /* 0x000fe200000001ff */
[----:B------:R-:W-:Y:S02]  /*1d80*/  ISETP.GE.AND P0, PT, R16, UR15, PT ;  /* 0x0000000f10007c0c */ /* 0x000fe4000bf06270 */
[----:B------:R-:W-:-:S05]  /*1d90*/  MOV R19, 0x2 ;  /* 0x0000000200137802 */ /* 0x000fca0000000f00 */
[----:B------:R0:W-:Y:S04]  /*1da0*/  @!P2 STG.E.U16 desc[UR16][R14.64], R23 ;  /* 0x000000170e00a986 */ /* 0x0001e8000c101510 */
[----:B------:R-:W-:Y:S01]  /*1db0*/  @!P2 STG.E.U16 desc[UR16][R10.64], R28 ;  /* 0x0000001c0a00a986 */ /* 0x000fe2000c101510 */
[----:B------:R-:W-:-:S03]  /*1dc0*/  @!P1 IMAD.WIDE R18, R6, R19, UR12 ;  /* 0x0000000c06129e25 */ /* 0x000fc6000f8e0213 */
[----:B------:R-:W-:Y:S01]  /*1dd0*/  @!P2 STG.E.U16 desc[UR16][R12.64], R26 ;  /* 0x0000001a0c00a986 */ /* 0x000fe2000c101510 */
[----:B0-----:R-:W-:-:S04]  /*1de0*/  @!P2 IMAD.WIDE R22, R6, R17, UR12 ;  /* 0x0000000c0616ae25 */ /* 0x001fc8000f8e0211 */
[C---:B------:R-:W-:Y:S01]  /*1df0*/  @!P0 IMAD.WIDE R16, R6.reuse, R17, UR12 ;  /* 0x0000000c06108e25 */ /* 0x040fe2000f8e0211 */
        /* <DEDUP_REMOVED lines=10> */
[----:B--2---:R4:W-:Y:S01]  /*1ea0*/  @!P1 STG.E.U16 desc[UR16][R18.64+0x4], R9 ;  /* 0x0000040912009986 */ /* 0x0049e2000c101510 */
[----:B------:R-:W-:Y:S05]  /*1eb0*/  @P0 BRA `(.L_x_892) ;  /* 0x0000000000740947 */ /* 0x000fea0003800000 */
[----:B----4-:R-:W-:Y:S01]  /*1ec0*/  MOV R5, 0x2 ;  /* 0x0000000200057802 */ /* 0x010fe20000000f00 */
[----:B------:R2:W-:Y:S04]  /*1ed0*/  STG.E.U16 desc[UR16][R14.64+0x6], R29 ;  /* 0x0000061d0e007986 */ /* 0x0005e8000c101510 */
[----:B------:R-:W-:Y:S01]  /*1ee0*/  IMAD.WIDE R4, R6, R5, UR12 ;  /* 0x0000000c06047e25 */ /* 0x000fe2000f8e0205 */
[----:B------:R2:W-:Y:S04]  /*1ef0*/  STG.E.U16 desc[UR16][R10.64+0x6], R25 ;  /* 0x000006190a007986 */ /* 0x0005e8000c101510 */
[----:B------:R2:W-:Y:S04]  /*1f00*/  STG.E.U16 desc[UR16][R12.64+0x6], R2 ;  /* 0x000006020c007986 */ /* 0x0005e8000c101510 */
[----:B---3--:R2:W-:Y:S01]  /*1f10*/  STG.E.U16 desc[UR16][R4.64+0x6], R20 ;  /* 0x0000061404007986 */ /* 0x0085e2000c101510 */
[----:B------:R-:W-:Y:S05]  /*1f20*/  BRA `(.L_x_892) ;  /* 0x0000000000587947 */ /* 0x000fea0003800000 */
.L_x_891:
[----:B------:R-:W-:Y:S01]  /*1f30*/  IMAD.WIDE.U32 R16, R27, 0x10000, RZ ;  /* 0x000100001b107825 */ /* 0x000fe200078e00ff */
[----:B------:R-:W-:Y:S02]  /*1f40*/  SHF.L.U32 R25, R25, 0x10, RZ ;  /* 0x0000001019197819 */ /* 0x000fe400000006ff */
[----:B------:R-:W-:Y:S01]  /*1f50*/  SHF.L.U32 R29, R29, 0x10, RZ ;  /* 0x000000101d1d7819 */ /* 0x000fe200000006ff */
[----:B------:R-:W-:Y:S01]  /*1f60*/  IMAD.WIDE.U32 R18, R21, 0x10000, RZ ;  /* 0x0001000015127825 */ /* 0x000fe200078e00ff */
[----:B------:R-:W-:-:S03]  /*1f70*/  LOP3.LUT R16, R16, R23, RZ, 0xfc, !PT ;  /* 0x0000001710107212 */ /* 0x000fc600078efcff */
[----:B------:R-:W-:Y:S01]  /*1f80*/  HFMA2 R21, -RZ, RZ, 0, 1.1920928955078125e-07 ;  /* 0x00000002ff157431 */ /* 0x000fe200000001ff */
[----:B------:R-:W-:Y:S01]  /*1f90*/  SHF.L.U32 R2, R2, 0x10, RZ ;  /* 0x0000001002027819 */ /* 0x000fe200000006ff */
[----:B------:R-:W-:Y:S01]  /*1fa0*/  IMAD.WIDE.U32 R22, R4, 0x10000, RZ ;  /* 0x0001000004167825 */ /* 0x000fe200078e00ff */
[----:B------:R-:W-:Y:S02]  /*1fb0*/  LOP3.LUT R5, R19, R25, R5, 0xfe, !PT ;  /* 0x0000001913057212 */ /* 0x000fe400078efe05 */
[----:B------:R-:W-:Y:S01]  /*1fc0*/  LOP3.LUT R4, R18, R28, RZ, 0xfc, !PT ;  /* 0x0000001c12047212 */ /* 0x000fe200078efcff */
[----:B------:R-:W-:Y:S01]  /*1fd0*/  IMAD.WIDE.U32 R18, R8, 0x10000, RZ ;  /* 0x0001000008127825 */ /* 0x000fe200078e00ff */
[----:B---3--:R-:W-:Y:S02]  /*1fe0*/  SHF.L.U32 R8, R20, 0x10, RZ ;  /* 0x0000001014087819 */ /* 0x008fe400000006ff */
[----:B------:R-:W-:Y:S02]  /*1ff0*/  LOP3.LUT R17, R17, R29, R0, 0xfe, !PT ;  /* 0x0000001d11117212 */ /* 0x000fe400078efe00 */
[----:B------:R-:W-:-:S02]  /*2000*/  LOP3.LUT R3, R23, R2, R3, 0xfe, !PT ;  /* 0x0000000217037212 */ /* 0x000fc400078efe03 */
[----:B--2---:R-:W-:Y:S01]  /*2010*/  LOP3.LUT R9, R19, R8, R9, 0xfe, !PT ;  /* 0x0000000813097212 */ /* 0x004fe200078efe09 */
[----:B------:R0:W-:Y:S01]  /*2020*/  STG.E.64 desc[UR16][R14.64], R16 ;  /* 0x000000100e007986 */ /* 0x0001e2000c101b10 */
[----:B------:R-:W-:Y:S02]  /*2030*/  LOP3.LUT R2, R22, R26, RZ, 0xfc, !PT ;  /* 0x0000001a16027212 */ /* 0x000fe400078efcff */
[----:B------:R-:W-:Y:S01]  /*2040*/  LOP3.LUT R8, R18, R24, RZ, 0xfc, !PT ;  /* 0x0000001812087212 */ /* 0x000fe200078efcff */
[----:B------:R-:W-:Y:S01]  /*2050*/  IMAD.WIDE R18, R6, R21, UR12 ;  /* 0x0000000c06127e25 */ /* 0x000fe2000f8e0215 */
[----:B------:R0:W-:Y:S04]  /*2060*/  STG.E.64 desc[UR16][R10.64], R4 ;  /* 0x000000040a007986 */ /* 0x0001e8000c101b10 */
[----:B------:R0:W-:Y:S04]  /*2070*/  STG.E.64 desc[UR16][R12.64], R2 ;  /* 0x000000020c007986 */ /* 0x0001e8000c101b10 */
[----:B------:R0:W-:Y:S02]  /*2080*/  STG.E.64 desc[UR16][R18.64], R8 ;  /* 0x0000000812007986 */ /* 0x0001e4000c101b10 */
.L_x_892:
[----:B-1----:R-:W-:Y:S05]  /*2090*/  BSYNC.RECONVERGENT B1 ;  /* 0x0000000000017941 */ /* 0x002fea0003800200 */
.L_x_890:
[----:B0---4-:R-:W-:-:S04]  /*20a0*/  MOV R3, UR18 ;  /* 0x0000001200037c02 */ /* 0x011fc80008000f00 */
[----:B------:R-:W-:-:S04]  /*20b0*/  LEA R6, R3, R6, 0x2 ;  /* 0x0000000603067211 */ /* 0x000fc800078e10ff */
[----:B------:R-:W-:-:S13]  /*20c0*/  ISETP.GE.AND P0, PT, R6, UR15, PT ;  /* 0x0000000f06007c0c */ /* 0x000fda000bf06270 */
[----:B------:R-:W-:Y:S05]  /*20d0*/  @!P0 BRA `(.L_x_893) ;  /* 0xfffffff000648947 */ /* 0x000fea000383ffff */
[----:B------:R-:W-:Y:S05]  /*20e0*/  BSYNC.RECONVERGENT B0 ;  /* 0x0000000000007941 */ /* 0x000fea0003800200 */
.L_x_887:
[----:B------:R-:W-:Y:S05]  /*20f0*/  EXIT ;  /* 0x000000000000794d */ /* 0x000fea0003800000 */
.L_x_894:
        /* <DEDUP_REMOVED lines=16> */
.L_x_1132:


//--------------------- .text._Z25multi_tensor_apply_kernelI18TensorListMetadataILi5EE15DistAdamFunctorIN3c104HalfEfS4_EJPfffffff10adamMode_tfEEvlPViT_T0_DpT1_ --------------------------
	.section	.text._Z25multi_tensor_apply_kernelI18TensorListMetadataILi5EE15DistAdamFunctorIN3c104HalfEfS4_EJPfffffff10adamMode_tfEEvlPViT_T0_DpT1_,"ax",@progbits
	.align	128
        .global         _Z25multi_tensor_apply_kernelI18TensorListMetadataILi5EE15DistAdamFunctorIN3c104HalfEfS4_EJPfffffff10adamMode_tfEEvlPViT_T0_DpT1_
        .type           _Z25multi_tensor_apply_kernelI18TensorListMetadataILi5EE15DistAdamFunctorIN3c104HalfEfS4_EJPfffffff10adamMode_tfEEvlPViT_T0_DpT1_,@function
        .size           _Z25multi_tensor_apply_kernelI18TensorListMetadataILi5EE15DistAdamFunctorIN3c104HalfEfS4_EJPfffffff10adamMode_tfEEvlPViT_T0_DpT1_,(.L_x_1133 - _Z25multi_tensor_apply_kernelI18TensorListMetadataILi5EE15DistAdamFunctorIN3c104HalfEfS4_EJPfffffff10adamMode_tfEEvlPViT_T0_DpT1_)
        .other          _Z25multi_tensor_apply_kernelI18TensorListMetadataILi5EE15DistAdamFunctorIN3c104HalfEfS4_EJPfffffff10adamMode_tfEEvlPViT_T0_DpT1_,@"STO_CUDA_ENTRY STV_DEFAULT"
_Z25multi_tensor_apply_kernelI18TensorListMetadataILi5EE15DistAdamFunctorIN3c104HalfEfS4_EJPfffffff10adamMode_tfEEvlPViT_T0_DpT1_:
.text._Z25multi_tensor_apply_kernelI18TensorListMetadataILi5EE15DistAdamFunctorIN3c104HalfEfS4_EJPfffffff10adamMode_tfEEvlPViT_T0_DpT1_:
        /* <DEDUP_REMOVED lines=53> */
.L_x_901:
        /* <DEDUP_REMOVED lines=18> */
[--C-:B----4-:R-:W-:Y:S02]  /*0470*/  SHF.R.U32.HI R25, RZ, 0x10, R19.reuse ;  /* 0x00000010ff197819 */ /* 0x110fe40000011613 */
[C---:B------:R-:W-:Y:S02]  /*0480*/  SHF.R.U64 R24, R18.reuse, 0x10, R19 ;  /* 0x0000001012187819 */ /* 0x040fe40000001213 */
[----:B------:R-:W-:Y:S02]  /*0490*/  PRMT R22, R18, 0x7610, R22 ;  /* 0x0000761012167816 */ /* 0x000fe40000000016 */
[----:B------:R-:W-:Y:S02]  /*04a0*/  PRMT R18, R19, 0x7610, R18 ;  /* 0x0000761013127816 */ /* 0x000fe40000000012 */
[----:B------:R-:W-:-:S02]  /*04b0*/  PRMT R26, R17, 0x7610, R26 ;  /* 0x00007610111a7816 */ /* 0x000fc4000000001a */
[----:B------:R-:W-:Y:S02]  /*04c0*/  PRMT R19, R23, 0x7610, R19 ;  /* 0x0000761017137816 */ /* 0x000fe40000000013 */
[----:B------:R-:W-:Y:S01]  /*04d0*/  PRMT R17, R25, 0x7610, R17 ;  /* 0x0000761019117816 */ /* 0x000fe20000000011 */
[----:B------:R-:W-:Y:S06]  /*04e0*/  BRA `(.L_x_898) ;  /* 0x0000000000bc7947 */ /* 0x000fec0003800000 */
.L_x_897:
[C---:B------:R-:W-:Y:S02]  /*04f0*/  IADD3 R4, PT, PT, R13.reuse, 0x2, RZ ;  /* 0x000000020d047810 */ /* 0x040fe40007ffe0ff */
[C---:B------:R-:W-:Y:S02]  /*0500*/  IADD3 R5, PT, PT, R13.reuse, 0x3, RZ ;  /* 0x000000030d057810 */ /* 0x040fe40007ffe0ff */
[----:B------:R-:W-:Y:S02]  /*0510*/  ISETP.GE.AND P2, PT, R4, UR15, PT ;  /* 0x0000000f04007c0c */ /* 0x000fe4000bf46270 */
[----:B------:R-:W-:Y:S02]  /*0520*/  ISETP.GE.AND P0, PT, R13, UR15, PT ;  /* 0x0000000f0d007c0c */ /* 0x000fe4000bf06270 */
[----:B------:R-:W-:Y:S02]  /*0530*/  ISETP.GE.AND P3, PT, R5, UR15, PT ;  /* 0x0000000f05007c0c */ /* 0x000fe4000bf66270 */
[----:B------:R-:W-:-:S02]  /*0540*/  IADD3 R0, PT, PT, R13, 0x1, RZ ;  /* 0x000000010d007810 */ /* 0x000fc40007ffe0ff */
[----:B------:R-:W-:Y:S02]  /*0550*/  MOV R18, 0x4 ;  /* 0x0000000400127802 */ /* 0x000fe40000000f00 */
[----:B------:R-:W-:Y:S02]  /*0560*/  ISETP.GE.AND P1, PT, R0, UR15, PT ;  /* 0x0000000f00007c0c */ /* 0x000fe4000bf26270 */
[----:B------:R-:W-:Y:S02]  /*0570*/  MOV R16, 0x4 ;  /* 0x0000000400107802 */ /* 0x000fe40000000f00 */
[----:B------:R-:W-:Y:S01]  /*0580*/  MOV R22, 0x4 ;  /* 0x0000000400167802 */ /* 0x000fe20000000f00 */
[C---:B------:R-:W-:Y:S01]  /*0590*/  @!P0 IMAD.WIDE R18, R13.reuse, R18, UR10 ;  /* 0x0000000a0d128e25 */ /* 0x040fe2000f8e0212 */
[----:B------:R-:W-:Y:S01]  /*05a0*/  @P2 MOV R6, RZ ;  /* 0x000000ff00062202 */ /* 0x000fe20000000f00 */
[----:B------:R-:W5:Y:S01]  /*05b0*/  @!P0 LDG.E.U16 R20, desc[UR16][R8.64] ;  /* 0x0000001008148981 */ /* 0x000f62000c1e1500 */
[----:B------:R-:W-:Y:S01]  /*05c0*/  @P3 MOV R7, RZ ;  /* 0x000000ff00073202 */ /* 0x000fe20000000f00 */
[C---:B------:R-:W-:Y:S01]  /*05d0*/  @!P2 IMAD.WIDE R16, R13.reuse, R16, UR10 ;  /* 0x0000000a0d10ae25 */ /* 0x040fe2000f8e0210 */
[----:B------:R-:W-:Y:S01]  /*05e0*/  MOV R28, 0x4 ;  /* 0x00000004001c7802 */ /* 0x000fe20000000f00 */
[----:B------:R0:W5:Y:S02]  /*05f0*/  @!P0 LDG.E R4, desc[UR16][R18.64] ;  /* 0x0000001012048981 */ /* 0x000164000c1e1900 */
[C---:B------:R-:W-:Y:S01]  /*0600*/  @!P3 IMAD.WIDE R22, R13.reuse, R22, UR10 ;  /* 0x0000000a0d16be25 */ /* 0x040fe2000f8e0216 */
[----:B------:R-:W-:Y:S01]  /*0610*/  @P1 MOV R5, RZ ;  /* 0x000000ff00051202 */ /* 0x000fe20000000f00 */
[----:B------:R1:W5:Y:S01]  /*0620*/  @!P2 LDG.E R6, desc[UR16][R16.64+0x8] ;  /* 0x000008101006a981 */ /* 0x000362000c1e1900 */
[----:B------:R-:W-:Y:S01]  /*0630*/  @P1 PRMT R14, RZ, 0x7610, R14 ;  /* 0x00007610ff0e1816 */ /* 0x000fe2000000000e */
[----:B------:R-:W-:Y:S01]  /*0640*/  @!P1 IMAD.WIDE R28, R13, R28, UR10 ;  /* 0x0000000a0d1c9e25 */ /* 0x000fe2000f8e021c */
[----:B------:R-:W-:Y:S01]  /*0650*/  @P1 PRMT R26, RZ, 0x7610, R26 ;  /* 0x00007610ff1a1816 */ /* 0x000fe2000000001a */
[----:B------:R2:W5:Y:S01]  /*0660*/  @!P3 LDG.E R7, desc[UR16][R22.64+0xc] ;  /* 0x00000c101607b981 */ /* 0x000562000c1e1900 */
[----:B------:R-:W-:-:S02]  /*0670*/  @P1 PRMT R24, RZ, 0x7610, R24 ;  /* 0x00007610ff181816 */ /* 0x000fc40000000018 */
[----:B------:R-:W-:Y:S01]  /*0680*/  @P2 PRMT R15, RZ, 0x7610, R15 ;  /* 0x00007610ff0f2816 */ /* 0x000fe2000000000f */
[----:B------:R3:W5:Y:S01]  /*0690*/  @!P1 LDG.E R5, desc[UR16][R28.64+0x4] ;  /* 0x000004101c059981 */ /* 0x000762000c1e1900 */
[----:B------:R-:W-:Y:S02]  /*06a0*/  @P2 PRMT R21, RZ, 0x7610, R21 ;  /* 0x00007610ff152816 */ /* 0x000fe40000000015 */
[----:B0-----:R-:W-:Y:S01]  /*06b0*/  @P2 PRMT R18, RZ, 0x7610, R18 ;  /* 0x00007610ff122816 */ /* 0x001fe20000000012 */
[----:B------:R3:W5:Y:S01]  /*06c0*/  @!P0 LDG.E.U16 R16, desc[UR16][R2.64] ;  /* 0x0000001002108981 */ /* 0x000762000c1e1500 */
[----:B------:R-:W-:Y:S02]  /*06d0*/  @P3 PRMT R0, RZ, 0x7610, R0 ;  /* 0x00007610ff003816 */ /* 0x000fe40000000000 */
        /* <DEDUP_REMOVED lines=16> */
.L_x_898:
[C---:B-----5:R-:W-:Y:S01]  /*07e0*/  FMUL.FTZ R4, R12.reuse, R4 ;  /* 0x000000040c047220 */ /* 0x060fe20000410000 */
        /* <DEDUP_REMOVED lines=8> */
[----:B------:R-:W-:-:S02]  /*0870*/  HADD2.F32 R20, -RZ, R20.H0_H0 ;  /* 0x20000014ff147230 */ /* 0x000fc40000004100 */
[----:B------:R-:W-:Y:S01]  /*0880*/  FFMA.FTZ R4, R4, UR21, R25 ;  /* 0x0000001504047c23 */ /* 0x000fe20008010019 */
[----:B------:R-:W-:Y:S01]  /*0890*/  FFMA.FTZ R5, R5, -UR21, R5 ;  /* 0x8000001505057c23 */ /* 0x000fe20008010005 */
[----:B------:R-:W0:Y:S01]  /*08a0*/  MUFU.RCP R25, UR25 ;  /* 0x0000001900197d08 */ /* 0x000e220008001000 */
[----:B------:R-:W-:Y:S01]  /*08b0*/  FFMA.FTZ R20, R20, UR20, R23 ;  /* 0x0000001414147c23 */ /* 0x000fe20008010017 */
[----:B------:R-:W-:Y:S01]  /*08c0*/  FMUL.FTZ R23, R12, R6 ;  /* 0x000000060c177220 */ /* 0x000fe20000410000 */
[----:B------:R-:W-:Y:S01]  /*08d0*/  FFMA.FTZ R5, R24, UR21, R5 ;  /* 0x0000001518057c23 */ /* 0x000fe20008010005 */
[----:B------:R-:W-:Y:S02]  /*08e0*/  HADD2.F32 R22, -RZ, R26.H0_H0 ;  /* 0x2000001aff167230 */ /* 0x000fe40000004100 */
[----:B------:R-:W-:Y:S01]  /*08f0*/  FMUL.FTZ R26, R12, R7 ;  /* 0x000000070c1a7220 */ /* 0x000fe20000410000 */
[----:B------:R-:W-:Y:S01]  /*0900*/  FMUL.FTZ R6, R23, R23 ;  /* 0x0000001717067220 */ /* 0x000fe20000410000 */
[----:B------:R-:W-:-:S02]  /*0910*/  HADD2.F32 R18, -RZ, R18.H0_H0 ;  /* 0x20000012ff127230 */ /* 0x000fc40000004100 */
[----:B------:R-:W-:Y:S01]  /*0920*/  FFMA.FTZ R22, R22, UR20, R27 ;  /* 0x0000001416167c23 */ /* 0x000fe2000801001b */
[----:B------:R-:W-:Y:S01]  /*0930*/  FFMA.FTZ R27, R6, -UR21, R6 ;  /* 0x80000015061b7c23 */ /* 0x000fe20008010006 */
[C---:B------:R-:W-:Y:S01]  /*0940*/  FMUL.FTZ R6, R26.reuse, R26 ;  /* 0x0000001a1a067220 */ /* 0x040fe20000410000 */
[----:B------:R-:W-:Y:S02]  /*0950*/  HADD2.F32 R17, -RZ, R17.H0_H0 ;  /* 0x20000011ff117230 */ /* 0x000fe40000004100 */
[----:B------:R-:W-:Y:S01]  /*0960*/  FFMA.FTZ R26, R26, -UR20, R26 ;  /* 0x800000141a1a7c23 */ /* 0x000fe2000801001a */
[----:B------:R-:W-:Y:S01]  /*0970*/  FFMA.FTZ R18, R18, UR21, R27 ;  /* 0x0000001512127c23 */ /* 0x000fe2000801001b */
[----:B------:R-:W-:Y:S01]  /*0980*/  FFMA.FTZ R6, R6, -UR21, R6 ;  /* 0x8000001506067c23 */ /* 0x000fe20008010006 */
[----:B------:R-:W-:Y:S02]  /*0990*/  HADD2.F32 R21, -RZ, R21.H0_H0 ;  /* 0x20000015ff157230 */ /* 0x000fe40000004100 */
[-C--:B0-----:R-:W-:Y:S01]  /*09a0*/  FMUL.FTZ R24, R4, R25.reuse ;  /* 0x0000001904187220 */ /* 0x081fe20000410000 */
[-C--:B------:R-:W-:Y:S01]  /*09b0*/  FMUL.FTZ R28, R5, R25.reuse ;  /* 0x00000019051c7220 */ /* 0x080fe20000410000 */
[----:B------:R-:W-:Y:S01]  /*09c0*/  FFMA.FTZ R17, R17, UR21, R6 ;  /* 0x0000001511117c23 */ /* 0x000fe20008010006 */
[----:B------:R-:W-:Y:S01]  /*09d0*/  FMUL.FTZ R6, R18, R25 ;  /* 0x0000001912067220 */ /* 0x000fe20000410000 */
[----:B------:R-:W-:-:S02]  /*09e0*/  HADD2.F32 R19, -RZ, R19.H0_H0 ;  /* 0x20000013ff137230 */ /* 0x000fc40000004100 */
[----:B------:R-:W0:Y:S01]  /*09f0*/  MUFU.SQRT R24, R24 ;  /* 0x0000001800187308 */ /* 0x000e220000002000 */
[----:B------:R-:W-:Y:S01]  /*0a00*/  FMUL.FTZ R7, R17, R25 ;  /* 0x0000001911077220 */ /* 0x000fe20000410000 */
[----:B------:R-:W-:Y:S02]  /*0a10*/  HADD2.F32 R15, -RZ, R15.H0_H0 ;  /* 0x2000000fff0f7230 */ /* 0x000fe40000004100 */
[----:B------:R-:W-:Y:S01]  /*0a20*/  FFMA.FTZ R26, R19, UR20, R26 ;  /* 0x00000014131a7c23 */ /* 0x000fe2000801001a */
[----:B------:R-:W-:Y:S02]  /*0a30*/  HADD2.F32 R16, -RZ, R16.H0_H0 ;  /* 0x20000010ff107230 */ /* 0x000fe40000004100 */
[----:B------:R-:W-:Y:S01]  /*0a40*/  HADD2.F32 R14, -RZ, R14.H0_H0 ;  /* 0x2000000eff0e7230 */ /* 0x000fe20000004100 */
[----:B------:R-:W1:Y:S08]  /*0a50*/  MUFU.SQRT R28, R28 ;  /* 0x0000001c001c7308 */ /* 0x000e700000002000 */
[----:B------:R-:W2:Y:S01]  /*0a60*/  MUFU.RCP R25, UR24 ;  /* 0x0000001800197d08 */ /* 0x000ea20008001000 */
[----:B0-----:R-:W-:Y:S01]  /*0a70*/  FADD.FTZ R27, R24, UR26 ;  /* 0x0000001a181b7e21 */ /* 0x001fe20008010000 */
[----:B------:R-:W-:-:S04]  /*0a80*/  FFMA.FTZ R24, R23, -UR20, R23 ;  /* 0x8000001417187c23 */ /* 0x000fc80008010017 */
[----:B------:R-:W-:Y:S02]  /*0a90*/  FFMA.FTZ R24, R21, UR20, R24 ;  /* 0x0000001415187c23 */ /* 0x000fe40008010018 */
[----:B------:R-:W0:Y:S01]  /*0aa0*/  MUFU.RCP R27, R27 ;  /* 0x0000001b001b7308 */ /* 0x000e220000001000 */
[----:B-1----:R-:W-:-:S07]  /*0ab0*/  FADD.FTZ R29, R28, UR26 ;  /* 0x0000001a1c1d7e21 */ /* 0x002fce0008010000 */
[----:B------:R1:W3:Y:S01]  /*0ac0*/  MUFU.RCP R28, R29 ;  /* 0x0000001d001c7308 */ /* 0x0002e20000001000 */
[----:B--2---:R-:W-:-:S07]  /*0ad0*/  FMUL.FTZ R21, R20, R25 ;  /* 0x0000001914157220 */ /* 0x004fce0000410000 */
[----:B------:R-:W2:Y:S01]  /*0ae0*/  MUFU.SQRT R6, R6 ;  /* 0x0000000600067308 */ /* 0x000ea20000002000 */
[----:B0-----:R-:W-:Y:S01]  /*0af0*/  FMUL.FTZ R27, R21, R27 ;  /* 0x0000001b151b7220 */ /* 0x001fe20000410000 */
[-C--:B------:R-:W-:Y:S01]  /*0b00*/  FMUL.FTZ R21, R22, R25.reuse ;  /* 0x0000001916157220 */ /* 0x080fe20000410000 */
[----:B-1----:R-:W-:-:S05]  /*0b10*/  FMUL.FTZ R29, R26, R25 ;  /* 0x000000191a1d7220 */ /* 0x002fca0000410000 */
[----:B------:R-:W0:Y:S01]  /*0b20*/  MUFU.SQRT R7, R7 ;  /* 0x0000000700077308 */ /* 0x000e220000002000 */
[----:B---3--:R-:W-:-:S04]  /*0b30*/  FMUL.FTZ R28, R21, R28 ;  /* 0x0000001c151c7220 */ /* 0x008fc80000410000 */
[----:B------:R-:W-:-:S03]  /*0b40*/  FFMA.FTZ R28, R14, UR22, R28 ;  /* 0x000000160e1c7c23 */ /* 0x000fc6000801001c */
[----:B------:R1:W-:Y:S01]  /*0b50*/  F2F.F16.F32 R21, R24 ;  /* 0x0000001800157304 */ /* 0x0003e20000200800 */
[----:B------:R-:W-:-:S05]  /*0b60*/  FMUL.FTZ R28, R28, UR27 ;  /* 0x0000001b1c1c7c20 */ /* 0x000fca0008410000 */
[----:B------:R-:W-:Y:S02]  /*0b70*/  F2FP.F16.F32.PACK_AB R28, RZ, R28 ;  /* 0x0000001cff1c723e */ /* 0x000fe400000000ff */
[----:B------:R-:W-:Y:S01]  /*0b80*/  F2F.F16.F32 R19, R20 ;  /* 0x0000001400137304 */ /* 0x000fe20000200800 */
[----:B-1----:R-:W-:-:S07]  /*0b90*/  FMUL.FTZ R24, R24, R25 ;  /* 0x0000001918187220 */ /* 0x002fce0000410000 */
[----:B------:R2:W-:Y:S08]  /*0ba0*/  F2F.F16.F32 R25, R26 ;  /* 0x0000001a00197304 */ /* 0x0005f00000200800 */
[----:B------:R1:W-:Y:S01]  /*0bb0*/  F2F.F16.F32 R23, R22 ;  /* 0x0000001600177304 */ /* 0x0003e20000200800 */
[----:B--2---:R-:W-:Y:S01]  /*0bc0*/  FADD.FTZ R26, R6, UR26 ;  /* 0x0000001a061a7e21 */ /* 0x004fe20008010000 */
[----:B0-----:R-:W-:-:S06]  /*0bd0*/  FADD.FTZ R6, R7, UR26 ;  /* 0x0000001a07067e21 */ /* 0x001fcc0008010000 */
[----:B------:R-:W0:Y:S01]  /*0be0*/  MUFU.RCP R20, R26 ;  /* 0x0000001a00147308 */ /* 0x000e220000001000 */
[----:B-1----:R-:W-:-:S04]  /*0bf0*/  FFMA.FTZ R22, R16, UR22, R27 ;  /* 0x0000001610167c23 */ /* 0x002fc8000801001b */
[----:B------:R-:W-:-:S03]  /*0c00*/  FMUL.FTZ R22, R22, UR27 ;  /* 0x0000001b16167c20 */ /* 0x000fc60008410000 */
[----:B------:R-:W1:Y:S02]  /*0c10*/  MUFU.RCP R6, R6 ;  /* 0x0000000600067308 */ /* 0x000e640000001000 */
[----:B------:R-:W-:-:S05]  /*0c20*/  F2FP.F16.F32.PACK_AB R22, RZ, R22 ;  /* 0x00000016ff16723e */ /* 0x000fca00000000ff */
[----:B------:R-:W-:Y:S01]  /*0c30*/  HADD2.F32 R22, -RZ, R22.H0_H0 ;  /* 0x20000016ff167230 */ /* 0x000fe20000004100 */
[----:B------:R2:W3:Y:S01]  /*0c40*/  F2F.F16.F32 R7, R4 ;  /* 0x0000000400077304 */ /* 0x0004e20000200800 */
[----:B0-----:R-:W-:-:S03]  /*0c50*/  FMUL.FTZ R20, R24, R20 ;  /* 0x0000001418147220 */ /* 0x001fc60000410000 */
[----:B------:R-:W-:Y:S01]  /*0c60*/  FADD.FTZ R16, R16, -R22 ;  /* 0x8000001610107221 */ /* 0x000fe20000010000 */
[----:B------:R-:W-:-:S03]  /*0c70*/  FFMA.FTZ R20, R15, UR22, R20 ;  /* 0x000000160f147c23 */ /* 0x000fc60008010014 */
[----:B------:R0:W4:Y:S01]  /*0c80*/  F2F.F16.F32 R27, R5 ;  /* 0x00000005001b7304 */ /* 0x0001220000200800 */
[----:B--2---:R-:W-:Y:S02]  /*0c90*/  HADD2.F32 R4, -RZ, R0.H0_H0 ;  /* 0x20000000ff047230 */ /* 0x004fe40000004100 */
[----:B-1----:R-:W-:Y:S01]  /*0ca0*/  FMUL.FTZ R6, R29, R6 ;  /* 0x000000061d067220 */ /* 0x002fe20000410000 */
[----:B------:R-:W-:-:S03]  /*0cb0*/  FMUL.FTZ R20, R20, UR27 ;  /* 0x0000001b14147c20 */ /* 0x000fc60008410000 */
[----:B------:R-:W-:Y:S02]  /*0cc0*/  FFMA.FTZ R6, R4, UR22, R6 ;  /* 0x0000001604067c23 */ /* 0x000fe40008010006 */
[----:B------:R-:W-:Y:S01]  /*0cd0*/  F2FP.F16.F32.PACK_AB R20, RZ, R20 ;  /* 0x00000014ff14723e */ /* 0x000fe200000000ff */
[----:B0-----:R-:W-:Y:S02]  /*0ce0*/  HADD2.F32 R5, -RZ, R28.H0_H0 ;  /* 0x2000001cff057230 */ /* 0x001fe40000004100 */
[----:B------:R-:W-:Y:S01]  /*0cf0*/  FMUL.FTZ R6, R6, UR27 ;  /* 0x0000001b06067c20 */ /* 0x000fe20008410000 */
[----:B------:R0:W1:Y:S01]  /*0d00*/  F2F.F16.F32 R29, R18 ;  /* 0x00000012001d7304 */ /* 0x0000620000200800 */
[----:B------:R-:W-:Y:S02]  /*0d10*/  HADD2.F32 R0, -RZ, R20.H0_H0 ;  /* 0x20000014ff007230 */ /* 0x000fe40000004100 */
[----:B------:R-:W-:Y:S01]  /*0d20*/  FADD.FTZ R5, R14, -R5 ;  /* 0x800000050e057221 */ /* 0x000fe20000010000 */
[----:B------:R-:W-:-:S02]  /*0d30*/  F2FP.F16.F32.PACK_AB R6, RZ, R6 ;  /* 0x00000006ff06723e */ /* 0x000fc400000000ff */
[----:B------:R-:W-:Y:S02]  /*0d40*/  FADD.FTZ R0, R15, -R0 ;  /* 0x800000000f007221 */ /* 0x000fe40000010000 */
[----:B------:R-:W2:Y:S01]  /*0d50*/  F2F.F16.F32 R17, R17 ;  /* 0x0000001100117304 */ /* 0x000ea20000200800 */
[----:B------:R-:W-:-:S05]  /*0d60*/  HADD2.F32 R15, -RZ, R6.H0_H0 ;  /* 0x20000006ff0f7230 */ /* 0x000fca0000004100 */
[----:B------:R-:W-:Y:S02]  /*0d70*/  FADD.FTZ R6, R4, -R15 ;  /* 0x8000000f04067221 */ /* 0x000fe40000010000 */
[----:B------:R-:W0:Y:S08]  /*0d80*/  F2F.F16.F32 R16, R16 ;  /* 0x0000001000107304 */ /* 0x000e300000200800 */
[----:B------:R0:W0:Y:S08]  /*0d90*/  F2F.F16.F32 R20, R5 ;  /* 0x0000000500147304 */ /* 0x0000300000200800 */
[----:B------:R-:W0:Y:S08]  /*0da0*/  F2F.F16.F32 R0, R0 ;  /* 0x0000000000007304 */ /* 0x000e300000200800 */
[----:B------:R-:W0:Y:S01]  /*0db0*/  F2F.F16.F32 R6, R6 ;  /* 0x0000000600067304 */ /* 0x000e220000200800 */
        /* <DEDUP_REMOVED lines=8> */
[----:B------:R-:W-:Y:S02]  /*0e40*/  MOV R6, 0x2 ;  /* 0x0000000200067802 */ /* 0x000fe40000000f00 */
[----:B------:R-:W-:-:S02]  /*0e50*/  LOP3.LUT R4, R4, R16, RZ, 0xfc, !PT ;  /* 0x0000001004047212 */ /* 0x000fc400078efcff */
        /* <DEDUP_REMOVED lines=8> */
[----:B------:R0:W-:Y:S01]  /*0ee0*/  STG.E.64 desc[UR16][R6.64], R4 ;  /* 0x0000000406007986 */ /* 0x0001e2000c101b10 */
[----:B------:R-:W-:Y:S05]  /*0ef0*/  BRA `(.L_x_900) ;  /* 0x00000000007c7947 */ /* 0x000fea0003800000 */
.L_x_899:
[C---:B0-----:R-:W-:Y:S01]  /*0f00*/  IADD3 R5, PT, PT, R13.reuse, 0x1, RZ ;  /* 0x000000010d057810 */ /* 0x041fe20007ffe0ff */
        /* <DEDUP_REMOVED lines=30> */
.L_x_900:
[----:B-1----:R-:W1:Y:S02]  /*10f0*/  LDC R0, c[0x0][0x360] ;  /* 0x0000d800ff007b82 */ /* 0x002e640000000800 */
[----:B-1----:R-:W-:-:S04]  /*1100*/  LEA R13, R0, R13, 0x2 ;  /* 0x0000000d000d7211 */ /* 0x002fc800078e10ff */
[----:B------:R-:W-:-:S13]  /*1110*/  ISETP.GE.AND P0, PT, R13, UR15, PT ;  /* 0x0000000f0d007c0c */ /* 0x000fda000bf06270 */
[----:B------:R-:W-:Y:S05]  /*1120*/  @!P0 BRA `(.L_x_901) ;  /* 0xfffffff000888947 */ /* 0x000fea000383ffff */
[----:B------:R-:W-:Y:S05]  /*1130*/  BSYNC.RECONVERGENT B0 ;  /* 0x0000000000007941 */ /* 0x000fea0003800200 */
.L_x_896:
[----:B------:R-:W-:Y:S05]  /*1140*/  EXIT ;  /* 0x000000000000794d */ /* 0x000fea0003800000 */
.L_x_895:
[----:B------:R-:W0:Y:S01]  /*1150*/  LDC R0, c[0x0][0x360] ;  /* 0x0000d800ff007b82 */ /* 0x000e220000000800 */
[----:B------:R-:W-:Y:S01]  /*1160*/  BSSY.RECONVERGENT B0, `(.L_x_902) ;  /* 0x00000e0000007945 */ /* 0x000fe20003800200 */
[----:B------:R-:W1:Y:S01]  /*1170*/  LDCU UR14, c[0x0][0xfa4] ;  /* 0x0001f480ff0e77ac */ /* 0x000e620008000800 */
[----:B------:R-:W2:Y:S01]  /*1180*/  LDCU.64 UR18, c[0x0][0xf88] ;  /* 0x0001f100ff1277ac */ /* 0x000ea20008000a00 */
[----:B------:R-:W3:Y:S02]  /*1190*/  LDCU.128 UR20, c[0x0][0xf90] ;  /* 0x0001f200ff1477ac */ /* 0x000ee40008000c00 */
.L_x_908:
        /* <DEDUP_REMOVED lines=49> */
.L_x_903:
[----:B------:R-:W4:Y:S01]  /*14b0*/  LDG.E.64 R16, desc[UR16][R10.64] ;  /* 0x000000100a107981 */ /* 0x000f22000c1e1b00 */
[----:B------:R-:W-:-:S03]  /*14c0*/  MOV R4, 0x4 ;  /* 0x0000000400047802 */ /* 0x000fc60000000f00 */
[----:B------:R-:W2:Y:S02]  /*14d0*/  LDG.E.64 R22, desc[UR16][R8.64] ;  /* 0x0000001008167981 */ /* 0x000ea4000c1e1b00 */
[----:B------:R-:W-:Y:S02]  /*14e0*/  IMAD.WIDE R4, R13, R4, UR10 ;  /* 0x0000000a0d047e25 */ /* 0x000fe4000f8e0204 */
[----:B------:R-:W3:Y:S04]  /*14f0*/  LDG.E.64 R14, desc[UR16][R2.64] ;  /* 0x00000010020e7981 */ /* 0x000ee8000c1e1b00 */
[----:B------:R-:W5:Y:S01]  /*1500*/  LDG.E.128 R4, desc[UR16][R4.64] ;  /* 0x0000001004047981 */ /* 0x000f62000c1e1d00 */
[--C-:B----4-:R-:W-:Y:S02]  /*1510*/  SHF.R.U64 R24, R16, 0x10, R17.reuse ;  /* 0x0000001010187819 */ /* 0x110fe40000001211 */
[----:B------:R-:W-:-:S02]  /*1520*/  SHF.R.U32.HI R25, RZ, 0x10, R17 ;  /* 0x00000010ff197819 */ /* 0x000fc40000011611 */
[----:B------:R-:W-:Y:S02]  /*1530*/  PRMT R20, R17, 0x7610, R20 ;  /* 0x0000761011147816 */ /* 0x000fe40000000014 */
[C---:B--2---:R-:W-:Y:S02]  /*1540*/  SHF.R.U64 R18, R22.reuse, 0x10, R23 ;  /* 0x0000001016127819 */ /* 0x044fe40000001217 */
[----:B------:R-:W-:Y:S02]  /*1550*/  PRMT R17, R22, 0x7610, R17 ;  /* 0x0000761016117816 */ /* 0x000fe40000000011 */
[----:B------:R-:W-:Y:S02]  /*1560*/  SHF.R.U32.HI R22, RZ, 0x10, R23 ;  /* 0x00000010ff167819 */ /* 0x000fe40000011617 */
[----:B------:R-:W-:Y:S02]  /*1570*/  PRMT R19, R16, 0x7610, R19 ;  /* 0x0000761010137816 */ /* 0x000fe40000000013 */
[----:B---3--:R-:W-:-:S02]  /*1580*/  SHF.R.U64 R26, R14, 0x10, R15 ;  /* 0x000000100e1a7819 */ /* 0x008fc4000000120f */
[----:B------:R-:W-:Y:S02]  /*1590*/  PRMT R21, R14, 0x7610, R21 ;  /* 0x000076100e157816 */ /* 0x000fe40000000015 */
[--C-:B------:R-:W-:Y:S02]  /*15a0*/  SHF.R.U32.HI R14, RZ, 0x10, R15.reuse ;  /* 0x00000010ff0e7819 */ /* 0x100fe4000001160f */
[----:B------:R-:W-:Y:S02]  /*15b0*/  PRMT R16, R15, 0x7610, R16 ;  /* 0x000076100f107816 */ /* 0x000fe40000000010 */
[----:B------:R-:W-:Y:S02]  /*15c0*/  PRMT R15, R18, 0x7610, R15 ;  /* 0x00007610120f7816 */ /* 0x000fe4000000000f */
[----:B------:R-:W-:Y:S02]  /*15d0*/  PRMT R18, R22, 0x7610, R18 ;  /* 0x0000761016127816 */ /* 0x000fe40000000012 */
[----:B------:R-:W-:-:S07]  /*15e0*/  PRMT R22, R26, 0x7610, R22 ;  /* 0x000076101a167816 */ /* 0x000fce0000000016 */
.L_x_904:
[----:B-----5:R-:W-:Y:S01]  /*15f0*/  HADD2.F32 R19, -RZ, R19.H0_H0 ;  /* 0x20000013ff137230 */ /* 0x020fe20000004100 */
[----:B------:R-:W-:Y:S01]  /*1600*/  BSSY.RECONVERGENT B1, `(.L_x_905) ;  /* 0x0000092000017945 */ /* 0x000fe20003800200 */
[----:B------:R-:W-:Y:S02]  /*1610*/  HADD2.F32 R17, -RZ, R17.H0_H0 ;  /* 0x20000011ff117230 */ /* 0x000fe40000004100 */
[----:B------:R-:W-:Y:S02]  /*1620*/  HADD2.F32 R21, -RZ, R21.H0_H0 ;  /* 0x20000015ff157230 */ /* 0x000fe40000004100 */
[----:B-1--4-:R-:W-:Y:S01]  /*1630*/  FMUL.FTZ R27, R19, UR14 ;  /* 0x0000000e131b7c20 */ /* 0x012fe20008410000 */
[----:B------:R-:W-:Y:S02]  /*1640*/  HADD2.F32 R22, -RZ, R22.H0_H0 ;  /* 0x20000016ff167230 */ /* 0x000fe40000004100 */
[----:B------:R-:W-:Y:S02]  /*1650*/  HADD2.F32 R20, -RZ, R20.H0_H0 ;  /* 0x20000014ff147230 */ /* 0x000fe40000004100 */
[----:B------:R-:W-:Y:S01]  /*1660*/  FFMA.FTZ R27, R12, R4, R27 ;  /* 0x000000040c1b7223 */ /* 0x000fe2000001001b */
[----:B------:R-:W-:-:S02]  /*1670*/  HADD2.F32 R16, -RZ, R16.H0_H0 ;  /* 0x20000010ff107230 */ /* 0x000fc40000004100 */
[----:B------:R-:W-:Y:S02]  /*1680*/  HADD2.F32 R14, -RZ, R14.H0_H0 ;  /* 0x2000000eff0e7230 */ /* 0x000fe40000004100 */
[C---:B--2---:R-:W-:Y:S01]  /*1690*/  FFMA.FTZ R4, R27.reuse, -UR18, R27 ;  /* 0x800000121b047c23 */ /* 0x044fe2000801001b */
[----:B------:R-:W-:-:S03]  /*16a0*/  FMUL.FTZ R27, R27, R27 ;  /* 0x0000001b1b1b7220 */ /* 0x000fc60000410000 */
[----:B------:R-:W-:Y:S01]  /*16b0*/  FFMA.FTZ R17, R17, UR18, R4 ;  /* 0x0000001211117c23 */ /* 0x000fe20008010004 */
[----:B------:R-:W-:Y:S02]  /*16c0*/  HADD2.F32 R4, -RZ, R24.H0_H0 ;  /* 0x20000018ff047230 */ /* 0x000fe40000004100 */
[----:B------:R-:W-:-:S03]  /*16d0*/  FFMA.FTZ R24, R27, -UR19, R27 ;  /* 0x800000131b187c23 */ /* 0x000fc6000801001b */
[----:B------:R-:W-:Y:S01]  /*16e0*/  FMUL.FTZ R27, R4, UR14 ;  /* 0x0000000e041b7c20 */ /* 0x000fe20008410000 */
[----:B------:R-:W-:Y:S01]  /*16f0*/  FFMA.FTZ R24, R21, UR19, R24 ;  /* 0x0000001315187c23 */ /* 0x000fe20008010018 */
[----:B------:R-:W-:Y:S02]  /*1700*/  HADD2.F32 R21, -RZ, R15.H0_H0 ;  /* 0x2000000fff157230 */ /* 0x000fe40000004100 */
[----:B------:R-:W-:Y:S01]  /*1710*/  FFMA.FTZ R5, R12, R5, R27 ;  /* 0x000000050c057223 */ /* 0x000fe2000001001b */
[----:B---3--:R-:W1:Y:S01]  /*1720*/  MUFU.RCP R15, UR21 ;  /* 0x00000015000f7d08 */ /* 0x008e620008001000 */
[----:B------:R-:W-:Y:S02]  /*1730*/  FMUL.FTZ R27, R20, UR14 ;  /* 0x0000000e141b7c20 */ /* 0x000fe40008410000 */
[C---:B------:R-:W-:Y:S01]  /*1740*/  FFMA.FTZ R26, R5.reuse, -UR18, R5 ;  /* 0x80000012051a7c23 */ /* 0x040fe20008010005 */
[----:B------:R-:W-:-:S03]  /*1750*/  FMUL.FTZ R5, R5, R5 ;  /* 0x0000000505057220 */ /* 0x000fc60000410000 */
[----:B------:R-:W-:Y:S01]  /*1760*/  FFMA.FTZ R21, R21, UR18, R26 ;  /* 0x0000001215157c23 */ /* 0x000fe2000801001a */
[----:B------:R-:W-:Y:S01]  /*1770*/  FFMA.FTZ R5, R5, -UR19, R5 ;  /* 0x8000001305057c23 */ /* 0x000fe20008010005 */
[----:B------:R-:W-:-:S03]  /*1780*/  FFMA.FTZ R26, R12, R6, R27 ;  /* 0x000000060c1a7223 */ /* 0x000fc6000001001b */
[----:B------:R-:W-:Y:S01]  /*1790*/  FFMA.FTZ R22, R22, UR19, R5 ;  /* 0x0000001316167c23 */ /* 0x000fe20008010005 */
[----:B------:R-:W-:-:S03]  /*17a0*/  HADD2.F32 R5, -RZ, R25.H0_H0 ;  /* 0x20000019ff057230 */ /* 0x000fc60000004100 */
[-C--:B-1----:R-:W-:Y:S02]  /*17b0*/  FMUL.FTZ R28, R22, R15.reuse ;  /* 0x0000000f161c7220 */ /* 0x082fe40000410000 */
[----:B------:R-:W-:Y:S01]  /*17c0*/  FMUL.FTZ R6, R5, UR14 ;  /* 0x0000000e05067c20 */ /* 0x000fe20008410000 */
[----:B------:R-:W-:-:S03]  /*17d0*/  FMUL.FTZ R25, R24, R15 ;  /* 0x0000000f18197220 */ /* 0x000fc60000410000 */
[----:B------:R-:W-:Y:S01]  /*17e0*/  FFMA.FTZ R27, R12, R7, R6 ;  /* 0x000000070c1b7223 */ /* 0x000fe20000010006 */
[----:B------:R-:W1:Y:S01]  /*17f0*/  MUFU.SQRT R28, R28 ;  /* 0x0000001c001c7308 */ /* 0x000e620000002000 */
[C---:B------:R-:W-:Y:S01]  /*1800*/  FFMA.FTZ R7, R26.reuse, -UR18, R26 ;  /* 0x800000121a077c23 */ /* 0x040fe2000801001a */
[----:B------:R-:W-:Y:S01]  /*1810*/  FMUL.FTZ R26, R26, R26 ;  /* 0x0000001a1a1a7220 */ /* 0x000fe20000410000 */
[----:B------:R-:W-:-:S03]  /*1820*/  HADD2.F32 R6, -RZ, R23.H0_H0 ;  /* 0x20000017ff067230 */ /* 0x000fc60000004100 */
[----:B------:R-:W-:Y:S02]  /*1830*/  FFMA.FTZ R23, R26, -UR19, R26 ;  /* 0x800000131a177c23 */ /* 0x000fe4000801001a */
[----:B------:R-:W-:Y:S01]  /*1840*/  FFMA.FTZ R6, R6, UR18, R7 ;  /* 0x0000001206067c23 */ /* 0x000fe20008010007 */
[----:B------:R-:W-:Y:S02]  /*1850*/  HADD2.F32 R7, -RZ, R18.H0_H0 ;  /* 0x20000012ff077230 */ /* 0x000fe40000004100 */
[----:B------:R-:W-:Y:S01]  /*1860*/  FFMA.FTZ R23, R16, UR19, R23 ;  /* 0x0000001310177c23 */ /* 0x000fe20008010017 */
[C---:B------:R-:W-:Y:S01]  /*1870*/  FFMA.FTZ R16, R27.reuse, -UR18, R27 ;  /* 0x800000121b107c23 */ /* 0x040fe2000801001b */
[----:B------:R-:W2:Y:S01]  /*1880*/  MUFU.RCP R26, UR20 ;  /* 0x00000014001a7d08 */ /* 0x000ea20008001000 */
[----:B------:R-:W-:Y:S02]  /*1890*/  FMUL.FTZ R18, R27, R27 ;  /* 0x0000001b1b127220 */ /* 0x000fe40000410000 */
[----:B------:R-:W-:Y:S01]  /*18a0*/  FFMA.FTZ R7, R7, UR18, R16 ;  /* 0x0000001207077c23 */ /* 0x000fe20008010010 */
[----:B-1----:R-:W-:Y:S01]  /*18b0*/  FADD.FTZ R16, R28, UR22 ;  /* 0x000000161c107e21 */ /* 0x002fe20008010000 */
[----:B------:R-:W-:-:S03]  /*18c0*/  FFMA.FTZ R29, R18, -UR19, R18 ;  /* 0x80000013121d7c23 */ /* 0x000fc60008010012 */
[----:B------:R-:W1:Y:S01]  /*18d0*/  MUFU.SQRT R25, R25 ;  /* 0x0000001900197308 */ /* 0x000e620000002000 */
[----:B------:R-:W-:-:S07]  /*18e0*/  FFMA.FTZ R28, R14, UR19, R29 ;  /* 0x000000130e1c7c23 */ /* 0x000fce000801001d */
[----:B------:R-:W3:Y:S01]  /*18f0*/  MUFU.RCP R27, R16 ;  /* 0x00000010001b7308 */ /* 0x000ee20000001000 */
[-C--:B--2---:R-:W-:Y:S01]  /*1900*/  FMUL.FTZ R29, R21, R26.reuse ;  /* 0x0000001a151d7220 */ /* 0x084fe20000410000 */
[----:B------:R-:W-:-:S06]  /*1910*/  FMUL.FTZ R14, R17, R26 ;  /* 0x0000001a110e7220 */ /* 0x000fcc0000410000 */
[----:B------:R-:W-:Y:S01]  /*1920*/  F2F.F16.F32 R16, R21 ;  /* 0x0000001500107304 */ /* 0x000fe20000200800 */
[----:B-1----:R-:W-:-:S07]  /*1930*/  FADD.FTZ R25, R25, UR22 ;  /* 0x0000001619197e21 */ /* 0x002fce0008010000 */
[----:B------:R-:W1:Y:S01]  /*1940*/  MUFU.RCP R25, R25 ;  /* 0x0000001900197308 */ /* 0x000e620000001000 */
[----:B---3--:R-:W-:Y:S01]  /*1950*/  FMUL.FTZ R27, R29, R27 ;  /* 0x0000001b1d1b7220 */ /* 0x008fe20000410000 */
[----:B------:R-:W-:-:S03]  /*1960*/  FMUL.FTZ R29, R23, R15 ;  /* 0x0000000f171d7220 */ /* 0x000fc60000410000 */
[----:B------:R-:W-:-:S03]  /*1970*/  FMUL.FTZ R27, R27, UR23 ;  /* 0x000000171b1b7c20 */ /* 0x000fc60008410000 */
[----:B------:R2:W3:Y:S02]  /*1980*/  MUFU.SQRT R21, R29 ;  /* 0x0000001d00157308 */ /* 0x0004e40000002000 */
[----:B------:R-:W-:-:S06]  /*1990*/  F2FP.F16.F32.PACK_AB R27, RZ, R27 ;  /* 0x0000001bff1b723e */ /* 0x000fcc00000000ff */
[----:B------:R-:W-:Y:S01]  /*19a0*/  F2F.F16.F32 R18, R17 ;  /* 0x0000001100127304 */ /* 0x000fe20000200800 */
[----:B--2---:R-:W-:Y:S01]  /*19b0*/  FMUL.FTZ R29, R28, R15 ;  /* 0x0000000f1c1d7220 */ /* 0x004fe20000410000 */
[----:B-1----:R-:W-:-:S04]  /*19c0*/  FMUL.FTZ R25, R14, R25 ;  /* 0x000000190e197220 */ /* 0x002fc80000410000 */
[----:B------:R-:W-:Y:S02]  /*19d0*/  FMUL.FTZ R25, R25, UR23 ;  /* 0x0000001719197c20 */ /* 0x000fe40008410000 */
[----:B------:R-:W1:Y:S01]  /*19e0*/  MUFU.SQRT R29, R29 ;  /* 0x0000001d001d7308 */ /* 0x000e620000002000 */
[----:B---3--:R-:W-:Y:S02]  /*19f0*/  FADD.FTZ R21, R21, UR22 ;  /* 0x0000001615157e21 */ /* 0x008fe40008010000 */
[----:B------:R-:W-:-:S05]  /*1a00*/  F2FP.F16.F32.PACK_AB R25, RZ, R25 ;  /* 0x00000019ff19723e */ /* 0x000fca00000000ff */
[----:B------:R1:W-:Y:S01]  /*1a10*/  F2F.F16.F32 R14, R24 ;  /* 0x00000018000e7304 */ /* 0x0003e20000200800 */
[----:B------:R-:W-:-:S07]  /*1a20*/  HADD2.F32 R25, -RZ, R25.H0_H0 ;  /* 0x20000019ff197230 */ /* 0x000fce0000004100 */
[----:B------:R-:W-:Y:S01]  /*1a30*/  MUFU.RCP R21, R21 ;  /* 0x0000001500157308 */ /* 0x000fe20000001000 */
[----:B-1----:R-:W-:-:S07]  /*1a40*/  FADD.FTZ R24, R29, UR22 ;  /* 0x000000161d187e21 */ /* 0x002fce0008010000 */
[----:B------:R-:W1:Y:S08]  /*1a50*/  MUFU.RCP R24, R24 ;  /* 0x0000001800187308 */ /* 0x000e700000001000 */
[----:B------:R2:W3:Y:S08]  /*1a60*/  F2F.F16.F32 R15, R22 ;  /* 0x00000016000f7304 */ /* 0x0004f00000200800 */
[----:B------:R4:W0:Y:S01]  /*1a70*/  F2F.F16.F32 R17, R23 ;  /* 0x0000001700117304 */ /* 0x0008220000200800 */
[----:B--2---:R-:W-:Y:S01]  /*1a80*/  FADD.FTZ R22, R19, -R25 ;  /* 0x8000001913167221 */ /* 0x004fe20000010000 */
[-C--:B------:R-:W-:Y:S01]  /*1a90*/  FMUL.FTZ R25, R6, R26.reuse ;  /* 0x0000001a06197220 */ /* 0x080fe20000410000 */
[----:B------:R-:W-:-:S04]  /*1aa0*/  FMUL.FTZ R26, R7, R26 ;  /* 0x0000001a071a7220 */ /* 0x000fc80000410000 */
[----:B-1----:R-:W-:Y:S01]  /*1ab0*/  FMUL.FTZ R24, R26, R24 ;  /* 0x000000181a187220 */ /* 0x002fe20000410000 */
[----:B------:R1:W2:Y:S01]  /*1ac0*/  F2F.F16.F32 R19, R6 ;  /* 0x0000000600137304 */ /* 0x0002a20000200800 */
[----:B----4-:R-:W-:Y:S02]  /*1ad0*/  FMUL.FTZ R23, R25, R21 ;  /* 0x0000001519177220 */ /* 0x010fe40000410000 */
[----:B------:R-:W-:Y:S02]  /*1ae0*/  FMUL.FTZ R24, R24, UR23 ;  /* 0x0000001718187c20 */ /* 0x000fe40008410000 */
[----:B------:R-:W-:Y:S01]  /*1af0*/  FMUL.FTZ R25, R23, UR23 ;  /* 0x0000001717197c20 */ /* 0x000fe20008410000 */
[----:B------:R-:W-:Y:S02]  /*1b00*/  HADD2.F32 R23, -RZ, R27.H0_H0 ;  /* 0x2000001bff177230 */ /* 0x000fe40000004100 */
[----:B------:R1:W4:Y:S02]  /*1b10*/  F2F.F16.F32 R29, R7 ;  /* 0x00000007001d7304 */ /* 0x0003240000200800 */
[----:B------:R-:W-:Y:S01]  /*1b20*/  F2FP.F16.F32.PACK_AB R25, RZ, R25 ;  /* 0x00000019ff19723e */ /* 0x000fe200000000ff */
[----:B------:R-:W-:Y:S01]  /*1b30*/  FADD.FTZ R23, R4, -R23 ;  /* 0x8000001704177221 */ /* 0x000fe20000010000 */
[----:B------:R-:W-:-:S03]  /*1b40*/  F2FP.F16.F32.PACK_AB R4, RZ, R24 ;  /* 0x00000018ff04723e */ /* 0x000fc600000000ff */
[----:B------:R-:W-:Y:S01]  /*1b50*/  HADD2.F32 R25, -RZ, R25.H0_H0 ;  /* 0x20000019ff197230 */ /* 0x000fe20000004100 */
[----:B------:R1:W0:Y:S01]  /*1b60*/  F2F.F16.F32 R21, R28 ;  /* 0x0000001c00157304 */ /* 0x0002220000200800 */
[----:B------:R-:W-:-:S03]  /*1b70*/  HADD2.F32 R4, -RZ, R4.H0_H0 ;  /* 0x20000004ff047230 */ /* 0x000fc60000004100 */
[----:B------:R-:W-:Y:S02]  /*1b80*/  FADD.FTZ R25, R20, -R25 ;  /* 0x8000001914197221 */ /* 0x000fe40000010000 */
[----:B------:R-:W-:Y:S02]  /*1b90*/  FADD.FTZ R4, R5, -R4 ;  /* 0x8000000405047221 */ /* 0x000fe40000010000 */
[----:B------:R1:W0:Y:S08]  /*1ba0*/  F2F.F16.F32 R27, R22 ;  /* 0x00000016001b7304 */ /* 0x0002300000200800 */
[----:B------:R1:W0:Y:S08]  /*1bb0*/  F2F.F16.F32 R24, R23 ;  /* 0x0000001700187304 */ /* 0x0002300000200800 */
[----:B------:R-:W0:Y:S08]  /*1bc0*/  F2F.F16.F32 R25, R25 ;  /* 0x0000001900197304 */ /* 0x000e300000200800 */
[----:B------:R1:W0:Y:S01]  /*1bd0*/  F2F.F16.F32 R20, R4 ;  /* 0x0000000400147304 */ /* 0x0002220000200800 */
[----:B--234-:R-:W-:Y:S05]  /*1be0*/  BRA.U UP1, `(.L_x_906) ;  /* 0x0000000101847547 */ /* 0x01cfea000b800000 */
[C---:B------:R-:W-:Y:S01]  /*1bf0*/  ISETP.GE.AND P2, PT, R13.reuse, UR15, PT ;  /* 0x0000000f0d007c0c */ /* 0x040fe2000bf46270 */
[----:B-1----:R-:W-:Y:S01]  /*1c00*/  HFMA2 R6, -RZ, RZ, 0, 1.1920928955078125e-07 ;  /* 0x00000002ff067431 */ /* 0x002fe200000001ff */
        /* <DEDUP_REMOVED lines=31> */
.L_x_906:
[----:B-1----:R-:W-:-:S04]  /*1e00*/  IMAD.WIDE.U32 R4, R16, 0x10000, RZ ;  /* 0x0001000010047825 */ /* 0x002fc800078e00ff */
[----:B------:R-:W-:Y:S01]  /*1e10*/  HFMA2 R16, -RZ, RZ, 0, 1.1920928955078125e-07 ;  /* 0x00000002ff107431 */ /* 0x000fe200000001ff */
[----:B0-----:R-:W-:Y:S01]  /*1e20*/  SHF.L.U32 R20, R20, 0x10, RZ ;  /* 0x0000001014147819 */ /* 0x001fe200000006ff */
[----:B------:R-:W-:Y:S01]  /*1e30*/  IMAD.WIDE.U32 R6, R24, 0x10000, RZ ;  /* 0x0001000018067825 */ /* 0x000fe200078e00ff */
[----:B------:R-:W-:Y:S02]  /*1e40*/  SHF.L.U32 R29, R29, 0x10, RZ ;  /* 0x000000101d1d7819 */ /* 0x000fe400000006ff */
[----:B------:R-:W-:Y:S01]  /*1e50*/  LOP3.LUT R4, R4, R18, RZ, 0xfc, !PT ;  /* 0x0000001204047212 */ /* 0x000fe200078efcff */
[----:B------:R-:W-:Y:S01]  /*1e60*/  IMAD.WIDE.U32 R22, R15, 0x10000, RZ ;  /* 0x000100000f167825 */ /* 0x000fe200078e00ff */
[----:B------:R-:W-:Y:S02]  /*1e70*/  SHF.L.U32 R15, R21, 0x10, RZ ;  /* 0x00000010150f7819 */ /* 0x000fe400000006ff */
[----:B------:R-:W-:Y:S02]  /*1e80*/  LOP3.LUT R7, R7, R20, R25, 0xfe, !PT ;  /* 0x0000001407077212 */ /* 0x000fe400078efe19 */
[----:B------:R-:W-:-:S02]  /*1e90*/  LOP3.LUT R6, R6, R27, RZ, 0xfc, !PT ;  /* 0x0000001b06067212 */ /* 0x000fc400078efcff */
        /* <DEDUP_REMOVED lines=8> */
.L_x_907:
[----:B------:R-:W-:Y:S05]  /*1f20*/  BSYNC.RECONVERGENT B1 ;  /* 0x0000000000017941 */ /* 0x000fea0003800200 */
.L_x_905:
[----:B------:R-:W-:-:S04]  /*1f30*/  LEA R13, R0, R13, 0x2 ;  /* 0x0000000d000d7211 */ /* 0x000fc800078e10ff */
[----:B------:R-:W-:-:S13]  /*1f40*/  ISETP.GE.AND P0, PT, R13, UR15, PT ;  /* 0x0000000f0d007c0c */ /* 0x000fda000bf06270 */
[----:B------:R-:W-:Y:S05]  /*1f50*/  @!P0 BRA `(.L_x_908) ;  /* 0xfffffff000908947 */ /* 0x000fea000383ffff */
[----:B------:R-:W-:Y:S05]  /*1f60*/  BSYNC.RECONVERGENT B0 ;  /* 0x0000000000007941 */ /* 0x000fea0003800200 */
.L_x_902:
[----:B------:R-:W-:Y:S05]  /*1f70*/  EXIT ;  /* 0x000000000000794d */ /* 0x000fea0003800000 */
.L_x_909:
        /* <DEDUP_REMOVED lines=16> */
.L_x_1133:


//--------------------- .text._Z25multi_tensor_apply_kernelI18TensorListMetadataILi5EE15DistAdamFunctorIN3c104HalfEffEJPfffffff10adamMode_tfEEvlPViT_T0_DpT1_ --------------------------
	.section	.text._Z25multi_tensor_apply_kernelI18TensorListMetadataILi5EE15DistAdamFunctorIN3c104HalfEffEJPfffffff10adamMode_tfEEvlPViT_T0_DpT1_,"ax",@progbits
	.align	128
        .global         _Z25multi_tensor_apply_kernelI18TensorListMetadataILi5EE15DistAdamFunctorIN3c104HalfEffEJPfffffff10adamMode_tfEEvlPViT_T0_DpT1_
        .type           _Z25multi_tensor_apply_kernelI18TensorListMetadataILi5EE15DistAdamFunctorIN3c104HalfEffEJPfffffff10adamMode_tfEEvlPViT_T0_DpT1_,@function
        .size           _Z25multi_tensor_apply_kernelI18TensorListMetadataILi5EE15DistAdamFunctorIN3c104HalfEffEJPfffffff10adamMode_tfEEvlPViT_T0_DpT1_,(.L_x_1134 - _Z25multi_tensor_apply_kernelI18TensorListMetadataILi5EE15DistAdamFunctorIN3c104HalfEffEJPfffffff10adamMode_tfEEvlPViT_T0_DpT1_)
        .other          _Z25multi_tensor_apply_kernelI18TensorListMetadataILi5EE15DistAdamFunctorIN3c104HalfEffEJPfffffff10adamMode_tfEEvlPViT_T0_DpT1_,@"STO_CUDA_ENTRY STV_DEFAULT"
_Z25multi_tensor_apply_kernelI18TensorListMetadataILi5EE15DistAdamFunctorIN3c104HalfEffEJPfffffff10adamMode_tfEEvlPViT_T0_DpT1_:
.text._Z25multi_tensor_apply_kernelI18TensorListMetadataILi5EE15DistAdamFunctorIN3c104HalfEffEJPfffffff10adamMode_tfEEvlPViT_T0_DpT1_:
        /* <DEDUP_REMOVED lines=57> */
.L_x_916:
        /* <DEDUP_REMOVED lines=14> */
[----:B0-----:R-:W-:Y:S02]  /*0470*/  SHF.R.U32.HI R5, RZ, 0x10, R19 ;  /* 0x00000010ff057819 */ /* 0x001fe40000011613 */
[----:B------:R-:W-:Y:S02]  /*0480*/  PRMT R6, R19, 0x7610, R6 ;  /* 0x0000761013067816 */ /* 0x000fe40000000006 */
[----:B---3--:R-:W-:-:S02]  /*0490*/  SHF.R.U64 R2, R20, 0x10, R21 ;  /* 0x0000001014027819 */ /* 0x008fc40000001215 */
[--C-:B----4-:R-:W-:Y:S02]  /*04a0*/  SHF.R.U32.HI R19, RZ, 0x10, R23.reuse ;  /* 0x00000010ff137819 */ /* 0x110fe40000011617 */
[C---:B------:R-:W-:Y:S02]  /*04b0*/  SHF.R.U64 R24, R22.reuse, 0x10, R23 ;  /* 0x0000001016187819 */ /* 0x040fe40000001217 */
[----:B------:R-:W-:Y:S02]  /*04c0*/  PRMT R25, R22, 0x7610, R25 ;  /* 0x0000761016197816 */ /* 0x000fe40000000019 */
[----:B------:R-:W-:Y:S02]  /*04d0*/  PRMT R22, R2, 0x7610, R22 ;  /* 0x0000761002167816 */ /* 0x000fe40000000016 */
[----:B------:R-:W-:Y:S02]  /*04e0*/  SHF.R.U32.HI R7, RZ, 0x10, R21 ;  /* 0x00000010ff077819 */ /* 0x000fe40000011615 */
[----:B------:R-:W-:Y:S01]  /*04f0*/  PRMT R2, R19, 0x7610, R2 ;  /* 0x0000761013027816 */ /* 0x000fe20000000002 */
[----:B------:R-:W-:Y:S06]  /*0500*/  BRA `(.L_x_913) ;  /* 0x0000000000bc7947 */ /* 0x000fec0003800000 */
.L_x_912:
[C---:B------:R-:W-:Y:S02]  /*0510*/  IADD3 R2, PT, PT, R3.reuse, 0x2, RZ ;  /* 0x0000000203027810 */ /* 0x040fe40007ffe0ff */
[----:B0-----:R-:W-:Y:S02]  /*0520*/  IADD3 R5, PT, PT, R3, 0x3, RZ ;  /* 0x0000000303057810 */ /* 0x001fe40007ffe0ff */
[----:B------:R-:W-:Y:S02]  /*0530*/  ISETP.GE.AND P2, PT, R2, UR15, PT ;  /* 0x0000000f02007c0c */ /* 0x000fe4000bf46270 */
[----:B------:R-:W-:Y:S02]  /*0540*/  ISETP.GE.AND P3, PT, R5, UR15, PT ;  /* 0x0000000f05007c0c */ /* 0x000fe4000bf66270 */
[C---:B------:R-:W-:Y:S02]  /*0550*/  IADD3 R0, PT, PT, R3.reuse, 0x1, RZ ;  /* 0x0000000103007810 */ /* 0x040fe40007ffe0ff */
[----:B------:R-:W-:-:S02]  /*0560*/  ISETP.GE.AND P0, PT, R3, UR15, PT ;  /* 0x0000000f03007c0c */ /* 0x000fc4000bf06270 */
[----:B------:R-:W-:Y:S02]  /*0570*/  ISETP.GE.AND P1, PT, R0, UR15, PT ;  /* 0x0000000f00007c0c */ /* 0x000fe4000bf26270 */
[----:B------:R-:W-:Y:S02]  /*0580*/  MOV R6, 0x4 ;  /* 0x0000000400067802 */ /* 0x000fe40000000f00 */
[----:B------:R-:W-:Y:S02]  /*0590*/  MOV R18, 0x4 ;  /* 0x0000000400127802 */ /* 0x000fe40000000f00 */
[----:B------:R-:W-:Y:S01]  /*05a0*/  MOV R26, 0x4 ;  /* 0x00000004001a7802 */ /* 0x000fe20000000f00 */
[C---:B------:R-:W-:Y:S01]  /*05b0*/  @!P2 IMAD.WIDE R6, R3.reuse, R6, UR10 ;  /* 0x0000000a0306ae25 */ /* 0x040fe2000f8e0206 */
[----:B------:R-:W-:Y:S02]  /*05c0*/  @P2 MOV R10, RZ ;  /* 0x000000ff000a2202 */ /* 0x000fe40000000f00 */
[----:B------:R-:W-:Y:S01]  /*05d0*/  @P3 MOV R11, RZ ;  /* 0x000000ff000b3202 */ /* 0x000fe20000000f00 */
[C---:B------:R-:W-:Y:S01]  /*05e0*/  @!P3 IMAD.WIDE R18, R3.reuse, R18, UR10 ;  /* 0x0000000a0312be25 */ /* 0x040fe2000f8e0212 */
[----:B------:R-:W-:Y:S01]  /*05f0*/  MOV R28, 0x4 ;  /* 0x00000004001c7802 */ /* 0x000fe20000000f00 */
[----:B------:R-:W5:Y:S01]  /*0600*/  @!P0 LDG.E.U16 R20, desc[UR16][R14.64] ;  /* 0x000000100e148981 */ /* 0x000f62000c1e1500 */
        /* <DEDUP_REMOVED lines=12> */
[----:B------:R-:W-:Y:S01]  /*06d0*/  @P2 PRMT R6, RZ, 0x7610, R6 ;  /* 0x00007610ff062816 */ /* 0x000fe20000000006 */
[----:B------:R3:W5:Y:S01]  /*06e0*/  @!P0 LDG.E.U16 R25, desc[UR16][R12.64] ;  /* 0x000000100c198981 */ /* 0x000762000c1e1500 */
[----:B0-----:R-:W-:Y:S02]  /*06f0*/  @P3 PRMT R7, RZ, 0x7610, R7 ;  /* 0x00007610ff073816 */ /* 0x001fe40000000007 */
        /* <DEDUP_REMOVED lines=16> */
.L_x_913:
[----:B-1----:R-:W0:Y:S01]  /*0800*/  MUFU.RCP R19, UR25 ;  /* 0x0000001900137d08 */ /* 0x002e220008001000 */
[----:B-----5:R-:W-:Y:S01]  /*0810*/  FMUL.FTZ R26, R4, R8 ;  /* 0x00000008041a7220 */ /* 0x020fe20000410000 */
[----:B------:R-:W-:Y:S02]  /*0820*/  HADD2.F32 R25, -RZ, R25.H0_H0 ;  /* 0x20000019ff197230 */ /* 0x000fe40000004100 */
[----:B------:R-:W-:Y:S02]  /*0830*/  HADD2.F32 R20, -RZ, R20.H0_H0 ;  /* 0x20000014ff147230 */ /* 0x000fe40000004100 */
[----:B------:R-:W-:Y:S01]  /*0840*/  FMUL.FTZ R8, R26, R26 ;  /* 0x0000001a1a087220 */ /* 0x000fe20000410000 */
[----:B------:R-:W-:Y:S02]  /*0850*/  HADD2.F32 R22, -RZ, R22.H0_H0 ;  /* 0x20000016ff167230 */ /* 0x000fe40000004100 */
[----:B------:R-:W-:Y:S02]  /*0860*/  HADD2.F32 R24, -RZ, R24.H0_H0 ;  /* 0x20000018ff187230 */ /* 0x000fe40000004100 */
[----:B------:R-:W-:Y:S01]  /*0870*/  FFMA.FTZ R28, R8, -UR23, R8 ;  /* 0x80000017081c7c23 */ /* 0x000fe20008010008 */
[----:B------:R-:W-:-:S02]  /*0880*/  HADD2.F32 R23, -RZ, R23.H0_H0 ;  /* 0x20000017ff177230 */ /* 0x000fc40000004100 */
[----:B------:R-:W-:Y:S02]  /*0890*/  HADD2.F32 R21, -RZ, R21.H0_H0 ;  /* 0x20000015ff157230 */ /* 0x000fe40000004100 */
[----:B------:R-:W-:Y:S01]  /*08a0*/  FFMA.FTZ R28, R25, UR23, R28 ;  /* 0x00000017191c7c23 */ /* 0x000fe2000801001c */
[----:B------:R-:W-:Y:S01]  /*08b0*/  FFMA.FTZ R25, R26, -UR22, R26 ;  /* 0x800000161a197c23 */ /* 0x000fe2000801001a */
[----:B------:R-:W-:Y:S02]  /*08c0*/  HADD2.F32 R2, -RZ, R2.H0_H0 ;  /* 0x20000002ff027230 */ /* 0x000fe40000004100 */
[----:B0-----:R-:W-:Y:S01]  /*08d0*/  FMUL.FTZ R27, R28, R19 ;  /* 0x000000131c1b7220 */ /* 0x001fe20000410000 */
[----:B------:R-:W-:Y:S01]  /*08e0*/  FFMA.FTZ R20, R20, UR22, R25 ;  /* 0x0000001614147c23 */ /* 0x000fe20008010019 */
[----:B------:R-:W-:Y:S01]  /*08f0*/  FMUL.FTZ R25, R4, R9 ;  /* 0x0000000904197220 */ /* 0x000fe20000410000 */
[----:B------:R-:W-:Y:S01]  /*0900*/  HADD2.F32 R7, -RZ, R7.H0_H0 ;  /* 0x20000007ff077230 */ /* 0x000fe20000004100 */
[----:B------:R-:W0:Y:S01]  /*0910*/  MUFU.SQRT R8, R27 ;  /* 0x0000001b00087308 */ /* 0x000e220000002000 */
[----:B------:R-:W-:-:S02]  /*0920*/  HADD2.F32 R6, -RZ, R6.H0_H0 ;  /* 0x20000006ff067230 */ /* 0x000fc40000004100 */
[C---:B------:R-:W-:Y:S01]  /*0930*/  FFMA.FTZ R9, R25.reuse, -UR22, R25 ;  /* 0x8000001619097c23 */ /* 0x040fe20008010019 */
[----:B------:R-:W-:-:S03]  /*0940*/  FMUL.FTZ R25, R25, R25 ;  /* 0x0000001919197220 */ /* 0x000fc60000410000 */
[----:B------:R-:W-:Y:S01]  /*0950*/  FFMA.FTZ R22, R22, UR22, R9 ;  /* 0x0000001616167c23 */ /* 0x000fe20008010009 */
[----:B------:R-:W-:Y:S01]  /*0960*/  FFMA.FTZ R25, R25, -UR23, R25 ;  /* 0x8000001719197c23 */ /* 0x000fe20008010019 */
[----:B------:R-:W1:Y:S03]  /*0970*/  MUFU.RCP R9, UR24 ;  /* 0x0000001800097d08 */ /* 0x000e660008001000 */
[----:B------:R-:W-:-:S04]  /*0980*/  FFMA.FTZ R24, R24, UR23, R25 ;  /* 0x0000001718187c23 */ /* 0x000fc80008010019 */
[----:B------:R-:W-:Y:S01]  /*0990*/  FMUL.FTZ R29, R24, R19 ;  /* 0x00000013181d7220 */ /* 0x000fe20000410000 */
[----:B------:R-:W-:Y:S01]  /*09a0*/  F2F.F16.F32 R28, R28 ;  /* 0x0000001c001c7304 */ /* 0x000fe20000200800 */
[----:B0-----:R-:W-:-:S07]  /*09b0*/  FADD.FTZ R26, R8, UR26 ;  /* 0x0000001a081a7e21 */ /* 0x001fce0008010000 */
[----:B------:R-:W0:Y:S01]  /*09c0*/  MUFU.RCP R8, R26 ;  /* 0x0000001a00087308 */ /* 0x000e220000001000 */
[-C--:B-1----:R-:W-:Y:S01]  /*09d0*/  FMUL.FTZ R25, R20, R9.reuse ;  /* 0x0000000914197220 */ /* 0x082fe20000410000 */
[----:B------:R-:W-:-:S06]  /*09e0*/  FMUL.FTZ R27, R22, R9 ;  /* 0x00000009161b7220 */ /* 0x000fcc0000410000 */
[----:B------:R-:W1:Y:S08]  /*09f0*/  MUFU.SQRT R29, R29 ;  /* 0x0000001d001d7308 */ /* 0x000e700000002000 */
[----:B------:R-:W-:Y:S01]  /*0a00*/  F2F.F16.F32 R24, R24 ;  /* 0x0000001800187304 */ /* 0x000fe20000200800 */
[----:B0-----:R-:W-:Y:S01]  /*0a10*/  FMUL.FTZ R25, R25, R8 ;  /* 0x0000000819197220 */ /* 0x001fe20000410000 */
[----:B------:R-:W-:-:S05]  /*0a20*/  HADD2.F32 R8, -RZ, R18.H0_H0 ;  /* 0x20000012ff087230 */ /* 0x000fca0000004100 */
[----:B------:R-:W-:Y:S01]  /*0a30*/  FFMA.FTZ R25, R8, UR21, R25 ;  /* 0x0000001508197c23 */ /* 0x000fe20008010019 */
[----:B-1----:R-:W-:-:S03]  /*0a40*/  FADD.FTZ R26, R29, UR26 ;  /* 0x0000001a1d1a7e21 */ /* 0x002fc60008010000 */
[----:B------:R-:W-:Y:S01]  /*0a50*/  FMUL.FTZ R25, R25, UR27 ;  /* 0x0000001b19197c20 */ /* 0x000fe20008410000 */
[----:B------:R-:W-:Y:S04]  /*0a60*/  F2F.F16.F32 R29, R22 ;  /* 0x00000016001d7304 */ /* 0x000fe80000200800 */
[----:B------:R-:W-:-:S04]  /*0a70*/  F2FP.F16.F32.PACK_AB R25, RZ, R25 ;  /* 0x00000019ff19723e */ /* 0x000fc800000000ff */
[----:B------:R0:W1:Y:S01]  /*0a80*/  MUFU.RCP R18, R26 ;  /* 0x0000001a00127308 */ /* 0x0000620000001000 */
[----:B------:R-:W-:-:S05]  /*0a90*/  HADD2.F32 R25, -RZ, R25.H0_H0 ;  /* 0x20000019ff197230 */ /* 0x000fca0000004100 */
[----:B------:R-:W-:Y:S01]  /*0aa0*/  FADD.FTZ R8, R8, -R25 ;  /* 0x8000001908087221 */ /* 0x000fe20000010000 */
[----:B------:R-:W-:-:S04]  /*0ab0*/  FMUL.FTZ R25, R4, R10 ;  /* 0x0000000a04197220 */ /* 0x000fc80000410000 */
[C---:B------:R-:W-:Y:S01]  /*0ac0*/  FMUL.FTZ R10, R25.reuse, R25 ;  /* 0x00000019190a7220 */ /* 0x040fe20000410000 */
[----:B0-----:R-:W-:-:S03]  /*0ad0*/  FFMA.FTZ R26, R25, -UR22, R25 ;  /* 0x80000016191a7c23 */ /* 0x001fc60008010019 */
[----:B------:R-:W-:Y:S01]  /*0ae0*/  FFMA.FTZ R10, R10, -UR23, R10 ;  /* 0x800000170a0a7c23 */ /* 0x000fe2000801000a */
[----:B------:R-:W-:Y:S01]  /*0af0*/  FFMA.FTZ R26, R21, UR22, R26 ;  /* 0x00000016151a7c23 */ /* 0x000fe2000801001a */
[----:B-1----:R-:W-:Y:S01]  /*0b00*/  FMUL.FTZ R18, R27, R18 ;  /* 0x000000121b127220 */ /* 0x002fe20000410000 */
[----:B------:R-:W-:Y:S01]  /*0b10*/  FMUL.FTZ R21, R4, R11 ;  /* 0x0000000b04157220 */ /* 0x000fe20000410000 */
[----:B------:R-:W-:Y:S01]  /*0b20*/  FFMA.FTZ R10, R23, UR23, R10 ;  /* 0x00000017170a7c23 */ /* 0x000fe2000801000a */
[----:B------:R-:W-:Y:S02]  /*0b30*/  FMUL.FTZ R11, R26, R9 ;  /* 0x000000091a0b7220 */ /* 0x000fe40000410000 */
[C---:B------:R-:W-:Y:S01]  /*0b40*/  FMUL.FTZ R25, R21.reuse, R21 ;  /* 0x0000001515197220 */ /* 0x040fe20000410000 */
[----:B------:R-:W-:Y:S01]  /*0b50*/  FMUL.FTZ R27, R10, R19 ;  /* 0x000000130a1b7220 */ /* 0x000fe20000410000 */
[----:B------:R-:W-:Y:S02]  /*0b60*/  FFMA.FTZ R21, R21, -UR22, R21 ;  /* 0x8000001615157c23 */ /* 0x000fe40008010015 */
[----:B------:R-:W-:-:S02]  /*0b70*/  FFMA.FTZ R25, R25, -UR23, R25 ;  /* 0x8000001719197c23 */ /* 0x000fc40008010019 */
[----:B------:R-:W-:Y:S01]  /*0b80*/  FFMA.FTZ R21, R7, UR22, R21 ;  /* 0x0000001607157c23 */ /* 0x000fe20008010015 */
[----:B------:R-:W0:Y:S01]  /*0b90*/  MUFU.SQRT R27, R27 ;  /* 0x0000001b001b7308 */ /* 0x000e220000002000 */
[----:B------:R-:W-:Y:S01]  /*0ba0*/  FFMA.FTZ R25, R2, UR23, R25 ;  /* 0x0000001702197c23 */ /* 0x000fe20008010019 */
[----:B------:R-:W-:-:S05]  /*0bb0*/  HADD2.F32 R7, -RZ, R0.H0_H0 ;  /* 0x20000000ff077230 */ /* 0x000fca0000004100 */
[----:B------:R-:W-:Y:S01]  /*0bc0*/  FFMA.FTZ R18, R7, UR21, R18 ;  /* 0x0000001507127c23 */ /* 0x000fe20008010012 */
[----:B------:R-:W-:Y:S03]  /*0bd0*/  F2F.F16.F32 R0, R21 ;  /* 0x0000001500007304 */ /* 0x000fe60000200800 */
[----:B------:R-:W-:-:S05]  /*0be0*/  FMUL.FTZ R18, R18, UR27 ;  /* 0x0000001b12127c20 */ /* 0x000fca0008410000 */
[----:B------:R-:W-:Y:S01]  /*0bf0*/  F2FP.F16.F32.PACK_AB R18, RZ, R18 ;  /* 0x00000012ff12723e */ /* 0x000fe200000000ff */
[----:B0-----:R-:W-:Y:S01]  /*0c00*/  FADD.FTZ R23, R27, UR26 ;  /* 0x0000001a1b177e21 */ /* 0x001fe20008010000 */
[----:B------:R-:W-:Y:S01]  /*0c10*/  FMUL.FTZ R27, R25, R19 ;  /* 0x00000013191b7220 */ /* 0x000fe20000410000 */
[----:B------:R-:W-:Y:S02]  /*0c20*/  F2F.F16.F32 R2, R26 ;  /* 0x0000001a00027304 */ /* 0x000fe40000200800 */
[----:B------:R-:W-:-:S05]  /*0c30*/  HADD2.F32 R18, -RZ, R18.H0_H0 ;  /* 0x20000012ff127230 */ /* 0x000fca0000004100 */
[----:B------:R-:W-:Y:S01]  /*0c40*/  FADD.FTZ R18, R7, -R18 ;  /* 0x8000001207127221 */ /* 0x000fe20000010000 */
[----:B------:R-:W0:Y:S08]  /*0c50*/  MUFU.SQRT R27, R27 ;  /* 0x0000001b001b7308 */ /* 0x000e300000002000 */
[----:B------:R-:W1:Y:S08]  /*0c60*/  MUFU.RCP R23, R23 ;  /* 0x0000001700177308 */ /* 0x000e700000001000 */
[----:B------:R-:W-:Y:S01]  /*0c70*/  F2F.F16.F32 R25, R25 ;  /* 0x0000001900197304 */ /* 0x000fe20000200800 */
[----:B0-----:R-:W-:-:S07]  /*0c80*/  FADD.FTZ R19, R27, UR26 ;  /* 0x0000001a1b137e21 */ /* 0x001fce0008010000 */
[----:B------:R-:W0:Y:S01]  /*0c90*/  MUFU.RCP R19, R19 ;  /* 0x0000001300137308 */ /* 0x000e220000001000 */
[----:B-1----:R-:W-:-:S04]  /*0ca0*/  FMUL.FTZ R11, R11, R23 ;  /* 0x000000170b0b7220 */ /* 0x002fc80000410000 */
[----:B------:R-:W-:-:S03]  /*0cb0*/  FFMA.FTZ R11, R6, UR21, R11 ;  /* 0x00000015060b7c23 */ /* 0x000fc6000801000b */
[----:B------:R1:W-:Y:S01]  /*0cc0*/  F2F.F16.F32 R23, R20 ;  /* 0x0000001400177304 */ /* 0x0003e20000200800 */
[----:B------:R-:W-:-:S05]  /*0cd0*/  FMUL.FTZ R11, R11, UR27 ;  /* 0x0000001b0b0b7c20 */ /* 0x000fca0008410000 */
[----:B------:R-:W-:Y:S01]  /*0ce0*/  F2FP.F16.F32.PACK_AB R11, RZ, R11 ;  /* 0x0000000bff0b723e */ /* 0x000fe200000000ff */
[----:B-1----:R-:W-:Y:S01]  /*0cf0*/  FMUL.FTZ R20, R21, R9 ;  /* 0x0000000915147220 */ /* 0x002fe20000410000 */
[----:B------:R-:W-:Y:S01]  /*0d00*/  HADD2.F32 R9, -RZ, R5.H0_H0 ;  /* 0x20000005ff097230 */ /* 0x000fe20000004100 */
[----:B------:R-:W1:Y:S02]  /*0d10*/  F2F.F16.F32 R21, R8 ;  /* 0x0000000800157304 */ /* 0x000e640000200800 */
[----:B------:R-:W-:Y:S02]  /*0d20*/  HADD2.F32 R11, -RZ, R11.H0_H0 ;  /* 0x2000000bff0b7230 */ /* 0x000fe40000004100 */
[----:B0-----:R-:W-:-:S04]  /*0d30*/  FMUL.FTZ R20, R20, R19 ;  /* 0x0000001314147220 */ /* 0x001fc80000410000 */
[----:B------:R-:W-:Y:S01]  /*0d40*/  FFMA.FTZ R20, R9, UR21, R20 ;  /* 0x0000001509147c23 */ /* 0x000fe20008010014 */
[----:B------:R-:W-:Y:S01]  /*0d50*/  FADD.FTZ R6, R6, -R11 ;  /* 0x8000000b06067221 */ /* 0x000fe20000010000 */
[----:B------:R-:W0:Y:S02]  /*0d60*/  F2F.F16.F32 R19, R18 ;  /* 0x0000001200137304 */ /* 0x000e240000200800 */
[----:B------:R-:W-:-:S05]  /*0d70*/  FMUL.FTZ R20, R20, UR27 ;  /* 0x0000001b14147c20 */ /* 0x000fca0008410000 */
[----:B------:R-:W-:Y:S01]  /*0d80*/  F2FP.F16.F32.PACK_AB R20, RZ, R20 ;  /* 0x00000014ff14723e */ /* 0x000fe200000000ff */
[----:B------:R-:W2:Y:S01]  /*0d90*/  F2F.F16.F32 R6, R6 ;  /* 0x0000000600067304 */ /* 0x000ea20000200800 */
[----:B-1----:R-:W-:-:S03]  /*0da0*/  HADD2.F32 R8, -RZ, R21.H0_H0 ;  /* 0x20000015ff087230 */ /* 0x002fc60000004100 */
[----:B------:R-:W-:-:S04]  /*0db0*/  HADD2.F32 R20, -RZ, R20.H0_H0 ;  /* 0x20000014ff147230 */ /* 0x000fc80000004100 */
[----:B------:R2:W-:Y:S01]  /*0dc0*/  F2F.F16.F32 R5, R10 ;  /* 0x0000000a00057304 */ /* 0x0005e20000200800 */
[----:B------:R-:W-:Y:S01]  /*0dd0*/  FADD.FTZ R7, R9, -R20 ;  /* 0x8000001409077221 */ /* 0x000fe20000010000 */
[----:B0-----:R-:W-:-:S06]  /*0de0*/  HADD2.F32 R9, -RZ, R19.H0_H0 ;  /* 0x20000013ff097230 */ /* 0x001fcc0000004100 */
[----:B------:R-:W0:Y:S01]  /*0df0*/  F2F.F16.F32 R7, R7 ;  /* 0x0000000700077304 */ /* 0x000e220000200800 */
[----:B--2---:R-:W-:Y:S02]  /*0e00*/  HADD2.F32 R10, -RZ, R6.H0_H0 ;  /* 0x20000006ff0a7230 */ /* 0x004fe40000004100 */
[----:B0-----:R-:W-:Y:S01]  /*0e10*/  HADD2.F32 R11, -RZ, R7.H0_H0 ;  /* 0x20000007ff0b7230 */ /* 0x001fe20000004100 */
[----:B------:R-:W-:Y:S06]  /*0e20*/  BRA.U !UP1, `(.L_x_914) ;  /* 0x00000001094c7547 */ /* 0x000fec000b800000 */
[----:B------:R-:W-:Y:S01]  /*0e30*/  IMAD.WIDE.U32 R18, R19, 0x10000, RZ ;  /* 0x0001000013127825 */ /* 0x000fe200078e00ff */
[----:B------:R-:W-:Y:S02]  /*0e40*/  SHF.L.U32 R7, R7, 0x10, RZ ;  /* 0x0000001007077819 */ /* 0x000fe400000006ff */
[----:B------:R-:W-:Y:S02]  /*0e50*/  SHF.L.U32 R27, R0, 0x10, RZ ;  /* 0x00000010001b7819 */ /* 0x000fe400000006ff */
[----:B------:R-:W-:Y:S02]  /*0e60*/  LOP3.LUT R7, R19, R7, R6, 0xfe, !PT ;  /* 0x0000000713077212 */ /* 0x000fe400078efe06 */
[----:B------:R-:W-:Y:S01]  /*0e70*/  LOP3.LUT R6, R18, R21, RZ, 0xfc, !PT ;  /* 0x0000001512067212 */ /* 0x000fe200078efcff */
[----:B------:R-:W-:Y:S01]  /*0e80*/  IMAD.WIDE.U32 R18, R29, 0x10000, RZ ;  /* 0x000100001d127825 */ /* 0x000fe200078e00ff */
[----:B------:R-:W-:Y:S02]  /*0e90*/  SHF.L.U32 R22, R25, 0x10, RZ ;  /* 0x0000001019167819 */ /* 0x000fe400000006ff */
[----:B------:R-:W-:Y:S01]  /*0ea0*/  MOV R0, 0x4 ;  /* 0x0000000400007802 */ /* 0x000fe20000000f00 */
[----:B------:R-:W-:Y:S01]  /*0eb0*/  IMAD.WIDE.U32 R20, R24, 0x10000, RZ ;  /* 0x0001000018147825 */ /* 0x000fe200078e00ff */
[----:B------:R-:W-:Y:S01]  /*0ec0*/  LOP3.LUT R18, R18, R23, RZ, 0xfc, !PT ;  /* 0x0000001712127212 */ /* 0x000fe200078efcff */
[----:B------:R0:W-:Y:S01]  /*0ed0*/  STG.E.64 desc[UR16][R16.64], R6 ;  /* 0x0000000610007986 */ /* 0x0001e2000c101b10 */
[----:B------:R-:W-:-:S02]  /*0ee0*/  LOP3.LUT R19, R19, R27, R2, 0xfe, !PT ;  /* 0x0000001b13137212 */ /* 0x000fc400078efe02 */
[----:B------:R-:W-:Y:S02]  /*0ef0*/  LOP3.LUT R23, R21, R22, R5, 0xfe, !PT ;  /* 0x0000001615177212 */ /* 0x000fe400078efe05 */
[----:B------:R-:W-:Y:S01]  /*0f00*/  LOP3.LUT R22, R20, R28, RZ, 0xfc, !PT ;  /* 0x0000001c14167212 */ /* 0x000fe200078efcff */
[----:B------:R-:W-:Y:S01]  /*0f10*/  IMAD.WIDE R20, R3, R0, UR12 ;  /* 0x0000000c03147e25 */ /* 0x000fe2000f8e0200 */
[----:B------:R0:W-:Y:S04]  /*0f20*/  STG.E.64 desc[UR16][R14.64], R18 ;  /* 0x000000120e007986 */ /* 0x0001e8000c101b10 */
[----:B------:R0:W-:Y:S04]  /*0f30*/  STG.E.64 desc[UR16][R12.64], R22 ;  /* 0x000000160c007986 */ /* 0x0001e8000c101b10 */
[----:B------:R0:W-:Y:S01]  /*0f40*/  STG.E.128 desc[UR16][R20.64], R8 ;  /* 0x0000000814007986 */ /* 0x0001e2000c101d10 */
[----:B------:R-:W-:Y:S05]  /*0f50*/  BRA `(.L_x_915) ;  /* 0x00000000007c7947 */ /* 0x000fea0003800000 */
.L_x_914:
[C---:B------:R-:W-:Y:S01]  /*0f60*/  ISETP.GE.AND P3, PT, R3.reuse, UR15, PT ;  /* 0x0000000f03007c0c */ /* 0x040fe2000bf66270 */
[----:B------:R-:W-:Y:S01]  /*0f70*/  HFMA2 R26, -RZ, RZ, 0, 2.384185791015625e-07 ;  /* 0x00000004ff1a7431 */ /* 0x000fe200000001ff */
[C---:B------:R-:W-:Y:S02]  /*0f80*/  IADD3 R18, PT, PT, R3.reuse, 0x1, RZ ;  /* 0x0000000103127810 */ /* 0x040fe40007ffe0ff */
[C---:B------:R-:W-:Y:S02]  /*0f90*/  IADD3 R20, PT, PT, R3.reuse, 0x3, RZ ;  /* 0x0000000303147810 */ /* 0x040fe40007ffe0ff */
[----:B------:R-:W-:Y:S02]  /*0fa0*/  ISETP.GE.AND P0, PT, R18, UR15, PT ;  /* 0x0000000f12007c0c */ /* 0x000fe4000bf06270 */
[C---:B------:R-:W-:Y:S02]  /*0fb0*/  IADD3 R18, PT, PT, R3.reuse, 0x2, RZ ;  /* 0x0000000203127810 */ /* 0x040fe40007ffe0ff */
[----:B------:R-:W-:Y:S01]  /*0fc0*/  ISETP.GE.AND P2, PT, R20, UR15, PT ;  /* 0x0000000f14007c0c */ /* 0x000fe2000bf46270 */
[----:B------:R-:W-:Y:S01]  /*0fd0*/  HFMA2 R20, -RZ, RZ, 0, 2.384185791015625e-07 ;  /* 0x00000004ff147431 */ /* 0x000fe200000001ff */
[----:B------:R-:W-:Y:S01]  /*0fe0*/  ISETP.GE.AND P1, PT, R18, UR15, PT ;  /* 0x0000000f12007c0c */ /* 0x000fe2000bf26270 */
[----:B------:R-:W-:Y:S01]  /*0ff0*/  @!P3 IMAD.WIDE R26, R3, R26, UR12 ;  /* 0x0000000c031abe25 */ /* 0x000fe2000f8e021a */
[----:B------:R0:W-:Y:S01]  /*1000*/  @!P3 STG.E.U16 desc[UR16][R16.64], R21 ;  /* 0x000000151000b986 */ /* 0x0001e2000c101510 */
[----:B------:R-:W-:-:S02]  /*1010*/  MOV R18, 0x4 ;  /* 0x0000000400127802 */ /* 0x000fc40000000f00 */
[----:B------:R-:W-:Y:S01]  /*1020*/  MOV R22, 0x4 ;  /* 0x0000000400167802 */ /* 0x000fe20000000f00 */
[----:B------:R1:W-:Y:S04]  /*1030*/  @!P3 STG.E.U16 desc[UR16][R14.64], R23 ;  /* 0x000000170e00b986 */ /* 0x0003e8000c101510 */
[----:B------:R-:W-:Y:S04]  /*1040*/  @!P3 STG.E.U16 desc[UR16][R12.64], R28 ;  /* 0x0000001c0c00b986 */ /* 0x000fe8000c101510 */
[----:B------:R-:W-:Y:S01]  /*1050*/  @!P3 STG.E desc[UR16][R26.64], R8 ;  /* 0x000000081a00b986 */ /* 0x000fe2000c101910 */
[----:B0-----:R-:W-:-:S03]  /*1060*/  @!P1 IMAD.WIDE R20, R3, R20, UR12 ;  /* 0x0000000c03149e25 */ /* 0x001fc6000f8e0214 */
[----:B------:R0:W-:Y:S01]  /*1070*/  @!P0 STG.E.U16 desc[UR16][R16.64+0x2], R19 ;  /* 0x0000021310008986 */ /* 0x0001e2000c101510 */
[----:B-1----:R-:W-:-:S03]  /*1080*/  @!P2 IMAD.WIDE R22, R3, R22, UR12 ;  /* 0x0000000c0316ae25 */ /* 0x002fc6000f8e0216 */
[----:B------:R1:W-:Y:S04]  /*1090*/  @!P0 STG.E.U16 desc[UR16][R14.64+0x2], R29 ;  /* 0x0000021d0e008986 */ /* 0x0003e8000c101510 */
        /* <DEDUP_REMOVED lines=11> */
.L_x_915:
[----:B-1----:R-:W-:-:S04]  /*1150*/  MOV R0, UR18 ;  /* 0x0000001200007c02 */ /* 0x002fc80008000f00 */
[----:B------:R-:W-:-:S04]  /*1160*/  LEA R3, R0, R3, 0x2 ;  /* 0x0000000300037211 */ /* 0x000fc800078e10ff */
[----:B------:R-:W-:-:S13]  /*1170*/  ISETP.GE.AND P0, PT, R3, UR15, PT ;  /* 0x0000000f03007c0c */ /* 0x000fda000bf06270 */
[----:B------:R-:W-:Y:S05]  /*1180*/  @!P0 BRA `(.L_x_916) ;  /* 0xfffffff000808947 */ /* 0x000fea000383ffff */
[----:B------:R-:W-:Y:S05]  /*1190*/  BSYNC.RECONVERGENT B0 ;  /* 0x0000000000007941 */ /* 0x000fea0003800200 */
.L_x_911:
[----:B------:R-:W-:Y:S05]  /*11a0*/  EXIT ;  /* 0x000000000000794d */ /* 0x000fea0003800000 */
.L_x_910:
[----:B------:R-:W-:Y:S01]  /*11b0*/  BSSY.RECONVERGENT B0, `(.L_x_917) ;  /* 0x00000e0000007945 */ /* 0x000fe20003800200 */
.L_x_923:
[----:B0-23--:R-:W-:Y:S01]  /*11c0*/  HFMA2 R14, -RZ, RZ, 0, 1.1920928955078125e-07 ;  /* 0x00000002ff0e7431 */ /* 0x00dfe200000001ff */
        /* <DEDUP_REMOVED lines=8> */
[C---:B0-----:R-:W-:Y:S02]  /*1250*/  IADD3 R5, PT, PT, R3.reuse, 0x3, RZ ;  /* 0x0000000303057810 */ /* 0x041fe40007ffe0ff */
[----:B------:R-:W-:Y:S02]  /*1260*/  ISETP.GE.AND P0, PT, R3, UR15, PT ;  /* 0x0000000f03007c0c */ /* 0x000fe4000bf06270 */
[----:B------:R-:W-:Y:S02]  /*1270*/  ISETP.GE.AND P1, PT, R0, UR15, PT ;  /* 0x0000000f00007c0c */ /* 0x000fe4000bf26270 */
[----:B------:R-:W-:-:S02]  /*1280*/  ISETP.GE.AND P2, PT, R2, UR15, PT ;  /* 0x0000000f02007c0c */ /* 0x000fc4000bf46270 */
[----:B------:R-:W-:Y:S02]  /*1290*/  ISETP.GE.AND P3, PT, R5, UR15, PT ;  /* 0x0000000f05007c0c */ /* 0x000fe4000bf66270 */
[----:B------:R-:W-:-:S05]  /*12a0*/  MOV R18, 0x4 ;  /* 0x0000000400127802 */ /* 0x000fca0000000f00 */
[----:B------:R-:W-:Y:S01]  /*12b0*/  @P0 MOV R8, RZ ;  /* 0x000000ff00080202 */ /* 0x000fe20000000f00 */
[----:B------:R-:W-:Y:S01]  /*12c0*/  IMAD.WIDE R18, R3, R18, UR10 ;  /* 0x0000000a03127e25 */ /* 0x000fe2000f8e0212 */
[----:B------:R-:W-:Y:S02]  /*12d0*/  @P1 MOV R9, RZ ;  /* 0x000000ff00091202 */ /* 0x000fe40000000f00 */
[----:B------:R-:W-:Y:S02]  /*12e0*/  @P2 MOV R10, RZ ;  /* 0x000000ff000a2202 */ /* 0x000fe40000000f00 */
[----:B------:R-:W-:Y:S01]  /*12f0*/  @P3 MOV R11, RZ ;  /* 0x000000ff000b3202 */ /* 0x000fe20000000f00 */
[----:B------:R-:W5:Y:S01]  /*1300*/  @!P0 LDG.E R8, desc[UR16][R18.64] ;  /* 0x0000001012088981 */ /* 0x000f62000c1e1900 */
[----:B------:R-:W-:Y:S02]  /*1310*/  @P0 PRMT R26, RZ, 0x7610, R26 ;  /* 0x00007610ff1a0816 */ /* 0x000fe4000000001a */
[----:B------:R-:W-:Y:S01]  /*1320*/  @P0 PRMT R16, RZ, 0x7610, R16 ;  /* 0x00007610ff100816 */ /* 0x000fe20000000010 */
[----:B------:R-:W5:Y:S01]  /*1330*/  @!P1 LDG.E R9, desc[UR16][R18.64+0x4] ;  /* 0x0000041012099981 */ /* 0x000f62000c1e1900 */
        /* <DEDUP_REMOVED lines=8> */
[----:B------:R2:W5:Y:S01]  /*13c0*/  @!P0 LDG.E.U16 R26, desc[UR16][R14.64] ;  /* 0x000000100e1a8981 */ /* 0x000562000c1e1500 */
[----:B------:R-:W-:-:S02]  /*13d0*/  @P2 PRMT R23, RZ, 0x7610, R23 ;  /* 0x00007610ff172816 */ /* 0x000fc40000000017 */
[----:B------:R-:W-:Y:S01]  /*13e0*/  @P3 PRMT R21, RZ, 0x7610, R21 ;  /* 0x00007610ff153816 */ /* 0x000fe20000000015 */
[----:B------:R2:W5:Y:S01]  /*13f0*/  @!P0 LDG.E.U16 R16, desc[UR16][R12.64] ;  /* 0x000000100c108981 */ /* 0x000562000c1e1500 */
[----:B------:R-:W-:Y:S02]  /*1400*/  @P3 PRMT R5, RZ, 0x7610, R5 ;  /* 0x00007610ff053816 */ /* 0x000fe40000000005 */
[----:B0-----:R-:W-:Y:S01]  /*1410*/  @P3 PRMT R18, RZ, 0x7610, R18 ;  /* 0x00007610ff123816 */ /* 0x001fe20000000012 */
        /* <DEDUP_REMOVED lines=11> */
.L_x_918:
[----:B------:R-:W-:Y:S01]  /*14d0*/  MOV R8, 0x4 ;  /* 0x0000000400087802 */ /* 0x000fe20000000f00 */
[----:B------:R-:W2:Y:S04]  /*14e0*/  LDG.E.64 R16, desc[UR16][R14.64] ;  /* 0x000000100e107981 */ /* 0x000ea8000c1e1b00 */
[----:B------:R-:W-:Y:S01]  /*14f0*/  IMAD.WIDE R8, R3, R8, UR10 ;  /* 0x0000000a03087e25 */ /* 0x000fe2000f8e0208 */
[----:B------:R-:W3:Y:S04]  /*1500*/  LDG.E.64 R20, desc[UR16][R12.64] ;  /* 0x000000100c147981 */ /* 0x000ee8000c1e1b00 */
[----:B------:R-:W4:Y:S04]  /*1510*/  LDG.E.64 R18, desc[UR16][R6.64] ;  /* 0x0000001006127981 */ /* 0x000f28000c1e1b00 */
[----:B------:R-:W5:Y:S01]  /*1520*/  LDG.E.128 R8, desc[UR16][R8.64] ;  /* 0x0000001008087981 */ /* 0x000f62000c1e1d00 */
[----:B--2---:R-:W-:-:S02]  /*1530*/  SHF.R.U32.HI R27, RZ, 0x10, R17 ;  /* 0x00000010ff1b7819 */ /* 0x004fc40000011611 */
[C---:B------:R-:W-:Y:S02]  /*1540*/  SHF.R.U64 R2, R16.reuse, 0x10, R17 ;  /* 0x0000001010027819 */ /* 0x040fe40000001211 */
[----:B------:R-:W-:Y:S02]  /*1550*/  PRMT R26, R16, 0x7610, R26 ;  /* 0x00007610101a7816 */ /* 0x000fe4000000001a */
[--C-:B---3--:R-:W-:Y:S02]  /*1560*/  SHF.R.U64 R25, R20, 0x10, R21.reuse ;  /* 0x0000001014197819 */ /* 0x108fe40000001215 */
[----:B0-----:R-:W-:Y:S02]  /*1570*/  SHF.R.U32.HI R5, RZ, 0x10, R21 ;  /* 0x00000010ff057819 */ /* 0x001fe40000011615 */
[----:B------:R-:W-:Y:S02]  /*1580*/  PRMT R22, R21, 0x7610, R22 ;  /* 0x0000761015167816 */ /* 0x000fe40000000016 */
[----:B----4-:R-:W-:-:S02]  /*1590*/  SHF.R.U64 R24, R18, 0x10, R19 ;  /* 0x0000001012187819 */ /* 0x010fc40000001213 */
[----:B------:R-:W-:Y:S02]  /*15a0*/  PRMT R0, R18, 0x7610, R0 ;  /* 0x0000761012007816 */ /* 0x000fe40000000000 */
[----:B------:R-:W-:Y:S02]  /*15b0*/  PRMT R16, R20, 0x7610, R16 ;  /* 0x0000761014107816 */ /* 0x000fe40000000010 */
[----:B------:R-:W-:Y:S02]  /*15c0*/  SHF.R.U32.HI R18, RZ, 0x10, R19 ;  /* 0x00000010ff127819 */ /* 0x000fe40000011613 */
[----:B------:R-:W-:Y:S02]  /*15d0*/  PRMT R23, R19, 0x7610, R23 ;  /* 0x0000761013177816 */ /* 0x000fe40000000017 */
[----:B------:R-:W-:-:S07]  /*15e0*/  PRMT R21, R27, 0x7610, R21 ;  /* 0x000076101b157816 */ /* 0x000fce0000000015 */
.L_x_919:
[----:B-----5:R-:W-:Y:S01]  /*15f0*/  HADD2.F32 R26, -RZ, R26.H0_H0 ;  /* 0x2000001aff1a7230 */ /* 0x020fe20000004100 */
[----:B------:R-:W0:Y:S01]  /*1600*/  MUFU.RCP R20, UR33 ;  /* 0x0000002100147d08 */ /* 0x000e220008001000 */
[----:B------:R-:W-:Y:S01]  /*1610*/  HADD2.F32 R0, -RZ, R0.H0_H0 ;  /* 0x20000000ff007230 */ /* 0x000fe20000004100 */
[----:B------:R-:W-:Y:S01]  /*1620*/  BSSY.RECONVERGENT B1, `(.L_x_920) ;  /* 0x0000094000017945 */ /* 0x000fe20003800200 */
[----:B------:R-:W-:Y:S02]  /*1630*/  HADD2.F32 R2, -RZ, R2.H0_H0 ;  /* 0x20000002ff027230 */ /* 0x000fe40000004100 */
[----:B--2---:R-:W-:Y:S01]  /*1640*/  FMUL.FTZ R19, R26, UR28 ;  /* 0x0000001c1a137c20 */ /* 0x004fe20008410000 */
        /* <DEDUP_REMOVED lines=9> */
[----:B------:R-:W-:Y:S01]  /*16e0*/  FFMA.FTZ R19, R16, UR30, R19 ;  /* 0x0000001e10137c23 */ /* 0x000fe20008010013 */
[----:B------:R-:W-:Y:S02]  /*16f0*/  HADD2.F32 R18, -RZ, R18.H0_H0 ;  /* 0x20000012ff127230 */ /* 0x000fe40000004100 */
[----:B------:R-:W-:Y:S01]  /*1700*/  FFMA.FTZ R0, R0, UR31, R27 ;  /* 0x0000001f00007c23 */ /* 0x000fe2000801001b */
[----:B------:R-:W-:Y:S01]  /*1710*/  FMUL.FTZ R27, R2, UR28 ;  /* 0x0000001c021b7c20 */ /* 0x000fe20008410000 */
[----:B------:R-:W-:-:S03]  /*1720*/  HADD2.F32 R5, -RZ, R5.H0_H0 ;  /* 0x20000005ff057230 */ /* 0x000fc60000004100 */
        /* <DEDUP_REMOVED lines=13> */
[----:B---3--:R-:W-:-:S07]  /*1800*/  FMUL.FTZ R9, R19, R16 ;  /* 0x0000001013097220 */ /* 0x008fce0000410000 */
[----:B------:R-:W0:Y:S08]  /*1810*/  MUFU.RCP R8, R8 ;  /* 0x0000000800087308 */ /* 0x000e300000001000 */
[----:B------:R-:W2:Y:S01]  /*1820*/  MUFU.SQRT R28, R28 ;  /* 0x0000001c001c7308 */ /* 0x000ea20000002000 */
[----:B0-----:R-:W-:Y:S01]  /*1830*/  FMUL.FTZ R9, R9, R8 ;  /* 0x0000000809097220 */ /* 0x001fe20000410000 */
[----:B------:R-:W-:-:S03]  /*1840*/  HADD2.F32 R8, -RZ, R17.H0_H0 ;  /* 0x20000011ff087230 */ /* 0x000fc60000004100 */
[----:B------:R-:W-:Y:S01]  /*1850*/  FMUL.FTZ R24, R9, UR35 ;  /* 0x0000002309187c20 */ /* 0x000fe20008410000 */
[----:B--2---:R-:W-:-:S04]  /*1860*/  FADD.FTZ R28, R28, UR34 ;  /* 0x000000221c1c7e21 */ /* 0x004fc80008010000 */
[----:B------:R-:W-:Y:S01]  /*1870*/  F2FP.F16.F32.PACK_AB R24, RZ, R24 ;  /* 0x00000018ff18723e */ /* 0x000fe200000000ff */
[----:B------:R-:W0:Y:S04]  /*1880*/  MUFU.RCP R9, R28 ;  /* 0x0000001c00097308 */ /* 0x000e280000001000 */
[----:B------:R-:W-:Y:S02]  /*1890*/  HADD2.F32 R25, -RZ, R24.H0_H0 ;  /* 0x20000018ff197230 */ /* 0x000fe40000004100 */
[----:B------:R-:W-:-:S03]  /*18a0*/  FMUL.FTZ R24, R29, R16 ;  /* 0x000000101d187220 */ /* 0x000fc60000410000 */
[----:B------:R-:W-:Y:S01]  /*18b0*/  FADD.FTZ R26, R26, -R25 ;  /* 0x800000191a1a7221 */ /* 0x000fe20000010000 */
[----:B------:R-:W-:Y:S08]  /*18c0*/  F2F.F16.F32 R29, R29 ;  /* 0x0000001d001d7304 */ /* 0x000ff00000200800 */
[----:B------:R-:W-:Y:S01]  /*18d0*/  F2F.F16.F32 R26, R26 ;  /* 0x0000001a001a7304 */ /* 0x000fe20000200800 */
[----:B0-----:R-:W-:Y:S01]  /*18e0*/  FMUL.FTZ R17, R24, R9 ;  /* 0x0000000918117220 */ /* 0x001fe20000410000 */
[----:B------:R-:W-:-:S03]  /*18f0*/  FMUL.FTZ R9, R8, UR28 ;  /* 0x0000001c08097c20 */ /* 0x000fc60008410000 */
[----:B------:R-:W-:Y:S01]  /*1900*/  FMUL.FTZ R17, R17, UR35 ;  /* 0x0000002311117c20 */ /* 0x000fe20008410000 */
[----:B------:R-:W-:-:S04]  /*1910*/  FFMA.FTZ R9, R4, R10, R9 ;  /* 0x0000000a04097223 */ /* 0x000fc80000010009 */
[C---:B------:R-:W-:Y:S01]  /*1920*/  FMUL.FTZ R10, R9.reuse, R9 ;  /* 0x00000009090a7220 */ /* 0x040fe20000410000 */
[----:B------:R-:W-:Y:S01]  /*1930*/  FFMA.FTZ R25, R9, -UR30, R9 ;  /* 0x8000001e09197c23 */ /* 0x000fe20008010009 */
[----:B------:R-:W-:Y:S01]  /*1940*/  HADD2.F32 R9, -RZ, R21.H0_H0 ;  /* 0x20000015ff097230 */ /* 0x000fe20000004100 */
[----:B------:R-:W-:Y:S01]  /*1950*/  F2FP.F16.F32.PACK_AB R17, RZ, R17 ;  /* 0x00000011ff11723e */ /* 0x000fe200000000ff */
[----:B------:R-:W-:Y:S01]  /*1960*/  FFMA.FTZ R10, R10, -UR31, R10 ;  /* 0x8000001f0a0a7c23 */ /* 0x000fe2000801000a */
[----:B------:R-:W-:Y:S02]  /*1970*/  FFMA.FTZ R25, R22, UR30, R25 ;  /* 0x0000001e16197c23 */ /* 0x000fe40008010019 */
[----:B------:R-:W-:Y:S01]  /*1980*/  F2F.F16.F32 R22, R19 ;  /* 0x0000001300167304 */ /* 0x000fe20000200800 */
[----:B------:R-:W-:Y:S01]  /*1990*/  FFMA.FTZ R23, R23, UR31, R10 ;  /* 0x0000001f17177c23 */ /* 0x000fe2000801000a */
[----:B------:R-:W-:Y:S01]  /*19a0*/  FMUL.FTZ R21, R25, R16 ;  /* 0x0000001019157220 */ /* 0x000fe20000410000 */
[----:B------:R-:W-:-:S02]  /*19b0*/  HADD2.F32 R17, -RZ, R17.H0_H0 ;  /* 0x20000011ff117230 */ /* 0x000fc40000004100 */
[----:B------:R-:W-:-:S03]  /*19c0*/  FMUL.FTZ R24, R23, R20 ;  /* 0x0000001417187220 */ /* 0x000fc60000410000 */
[----:B------:R-:W-:Y:S01]  /*19d0*/  FADD.FTZ R17, R2, -R17 ;  /* 0x8000001102117221 */ /* 0x000fe20000010000 */
[----:B------:R-:W-:Y:S08]  /*19e0*/  F2F.F16.F32 R25, R25 ;  /* 0x0000001900197304 */ /* 0x000ff00000200800 */
[----:B------:R-:W0:Y:S08]  /*19f0*/  MUFU.SQRT R24, R24 ;  /* 0x0000001800187308 */ /* 0x000e300000002000 */
[----:B------:R-:W-:Y:S01]  /*1a00*/  F2F.F16.F32 R23, R23 ;  /* 0x0000001700177304 */ /* 0x000fe20000200800 */
[----:B0-----:R-:W-:-:S07]  /*1a10*/  FADD.FTZ R28, R24, UR34 ;  /* 0x00000022181c7e21 */ /* 0x001fce0008010000 */
[----:B------:R-:W0:Y:S02]  /*1a20*/  MUFU.RCP R10, R28 ;  /* 0x0000001c000a7308 */ /* 0x000e240000001000 */
[----:B0-----:R-:W-:Y:S01]  /*1a30*/  FMUL.FTZ R10, R21, R10 ;  /* 0x0000000a150a7220 */ /* 0x001fe20000410000 */
[----:B------:R-:W-:-:S03]  /*1a40*/  FMUL.FTZ R21, R9, UR28 ;  /* 0x0000001c09157c20 */ /* 0x000fc60008410000 */
[----:B------:R-:W-:Y:S01]  /*1a50*/  FMUL.FTZ R10, R10, UR35 ;  /* 0x000000230a0a7c20 */ /* 0x000fe20008410000 */
[----:B------:R-:W-:-:S04]  /*1a60*/  FFMA.FTZ R11, R4, R11, R21 ;  /* 0x0000000b040b7223 */ /* 0x000fc80000010015 */
[----:B------:R-:W-:Y:S01]  /*1a70*/  FMUL.FTZ R21, R11, R11 ;  /* 0x0000000b0b157220 */ /* 0x000fe20000410000 */
[----:B------:R-:W-:-:S03]  /*1a80*/  F2FP.F16.F32.PACK_AB R10, RZ, R10 ;  /* 0x0000000aff0a723e */ /* 0x000fc600000000ff */
[----:B------:R-:W-:-:S04]  /*1a90*/  FFMA.FTZ R21, R21, -UR31, R21 ;  /* 0x8000001f15157c23 */ /* 0x000fc80008010015 */
[----:B------:R-:W-:-:S04]  /*1aa0*/  FFMA.FTZ R21, R18, UR31, R21 ;  /* 0x0000001f12157c23 */ /* 0x000fc80008010015 */
[----:B------:R-:W-:Y:S02]  /*1ab0*/  FMUL.FTZ R20, R21, R20 ;  /* 0x0000001415147220 */ /* 0x000fe40000410000 */
[----:B------:R-:W-:Y:S08]  /*1ac0*/  F2F.F16.F32 R21, R21 ;  /* 0x0000001500157304 */ /* 0x000ff00000200800 */
[----:B------:R-:W0:Y:S02]  /*1ad0*/  MUFU.SQRT R18, R20 ;  /* 0x0000001400127308 */ /* 0x000e240000002000 */
[----:B0-----:R-:W-:Y:S01]  /*1ae0*/  FADD.FTZ R24, R18, UR34 ;  /* 0x0000002212187e21 */ /* 0x001fe20008010000 */
[----:B------:R-:W-:-:S05]  /*1af0*/  FFMA.FTZ R18, R11, -UR30, R11 ;  /* 0x8000001e0b127c23 */ /* 0x000fca000801000b */
[----:B------:R-:W0:Y:S01]  /*1b00*/  MUFU.RCP R11, R24 ;  /* 0x00000018000b7308 */ /* 0x000e220000001000 */
[----:B------:R-:W-:-:S04]  /*1b10*/  FFMA.FTZ R18, R5, UR30, R18 ;  /* 0x0000001e05127c23 */ /* 0x000fc80008010012 */
[----:B------:R-:W-:-:S03]  /*1b20*/  FMUL.FTZ R16, R18, R16 ;  /* 0x0000001012107220 */ /* 0x000fc60000410000 */
[----:B------:R-:W2:Y:S08]  /*1b30*/  F2F.F16.F32 R24, R17 ;  /* 0x0000001100187304 */ /* 0x000eb00000200800 */
[----:B------:R-:W-:Y:S01]  /*1b40*/  F2F.F16.F32 R5, R18 ;  /* 0x0000001200057304 */ /* 0x000fe20000200800 */
[----:B0-----:R-:W-:-:S04]  /*1b50*/  FMUL.FTZ R11, R16, R11 ;  /* 0x0000000b100b7220 */ /* 0x001fc80000410000 */
[----:B------:R-:W-:Y:S01]  /*1b60*/  FMUL.FTZ R16, R11, UR35 ;  /* 0x000000230b107c20 */ /* 0x000fe20008410000 */
[----:B------:R-:W-:-:S04]  /*1b70*/  HADD2.F32 R11, -RZ, R10.H0_H0 ;  /* 0x2000000aff0b7230 */ /* 0x000fc80000004100 */
[----:B------:R-:W-:Y:S01]  /*1b80*/  F2FP.F16.F32.PACK_AB R16, RZ, R16 ;  /* 0x00000010ff10723e */ /* 0x000fe200000000ff */
[----:B------:R-:W-:Y:S01]  /*1b90*/  FADD.FTZ R2, R8, -R11 ;  /* 0x8000000b08027221 */ /* 0x000fe20000010000 */
[----:B------:R-:W-:-:S03]  /*1ba0*/  HADD2.F32 R8, -RZ, R26.H0_H0 ;  /* 0x2000001aff087230 */ /* 0x000fc60000004100 */
[----:B------:R-:W-:Y:S02]  /*1bb0*/  HADD2.F32 R16, -RZ, R16.H0_H0 ;  /* 0x20000010ff107230 */ /* 0x000fe40000004100 */
[----:B------:R-:W0:Y:S03]  /*1bc0*/  F2F.F16.F32 R2, R2 ;  /* 0x0000000200027304 */ /* 0x000e260000200800 */
[----:B------:R-:W-:Y:S01]  /*1bd0*/  FADD.FTZ R16, R9, -R16 ;  /* 0x8000001009107221 */ /* 0x000fe20000010000 */
[----:B--2---:R-:W-:-:S04]  /*1be0*/  HADD2.F32 R9, -RZ, R24.H0_H0 ;  /* 0x20000018ff097230 */ /* 0x004fc80000004100 */
        /* <DEDUP_REMOVED lines=9> */
[----:B------:R-:W-:Y:S02]  /*1c80*/  MOV R16, 0x4 ;  /* 0x0000000400107802 */ /* 0x000fe40000000f00 */
[----:B------:R-:W-:-:S02]  /*1c90*/  ISETP.GE.AND P1, PT, R17, UR15, PT ;  /* 0x0000000f11007c0c */ /* 0x000fc4000bf26270 */
[----:B------:R-:W-:Y:S01]  /*1ca0*/  MOV R28, 0x4 ;  /* 0x00000004001c7802 */ /* 0x000fe20000000f00 */
        /* <DEDUP_REMOVED lines=18> */
[----:B------:R-:W-:Y:S01]  /*1dd0*/  MOV R8, 0x4 ;  /* 0x0000000400087802 */ /* 0x000fe20000000f00 */
[----:B------:R2:W-:Y:S04]  /*1de0*/  STG.E.U16 desc[UR16][R14.64+0x6], R20 ;  /* 0x000006140e007986 */ /* 0x0005e8000c101510 */
[----:B---3--:R-:W-:Y:S01]  /*1df0*/  IMAD.WIDE R8, R3, R8, UR12 ;  /* 0x0000000c03087e25 */ /* 0x008fe2000f8e0208 */
[----:B------:R2:W-:Y:S04]  /*1e00*/  STG.E.U16 desc[UR16][R12.64+0x6], R5 ;  /* 0x000006050c007986 */ /* 0x0005e8000c101510 */
[----:B------:R2:W-:Y:S04]  /*1e10*/  STG.E.U16 desc[UR16][R6.64+0x6], R21 ;  /* 0x0000061506007986 */ /* 0x0005e8000c101510 */
[----:B------:R2:W-:Y:S01]  /*1e20*/  STG.E desc[UR16][R8.64+0xc], R11 ;  /* 0x00000c0b08007986 */ /* 0x0005e2000c101910 */
[----:B------:R-:W-:Y:S05]  /*1e30*/  BRA `(.L_x_922) ;  /* 0x0000000000487947 */ /* 0x000fea0003800000 */
.L_x_921:
[----:B------:R-:W-:Y:S01]  /*1e40*/  IMAD.WIDE.U32 R16, R24, 0x10000, RZ ;  /* 0x0001000018107825 */ /* 0x000fe200078e00ff */
[----:B------:R-:W-:Y:S02]  /*1e50*/  SHF.L.U32 R19, R20, 0x10, RZ ;  /* 0x0000001014137819 */ /* 0x000fe400000006ff */
[----:B------:R-:W-:Y:S02]  /*1e60*/  SHF.L.U32 R5, R5, 0x10, RZ ;  /* 0x0000001005057819 */ /* 0x000fe400000006ff */
[----:B------:R-:W-:Y:S01]  /*1e70*/  LOP3.LUT R17, R17, R19, R2, 0xfe, !PT ;  /* 0x0000001311117212 */ /* 0x000fe200078efe02 */
[----:B------:R-:W-:Y:S01]  /*1e80*/  IMAD.WIDE.U32 R18, R29, 0x10000, RZ ;  /* 0x000100001d127825 */ /* 0x000fe200078e00ff */
[----:B------:R-:W-:Y:S02]  /*1e90*/  LOP3.LUT R16, R16, R26, RZ, 0xfc, !PT ;  /* 0x0000001a10107212 */ /* 0x000fe400078efcff */
[----:B------:R-:W-:Y:S01]  /*1ea0*/  SHF.L.U32 R21, R21, 0x10, RZ ;  /* 0x0000001015157819 */ /* 0x000fe200000006ff */
[----:B------:R-:W-:Y:S01]  /*1eb0*/  IMAD.WIDE.U32 R26, R27, 0x10000, RZ ;  /* 0x000100001b1a7825 */ /* 0x000fe200078e00ff */
[----:B------:R-:W-:-:S03]  /*1ec0*/  LOP3.LUT R18, R18, R22, RZ, 0xfc, !PT ;  /* 0x0000001612127212 */ /* 0x000fc600078efcff */
[----:B------:R-:W-:Y:S01]  /*1ed0*/  HFMA2 R22, -RZ, RZ, 0, 2.384185791015625e-07 ;  /* 0x00000004ff167431 */ /* 0x000fe200000001ff */
[----:B------:R-:W-:Y:S01]  /*1ee0*/  LOP3.LUT R19, R19, R5, R25, 0xfe, !PT ;  /* 0x0000000513137212 */ /* 0x000fe200078efe19 */
[----:B------:R0:W-:Y:S01]  /*1ef0*/  STG.E.64 desc[UR16][R14.64], R16 ;  /* 0x000000100e007986 */ /* 0x0001e2000c101b10 */
[----:B------:R-:W-:Y:S02]  /*1f00*/  LOP3.LUT R21, R27, R21, R23, 0xfe, !PT ;  /* 0x000000151b157212 */ /* 0x000fe400078efe17 */
[----:B------:R-:W-:Y:S01]  /*1f10*/  LOP3.LUT R20, R26, R0, RZ, 0xfc, !PT ;  /* 0x000000001a147212 */ /* 0x000fe200078efcff */
[----:B------:R0:W-:Y:S01]  /*1f20*/  STG.E.64 desc[UR16][R12.64], R18 ;  /* 0x000000120c007986 */ /* 0x0001e2000c101b10 */
[----:B------:R-:W-:-:S03]  /*1f30*/  IMAD.WIDE R22, R3, R22, UR12 ;  /* 0x0000000c03167e25 */ /* 0x000fc6000f8e0216 */
[----:B------:R0:W-:Y:S04]  /*1f40*/  STG.E.64 desc[UR16][R6.64], R20 ;  /* 0x0000001406007986 */ /* 0x0001e8000c101b10 */
[----:B------:R0:W-:Y:S02]  /*1f50*/  STG.E.128 desc[UR16][R22.64], R8 ;  /* 0x0000000816007986 */ /* 0x0001e4000c101d10 */
.L_x_922:
[----:B-1----:R-:W-:Y:S05]  /*1f60*/  BSYNC.RECONVERGENT B1 ;  /* 0x0000000000017941 */ /* 0x002fea0003800200 */
.L_x_920:
[----:B------:R-:W-:-:S04]  /*1f70*/  MOV R0, UR18 ;  /* 0x0000001200007c02 */ /* 0x000fc80008000f00 */
[----:B------:R-:W-:-:S04]  /*1f80*/  LEA R3, R0, R3, 0x2 ;  /* 0x0000000300037211 */ /* 0x000fc800078e10ff */
[----:B------:R-:W-:-:S13]  /*1f90*/  ISETP.GE.AND P0, PT, R3, UR15, PT ;  /* 0x0000000f03007c0c */ /* 0x000fda000bf06270 */
[----:B------:R-:W-:Y:S05]  /*1fa0*/  @!P0 BRA `(.L_x_923) ;  /* 0xfffffff000848947 */ /* 0x000fea000383ffff */
[----:B------:R-:W-:Y:S05]  /*1fb0*/  BSYNC.RECONVERGENT B0 ;  /* 0x0000000000007941 */ /* 0x000fea0003800200 */
.L_x_917:
[----:B------:R-:W-:Y:S05]  /*1fc0*/  EXIT ;  /* 0x000000000000794d */ /* 0x000fea0003800000 */
.L_x_924:
        /* <DEDUP_REMOVED lines=11> */
.L_x_1134:


//--------------------- .text._Z25multi_tensor_apply_kernelI18TensorListMetadataILi5EE15DistAdamFunctorIfN3c108BFloat16ES4_EJPfffffff10adamMode_tfEEvlPViT_T0_DpT1_ --------------------------
	.section	.text._Z25multi_tensor_apply_kernelI18TensorListMetadataILi5EE15DistAdamFunctorIfN3c108BFloat16ES4_EJPfffffff10adamMode_tfEEvlPViT_T0_DpT1_,"ax",@progbits
	.align	128
        .global         _Z25multi_tensor_apply_kernelI18TensorListMetadataILi5EE15DistAdamFunctorIfN3c108BFloat16ES4_EJPfffffff10adamMode_tfEEvlPViT_T0_DpT1_
        .type           _Z25multi_tensor_apply_kernelI18TensorListMetadataILi5EE15DistAdamFunctorIfN3c108BFloat16ES4_EJPfffffff10adamMode_tfEEvlPViT_T0_DpT1_,@function
        .size           _Z25multi_tensor_apply_kernelI18TensorListMetadataILi5EE15DistAdamFunctorIfN3c108BFloat16ES4_EJPfffffff10adamMode_tfEEvlPViT_T0_DpT1_,(.L_x_1135 - _Z25multi_tensor_apply_kernelI18TensorListMetadataILi5EE15DistAdamFunctorIfN3c108BFloat16ES4_EJPfffffff10adamMode_tfEEvlPViT_T0_DpT1_)
        .other          _Z25multi_tensor_apply_kernelI18TensorListMetadataILi5EE15DistAdamFunctorIfN3c108BFloat16ES4_EJPfffffff10adamMode_tfEEvlPViT_T0_DpT1_,@"STO_CUDA_ENTRY STV_DEFAULT"
_Z25multi_tensor_apply_kernelI18TensorListMetadataILi5EE15DistAdamFunctorIfN3c108BFloat16ES4_EJPfffffff10adamMode_tfEEvlPViT_T0_DpT1_:
.text._Z25multi_tensor_apply_kernelI18TensorListMetadataILi5EE15DistAdamFunctorIfN3c108BFloat16ES4_EJPfffffff10adamMode_tfEEvlPViT_T0_DpT1_:
        /* <DEDUP_REMOVED lines=53> */
.L_x_931:
[----:B-1--4-:R-:W-:Y:S01]  /*0350*/  HFMA2 R20, -RZ, RZ, 0, 2.384185791015625e-07 ;  /* 0x00000004ff147431 */ /* 0x012fe200000001ff */
[----:B------:R-:W-:Y:S01]  /*0360*/  MOV R18, 0x4 ;  /* 0x0000000400127802 */ /* 0x000fe20000000f00 */
[----:B------:R-:W-:-:S04]  /*0370*/  HFMA2 R16, -RZ, RZ, 0, 2.384185791015625e-07 ;  /* 0x00000004ff107431 */ /* 0x000fc800000001ff */
[----:B------:R-:W-:-:S04]  /*0380*/  IMAD.WIDE R18, R3, R18, UR6 ;  /* 0x0000000603127e25 */ /* 0x000fc8000f8e0212 */
[----:B------:R-:W-:-:S04]  /*0390*/  IMAD.WIDE R20, R3, R20, UR4 ;  /* 0x0000000403147e25 */ /* 0x000fc8000f8e0214 */
[----:B------:R-:W-:Y:S01]  /*03a0*/  IMAD.WIDE R16, R3, R16, UR8 ;  /* 0x0000000803107e25 */ /* 0x000fe2000f8e0210 */
[----:B0-----:R-:W-:Y:S06]  /*03b0*/  BRA.U !UP1, `(.L_x_927) ;  /* 0x0000000109347547 */ /* 0x001fec000b800000 */
[----:B------:R-:W-:Y:S01]  /*03c0*/  MOV R26, 0x2 ;  /* 0x00000002001a7802 */ /* 0x000fe20000000f00 */
[----:B------:R0:W5:Y:S04]  /*03d0*/  LDG.E.128 R4, desc[UR16][R20.64] ;  /* 0x0000001014047981 */ /* 0x000168000c1e1d00 */
[----:B------:R-:W-:Y:S01]  /*03e0*/  IMAD.WIDE R26, R3, R26, UR10 ;  /* 0x0000000a031a7e25 */ /* 0x000fe2000f8e021a */
[----:B------:R0:W5:Y:S04]  /*03f0*/  LDG.E.128 R8, desc[UR16][R18.64] ;  /* 0x0000001012087981 */ /* 0x000168000c1e1d00 */
[----:B------:R-:W2:Y:S04]  /*0400*/  LDG.E.64 R22, desc[UR16][R26.64] ;  /* 0x000000101a167981 */ /* 0x000ea8000c1e1b00 */
[----:B------:R0:W5:Y:S01]  /*0410*/  LDG.E.128 R12, desc[UR16][R16.64] ;  /* 0x00000010100c7981 */ /* 0x000162000c1e1d00 */
[----:B--2---:R-:W-:-:S02]  /*0420*/  SHF.R.U64 R28, R22, 0x10, R23 ;  /* 0x00000010161c7819 */ /* 0x004fc40000001217 */
[--C-:B------:R-:W-:Y:S02]  /*0430*/  SHF.R.U32.HI R25, RZ, 0x10, R23.reuse ;  /* 0x00000010ff197819 */ /* 0x100fe40000011617 */
[----:B------:R-:W-:Y:S02]  /*0440*/  PRMT R0, R22, 0x7610, R0 ;  /* 0x0000761016007816 */ /* 0x000fe40000000000 */
[----:B------:R-:W-:Y:S02]  /*0450*/  PRMT R24, R23, 0x7610, R24 ;  /* 0x0000761017187816 */ /* 0x000fe40000000018 */
[----:B------:R-:W-:Y:S02]  /*0460*/  PRMT R23, R28, 0x7610, R23 ;  /* 0x000076101c177816 */ /* 0x000fe40000000017 */
[----:B------:R-:W-:Y:S01]  /*0470*/  PRMT R22, R25, 0x7610, R22 ;  /* 0x0000761019167816 */ /* 0x000fe20000000016 */
[----:B0-----:R-:W-:Y:S06]  /*0480*/  BRA `(.L_x_928) ;  /* 0x0000000000bc7947 */ /* 0x001fec0003800000 */
.L_x_927:
        /* <DEDUP_REMOVED lines=8> */
[----:B------:R-:W5:Y:S01]  /*0510*/  @!P0 LDG.E R4, desc[UR16][R20.64] ;  /* 0x0000001014048981 */ /* 0x000f62000c1e1900 */
[----:B------:R-:W-:Y:S02]  /*0520*/  MOV R14, 0x2 ;  /* 0x00000002000e7802 */ /* 0x000fe40000000f00 */
[----:B------:R-:W-:Y:S01]  /*0530*/  @P1 PRMT R23, RZ, 0x7610, R23 ;  /* 0x00007610ff171816 */ /* 0x000fe20000000017 */
[C---:B------:R-:W-:Y:S01]  /*0540*/  @!P0 IMAD.WIDE R10, R3.reuse, R10, UR10 ;  /* 0x0000000a030a8e25 */ /* 0x040fe2000f8e020a */
[----:B------:R-:W-:Y:S01]  /*0550*/  MOV R26, 0x2 ;  /* 0x00000002001a7802 */ /* 0x000fe20000000f00 */
[----:B------:R-:W5:Y:S01]  /*0560*/  @!P0 LDG.E R8, desc[UR16][R18.64] ;  /* 0x0000001012088981 */ /* 0x000f62000c1e1900 */
[----:B------:R-:W-:Y:S01]  /*0570*/  MOV R28, 0x2 ;  /* 0x00000002001c7802 */ /* 0x000fe20000000f00 */
[C---:B------:R-:W-:Y:S01]  /*0580*/  @!P1 IMAD.WIDE R14, R3.reuse, R14, UR10 ;  /* 0x0000000a030e9e25 */ /* 0x040fe2000f8e020e */
[----:B------:R-:W-:Y:S01]  /*0590*/  @P2 PRMT R24, RZ, 0x7610, R24 ;  /* 0x00007610ff182816 */ /* 0x000fe20000000018 */
[----:B------:R0:W5:Y:S01]  /*05a0*/  @!P0 LDG.E.U16 R0, desc[UR16][R10.64] ;  /* 0x000000100a008981 */ /* 0x000162000c1e1500 */
[----:B------:R-:W-:Y:S01]  /*05b0*/  @P3 PRMT R22, RZ, 0x7610, R22 ;  /* 0x00007610ff163816 */ /* 0x000fe20000000016 */
[C---:B------:R-:W-:Y:S01]  /*05c0*/  @!P2 IMAD.WIDE R26, R3.reuse, R26, UR10 ;  /* 0x0000000a031aae25 */ /* 0x040fe2000f8e021a */
[----:B------:R-:W-:Y:S01]  /*05d0*/  @P1 MOV R5, RZ ;  /* 0x000000ff00051202 */ /* 0x000fe20000000f00 */
[----:B------:R1:W5:Y:S01]  /*05e0*/  @!P1 LDG.E.U16 R23, desc[UR16][R14.64+0x2] ;  /* 0x000002100e179981 */ /* 0x000362000c1e1500 */
[----:B------:R-:W-:Y:S01]  /*05f0*/  @P1 MOV R9, RZ ;  /* 0x000000ff00091202 */ /* 0x000fe20000000f00 */
[----:B------:R-:W-:Y:S01]  /*0600*/  @!P3 IMAD.WIDE R28, R3, R28, UR10 ;  /* 0x0000000a031cbe25 */ /* 0x000fe2000f8e021c */
[----:B------:R-:W-:Y:S01]  /*0610*/  @P1 MOV R13, RZ ;  /* 0x000000ff000d1202 */ /* 0x000fe20000000f00 */
[----:B------:R2:W5:Y:S01]  /*0620*/  @!P0 LDG.E R12, desc[UR16][R16.64] ;  /* 0x00000010100c8981 */ /* 0x000562000c1e1900 */
[----:B------:R-:W-:-:S02]  /*0630*/  @P2 MOV R6, RZ ;  /* 0x000000ff00062202 */ /* 0x000fc40000000f00 */
[----:B0-----:R-:W-:Y:S01]  /*0640*/  @P2 MOV R10, RZ ;  /* 0x000000ff000a2202 */ /* 0x001fe20000000f00 */
[----:B------:R2:W5:Y:S01]  /*0650*/  @!P2 LDG.E.U16 R24, desc[UR16][R26.64+0x4] ;  /* 0x000004101a18a981 */ /* 0x000562000c1e1500 */
[----:B------:R-:W-:Y:S02]  /*0660*/  @P3 MOV R7, RZ ;  /* 0x000000ff00073202 */ /* 0x000fe40000000f00 */
[----:B-1----:R-:W-:Y:S01]  /*0670*/  @P2 MOV R14, RZ ;  /* 0x000000ff000e2202 */ /* 0x002fe20000000f00 */
[----:B------:R2:W5:Y:S01]  /*0680*/  @!P3 LDG.E.U16 R22, desc[UR16][R28.64+0x6] ;  /* 0x000006101c16b981 */ /* 0x000562000c1e1500 */
[----:B------:R-:W-:Y:S02]  /*0690*/  @P3 MOV R11, RZ ;  /* 0x000000ff000b3202 */ /* 0x000fe40000000f00 */
[----:B------:R-:W-:Y:S01]  /*06a0*/  @P3 MOV R15, RZ ;  /* 0x000000ff000f3202 */ /* 0x000fe20000000f00 */
        /* <DEDUP_REMOVED lines=9> */
[----:B------:R-:W-:-:S02]  /*0740*/  @P0 MOV R4, RZ ;  /* 0x000000ff00040202 */ /* 0x000fc40000000f00 */
[----:B------:R-:W-:Y:S02]  /*0750*/  @P0 MOV R8, RZ ;  /* 0x000000ff00080202 */ /* 0x000fe40000000f00 */
[----:B------:R-:W-:Y:S02]  /*0760*/  @P0 PRMT R0, RZ, 0x7610, R0 ;  /* 0x00007610ff000816 */ /* 0x000fe40000000000 */
[----:B--2---:R-:W-:-:S07]  /*0770*/  @P0 MOV R12, RZ ;  /* 0x000000ff000c0202 */ /* 0x004fce0000000f00 */
.L_x_928:
[----:B-----5:R-:W-:Y:S02]  /*0780*/  SHF.L.U32 R25, R0, 0x10, RZ ;  /* 0x0000001000197819 */ /* 0x020fe400000006ff */
[----:B------:R-:W0:Y:S01]  /*0790*/  MUFU.RCP R0, UR25 ;  /* 0x0000001900007d08 */ /* 0x000e220008001000 */
[----:B------:R-:W-:Y:S02]  /*07a0*/  SHF.L.U32 R29, R23, 0x10, RZ ;  /* 0x00000010171d7819 */ /* 0x000fe400000006ff */
[----:B------:R-:W-:Y:S01]  /*07b0*/  FMUL.FTZ R26, R2, R25 ;  /* 0x00000019021a7220 */ /* 0x000fe20000410000 */
[----:B------:R-:W-:-:S03]  /*07c0*/  SHF.L.U32 R24, R24, 0x10, RZ ;  /* 0x0000001018187819 */ /* 0x000fc600000006ff */
[C---:B------:R-:W-:Y:S01]  /*07d0*/  FMUL.FTZ R25, R26.reuse, R26 ;  /* 0x0000001a1a197220 */ /* 0x040fe20000410000 */
[----:B------:R-:W-:Y:S01]  /*07e0*/  FFMA.FTZ R23, R26, -UR20, R26 ;  /* 0x800000141a177c23 */ /* 0x000fe2000801001a */
[----:B------:R-:W-:Y:S02]  /*07f0*/  FMUL.FTZ R26, R2, R29 ;  /* 0x0000001d021a7220 */ /* 0x000fe40000410000 */
[----:B------:R-:W-:Y:S01]  /*0800*/  FFMA.FTZ R25, R25, -UR21, R25 ;  /* 0x8000001519197c23 */ /* 0x000fe20008010019 */
[----:B------:R-:W-:Y:S01]  /*0810*/  FFMA.FTZ R8, R8, UR20, R23 ;  /* 0x0000001408087c23 */ /* 0x000fe20008010017 */
[----:B------:R-:W-:Y:S01]  /*0820*/  FFMA.FTZ R28, R26, -UR20, R26 ;  /* 0x800000141a1c7c23 */ /* 0x000fe2000801001a */
[----:B------:R-:W1:Y:S01]  /*0830*/  MUFU.RCP R23, UR24 ;  /* 0x0000001800177d08 */ /* 0x000e620008001000 */
[----:B------:R-:W-:Y:S01]  /*0840*/  FFMA.FTZ R12, R12, UR21, R25 ;  /* 0x000000150c0c7c23 */ /* 0x000fe20008010019 */
[----:B------:R-:W-:Y:S01]  /*0850*/  FMUL.FTZ R26, R26, R26 ;  /* 0x0000001a1a1a7220 */ /* 0x000fe20000410000 */
[----:B------:R-:W-:-:S02]  /*0860*/  FFMA.FTZ R9, R9, UR20, R28 ;  /* 0x0000001409097c23 */ /* 0x000fc4000801001c */
[----:B0-----:R-:W-:Y:S01]  /*0870*/  FMUL.FTZ R27, R12, R0 ;  /* 0x000000000c1b7220 */ /* 0x001fe20000410000 */
[----:B------:R-:W-:-:S03]  /*0880*/  FFMA.FTZ R26, R26, -UR21, R26 ;  /* 0x800000151a1a7c23 */ /* 0x000fc6000801001a */
[----:B------:R-:W0:Y:S01]  /*0890*/  MUFU.SQRT R25, R27 ;  /* 0x0000001b00197308 */ /* 0x000e220000002000 */
[----:B------:R-:W-:-:S04]  /*08a0*/  FFMA.FTZ R13, R13, UR21, R26 ;  /* 0x000000150d0d7c23 */ /* 0x000fc8000801001a */
[----:B------:R-:W-:Y:S01]  /*08b0*/  FMUL.FTZ R29, R13, R0 ;  /* 0x000000000d1d7220 */ /* 0x000fe20000410000 */
[----:B-1----:R-:W-:-:S05]  /*08c0*/  FMUL.FTZ R26, R8, R23 ;  /* 0x00000017081a7220 */ /* 0x002fca0000410000 */
[----:B------:R-:W-:Y:S01]  /*08d0*/  MUFU.SQRT R29, R29 ;  /* 0x0000001d001d7308 */ /* 0x000fe20000002000 */
[----:B0-----:R-:W-:-:S07]  /*08e0*/  FADD.FTZ R28, R25, UR26 ;  /* 0x0000001a191c7e21 */ /* 0x001fce0008010000 */
[----:B------:R-:W0:Y:S02]  /*08f0*/  MUFU.RCP R25, R28 ;  /* 0x0000001c00197308 */ /* 0x000e240000001000 */
[----:B0-----:R-:W-:Y:S01]  /*0900*/  FMUL.FTZ R27, R26, R25 ;  /* 0x000000191a1b7220 */ /* 0x001fe20000410000 */
[----:B------:R-:W-:Y:S01]  /*0910*/  FMUL.FTZ R26, R2, R24 ;  /* 0x00000018021a7220 */ /* 0x000fe20000410000 */
[----:B------:R-:W-:Y:S01]  /*0920*/  FADD.FTZ R25, R29, UR26 ;  /* 0x0000001a1d197e21 */ /* 0x000fe20008010000 */
[----:B------:R-:W-:Y:S01]  /*0930*/  FMUL.FTZ R24, R9, R23 ;  /* 0x0000001709187220 */ /* 0x000fe20000410000 */
[----:B------:R-:W-:-:S04]  /*0940*/  FFMA.FTZ R27, R4, UR22, R27 ;  /* 0x00000016041b7c23 */ /* 0x000fc8000801001b */
[----:B------:R-:W-:Y:S01]  /*0950*/  FFMA.FTZ R4, -R27, UR27, R4 ;  /* 0x0000001b1b047c23 */ /* 0x000fe20008010104 */
[----:B------:R-:W-:Y:S01]  /*0960*/  FMUL.FTZ R27, R26, R26 ;  /* 0x0000001a1a1b7220 */ /* 0x000fe20000410000 */
[----:B------:R-:W0:Y:S03]  /*0970*/  MUFU.RCP R25, R25 ;  /* 0x0000001900197308 */ /* 0x000e260000001000 */
[----:B------:R-:W-:-:S04]  /*0980*/  FFMA.FTZ R27, R27, -UR21, R27 ;  /* 0x800000151b1b7c23 */ /* 0x000fc8000801001b */
[----:B------:R-:W-:Y:S01]  /*0990*/  FFMA.FTZ R14, R14, UR21, R27 ;  /* 0x000000150e0e7c23 */ /* 0x000fe2000801001b */
[----:B------:R-:W-:-:S03]  /*09a0*/  FFMA.FTZ R27, R26, -UR20, R26 ;  /* 0x800000141a1b7c23 */ /* 0x000fc6000801001a */
[----:B------:R-:W-:Y:S01]  /*09b0*/  FMUL.FTZ R28, R14, R0 ;  /* 0x000000000e1c7220 */ /* 0x000fe20000410000 */
[----:B------:R-:W-:Y:S01]  /*09c0*/  FFMA.FTZ R10, R10, UR20, R27 ;  /* 0x000000140a0a7c23 */ /* 0x000fe2000801001b */
[----:B------:R-:W-:-:S03]  /*09d0*/  SHF.L.U32 R27, R22, 0x10, RZ ;  /* 0x00000010161b7819 */ /* 0x000fc600000006ff */
[----:B------:R-:W-:Y:S01]  /*09e0*/  FMUL.FTZ R22, R10, R23 ;  /* 0x000000170a167220 */ /* 0x000fe20000410000 */
[----:B------:R-:W1:Y:S01]  /*09f0*/  MUFU.SQRT R28, R28 ;  /* 0x0000001c001c7308 */ /* 0x000e620000002000 */
[----:B0-----:R-:W-:Y:S01]  /*0a00*/  FMUL.FTZ R24, R24, R25 ;  /* 0x0000001918187220 */ /* 0x001fe20000410000 */
[----:B------:R-:W-:-:S03]  /*0a10*/  FMUL.FTZ R26, R2, R27 ;  /* 0x0000001b021a7220 */ /* 0x000fc60000410000 */
[----:B------:R-:W-:-:S04]  /*0a20*/  FFMA.FTZ R24, R5, UR22, R24 ;  /* 0x0000001605187c23 */ /* 0x000fc80008010018 */
[----:B------:R-:W-:Y:S01]  /*0a30*/  FFMA.FTZ R5, -R24, UR27, R5 ;  /* 0x0000001b18057c23 */ /* 0x000fe20008010105 */
[----:B-1----:R-:W-:-:S04]  /*0a40*/  FADD.FTZ R29, R28, UR26 ;  /* 0x0000001a1c1d7e21 */ /* 0x002fc80008010000 */
[----:B------:R-:W0:Y:S02]  /*0a50*/  MUFU.RCP R25, R29 ;  /* 0x0000001d00197308 */ /* 0x000e240000001000 */
[----:B0-----:R-:W-:Y:S01]  /*0a60*/  FMUL.FTZ R25, R22, R25 ;  /* 0x0000001916197220 */ /* 0x001fe20000410000 */
[C---:B------:R-:W-:Y:S01]  /*0a70*/  FMUL.FTZ R22, R26.reuse, R26 ;  /* 0x0000001a1a167220 */ /* 0x040fe20000410000 */
[----:B------:R-:W-:Y:S02]  /*0a80*/  FFMA.FTZ R26, R26, -UR20, R26 ;  /* 0x800000141a1a7c23 */ /* 0x000fe4000801001a */
[----:B------:R-:W-:Y:S01]  /*0a90*/  FFMA.FTZ R25, R6, UR22, R25 ;  /* 0x0000001606197c23 */ /* 0x000fe20008010019 */
[----:B------:R-:W-:Y:S01]  /*0aa0*/  FFMA.FTZ R22, R22, -UR21, R22 ;  /* 0x8000001516167c23 */ /* 0x000fe20008010016 */
[----:B------:R-:W-:Y:S02]  /*0ab0*/  FFMA.FTZ R11, R11, UR20, R26 ;  /* 0x000000140b0b7c23 */ /* 0x000fe4000801001a */
[----:B------:R-:W-:Y:S01]  /*0ac0*/  FFMA.FTZ R6, -R25, UR27, R6 ;  /* 0x0000001b19067c23 */ /* 0x000fe20008010106 */
[----:B------:R-:W-:Y:S01]  /*0ad0*/  FFMA.FTZ R15, R15, UR21, R22 ;  /* 0x000000150f0f7c23 */ /* 0x000fe20008010016 */
[----:B------:R-:W-:Y:S01]  /*0ae0*/  FMUL.FTZ R23, R11, R23 ;  /* 0x000000170b177220 */ /* 0x000fe20000410000 */
[----:B------:R-:W-:Y:S02]  /*0af0*/  F2F.BF16.F32 R26, R5 ;  /* 0x00000005001a7304 */ /* 0x000fe40000202000 */
[----:B------:R-:W-:-:S06]  /*0b00*/  FMUL.FTZ R27, R15, R0 ;  /* 0x000000000f1b7220 */ /* 0x000fcc0000410000 */
[----:B------:R-:W0:Y:S08]  /*0b10*/  MUFU.SQRT R27, R27 ;  /* 0x0000001b001b7308 */ /* 0x000e300000002000 */
[----:B------:R-:W-:Y:S08]  /*0b20*/  F2F.BF16.F32 R0, R4 ;  /* 0x0000000400007304 */ /* 0x000ff00000202000 */
[----:B------:R-:W-:Y:S01]  /*0b30*/  F2F.BF16.F32 R25, R6 ;  /* 0x0000000600197304 */ /* 0x000fe20000202000 */
[----:B0-----:R-:W-:-:S07]  /*0b40*/  FADD.FTZ R22, R27, UR26 ;  /* 0x0000001a1b167e21 */ /* 0x001fce0008010000 */
[----:B------:R-:W0:Y:S02]  /*0b50*/  MUFU.RCP R22, R22 ;  /* 0x0000001600167308 */ /* 0x000e240000001000 */
[----:B0-----:R-:W-:-:S04]  /*0b60*/  FMUL.FTZ R24, R23, R22 ;  /* 0x0000001617187220 */ /* 0x001fc80000410000 */
[----:B------:R-:W-:-:S04]  /*0b70*/  FFMA.FTZ R24, R7, UR22, R24 ;  /* 0x0000001607187c23 */ /* 0x000fc80008010018 */
[----:B------:R-:W-:-:S04]  /*0b80*/  FFMA.FTZ R7, -R24, UR27, R7 ;  /* 0x0000001b18077c23 */ /* 0x000fc80008010107 */
[----:B------:R0:W1:Y:S01]  /*0b90*/  F2F.BF16.F32 R24, R7 ;  /* 0x0000000700187304 */ /* 0x0000620000202000 */
[----:B------:R-:W-:Y:S05]  /*0ba0*/  BRA.U !UP1, `(.L_x_929) ;  /* 0x00000001092c7547 */ /* 0x000fea000b800000 */
[----:B------:R-:W-:Y:S01]  /*0bb0*/  IMAD.WIDE.U32 R22, R26, 0x10000, RZ ;  /* 0x000100001a167825 */ /* 0x000fe200078e00ff */
[----:B-1----:R-:W-:Y:S01]  /*0bc0*/  SHF.L.U32 R24, R24, 0x10, RZ ;  /* 0x0000001018187819 */ /* 0x002fe200000006ff */
[----:B------:R1:W-:Y:S01]  /*0bd0*/  STG.E.128 desc[UR16][R20.64], R4 ;  /* 0x0000000414007986 */ /* 0x0003e2000c101d10 */
[----:B------:R-:W-:Y:S02]  /*0be0*/  MOV R26, 0x2 ;  /* 0x00000002001a7802 */ /* 0x000fe40000000f00 */
[----:B------:R-:W-:Y:S01]  /*0bf0*/  LOP3.LUT R23, R23, R24, R25, 0xfe, !PT ;  /* 0x0000001817177212 */ /* 0x000fe200078efe19 */
[----:B------:R1:W-:Y:S01]  /*0c00*/  STG.E.128 desc[UR16][R18.64], R8 ;  /* 0x0000000812007986 */ /* 0x0003e2000c101d10 */
[----:B------:R-:W-:Y:S01]  /*0c10*/  LOP3.LUT R22, R22, R0, RZ, 0xfc, !PT ;  /* 0x0000000016167212 */ /* 0x000fe200078efcff */
[----:B------:R-:W-:Y:S02]  /*0c20*/  IMAD.WIDE R24, R3, R26, UR12 ;  /* 0x0000000c03187e25 */ /* 0x000fe4000f8e021a */
[----:B------:R1:W-:Y:S04]  /*0c30*/  STG.E.128 desc[UR16][R16.64], R12 ;  /* 0x0000000c10007986 */ /* 0x0003e8000c101d10 */
[----:B------:R1:W-:Y:S01]  /*0c40*/  STG.E.64 desc[UR16][R24.64], R22 ;  /* 0x0000001618007986 */ /* 0x0003e2000c101b10 */
[----:B------:R-:W-:Y:S05]  /*0c50*/  BRA `(.L_x_930) ;  /* 0x0000000000787947 */ /* 0x000fea0003800000 */
.L_x_929:
[C---:B------:R-:W-:Y:S01]  /*0c60*/  IADD3 R22, PT, PT, R3.reuse, 0x1, RZ ;  /* 0x0000000103167810 */ /* 0x040fe20007ffe0ff */
[----:B------:R-:W-:Y:S01]  /*0c70*/  HFMA2 R28, -RZ, RZ, 0, 1.1920928955078125e-07 ;  /* 0x00000002ff1c7431 */ /* 0x000fe200000001ff */
[C---:B------:R-:W-:Y:S01]  /*0c80*/  ISETP.GE.AND P3, PT, R3.reuse, UR15, PT ;  /* 0x0000000f03007c0c */ /* 0x040fe2000bf66270 */
[----:B------:R-:W-:Y:S01]  /*0c90*/  HFMA2 R27, -RZ, RZ, 0, 1.1920928955078125e-07 ;  /* 0x00000002ff1b7431 */ /* 0x000fe200000001ff */
[----:B------:R-:W-:Y:S02]  /*0ca0*/  ISETP.GE.AND P0, PT, R22, UR15, PT ;  /* 0x0000000f16007c0c */ /* 0x000fe4000bf06270 */
[C---:B------:R-:W-:Y:S02]  /*0cb0*/  IADD3 R22, PT, PT, R3.reuse, 0x2, RZ ;  /* 0x0000000203167810 */ /* 0x040fe40007ffe0ff */
[----:B------:R-:W-:Y:S02]  /*0cc0*/  IADD3 R23, PT, PT, R3, 0x3, RZ ;  /* 0x0000000303177810 */ /* 0x000fe40007ffe0ff */
[----:B------:R-:W-:-:S02]  /*0cd0*/  ISETP.GE.AND P1, PT, R22, UR15, PT ;  /* 0x0000000f16007c0c */ /* 0x000fc4000bf26270 */
[----:B------:R-:W-:-:S03]  /*0ce0*/  ISETP.GE.AND P2, PT, R23, UR15, PT ;  /* 0x0000000f17007c0c */ /* 0x000fc6000bf46270 */
[CC--:B------:R-:W-:Y:S01]  /*0cf0*/  @!P3 IMAD.WIDE R22, R3.reuse, R28.reuse, UR12 ;  /* 0x0000000c0316be25 */ /* 0x0c0fe2000f8e021c */
[----:B------:R2:W-:Y:S03]  /*0d00*/  @!P3 STG.E desc[UR16][R20.64], R4 ;  /* 0x000000041400b986 */ /* 0x0005e6000c101910 */
[----:B------:R-:W-:Y:S01]  /*0d10*/  @!P0 IMAD.WIDE R28, R3, R28, UR12 ;  /* 0x0000000c031c8e25 */ /* 0x000fe2000f8e021c */
[----:B------:R-:W-:Y:S04]  /*0d20*/  @!P3 STG.E desc[UR16][R18.64], R8 ;  /* 0x000000081200b986 */ /* 0x000fe8000c101910 */
[----:B------:R-:W-:Y:S01]  /*0d30*/  @!P3 STG.E desc[UR16][R16.64], R12 ;  /* 0x0000000c1000b986 */ /* 0x000fe2000c101910 */
[----:B--2---:R-:W-:-:S03]  /*0d40*/  MOV R4, 0x2 ;  /* 0x0000000200047802 */ /* 0x004fc60000000f00 */
[----:B------:R-:W-:Y:S04]  /*0d50*/  @!P3 STG.E.U16 desc[UR16][R22.64], R0 ;  /* 0x000000001600b986 */ /* 0x000fe8000c101510 */
[----:B------:R2:W-:Y:S04]  /*0d60*/  @!P0 STG.E desc[UR16][R20.64+0x4], R5 ;  /* 0x0000040514008986 */ /* 0x0005e8000c101910 */
[----:B------:R3:W-:Y:S04]  /*0d70*/  @!P0 STG.E desc[UR16][R18.64+0x4], R9 ;  /* 0x0000040912008986 */ /* 0x0007e8000c101910 */
[----:B------:R4:W-:Y:S01]  /*0d80*/  @!P0 STG.E desc[UR16][R16.64+0x4], R13 ;  /* 0x0000040d10008986 */ /* 0x0009e2000c101910 */
[----:B--2---:R-:W-:-:S03]  /*0d90*/  @!P1 IMAD.WIDE R4, R3, R4, UR12 ;  /* 0x0000000c03049e25 */ /* 0x004fc6000f8e0204 */
[----:B------:R4:W-:Y:S01]  /*0da0*/  @!P0 STG.E.U16 desc[UR16][R28.64+0x2], R26 ;  /* 0x0000021a1c008986 */ /* 0x0009e2000c101510 */
[----:B---3--:R-:W-:-:S03]  /*0db0*/  @!P2 IMAD.WIDE R8, R3, R27, UR12 ;  /* 0x0000000c0308ae25 */ /* 0x008fc6000f8e021b */
[----:B------:R4:W-:Y:S04]  /*0dc0*/  @!P1 STG.E desc[UR16][R20.64+0x8], R6 ;  /* 0x0000080614009986 */ /* 0x0009e8000c101910 */
[----:B------:R4:W-:Y:S04]  /*0dd0*/  @!P1 STG.E desc[UR16][R18.64+0x8], R10 ;  /* 0x0000080a12009986 */ /* 0x0009e8000c101910 */
[----:B------:R4:W-:Y:S04]  /*0de0*/  @!P1 STG.E desc[UR16][R16.64+0x8], R14 ;  /* 0x0000080e10009986 */ /* 0x0009e8000c101910 */
[----:B------:R4:W-:Y:S04]  /*0df0*/  @!P1 STG.E.U16 desc[UR16][R4.64+0x4], R25 ;  /* 0x0000041904009986 */ /* 0x0009e8000c101510 */
[----:B------:R4:W-:Y:S04]  /*0e00*/  @!P2 STG.E desc[UR16][R20.64+0xc], R7 ;  /* 0x00000c071400a986 */ /* 0x0009e8000c101910 */
[----:B------:R4:W-:Y:S04]  /*0e10*/  @!P2 STG.E desc[UR16][R18.64+0xc], R11 ;  /* 0x00000c0b1200a986 */ /* 0x0009e8000c101910 */
[----:B------:R4:W-:Y:S04]  /*0e20*/  @!P2 STG.E desc[UR16][R16.64+0xc], R15 ;  /* 0x00000c0f1000a986 */ /* 0x0009e8000c101910 */
[----:B-1----:R4:W-:Y:S02]  /*0e30*/  @!P2 STG.E.U16 desc[UR16][R8.64+0x6], R24 ;  /* 0x000006180800a986 */ /* 0x0029e4000c101510 */
.L_x_930:
[----:B------:R-:W2:Y:S02]  /*0e40*/  LDC R0, c[0x0][0x360] ;  /* 0x0000d800ff007b82 */ /* 0x000ea40000000800 */
[----:B--2---:R-:W-:-:S04]  /*0e50*/  LEA R3, R0, R3, 0x2 ;  /* 0x0000000300037211 */ /* 0x004fc800078e10ff */
[----:B------:R-:W-:-:S13]  /*0e60*/  ISETP.GE.AND P0, PT, R3, UR15, PT ;  /* 0x0000000f03007c0c */ /* 0x000fda000bf06270 */
[----:B------:R-:W-:Y:S05]  /*0e70*/  @!P0 BRA `(.L_x_931) ;  /* 0xfffffff400348947 */ /* 0x000fea000383ffff */
[----:B------:R-:W-:Y:S05]  /*0e80*/  BSYNC.RECONVERGENT B0 ;  /* 0x0000000000007941 */ /* 0x000fea0003800200 */
.L_x_926:
[----:B------:R-:W-:Y:S05]  /*0e90*/  EXIT ;  /* 0x000000000000794d */ /* 0x000fea0003800000 */
.L_x_925:
[----:B------:R-:W0:Y:S01]  /*0ea0*/  LDC R0, c[0x0][0x360] ;  /* 0x0000d800ff007b82 */ /* 0x000e220000000800 */
[----:B------:R-:W-:Y:S01]  /*0eb0*/  BSSY.RECONVERGENT B0, `(.L_x_932) ;  /* 0x00000b3000007945 */ /* 0x000fe20003800200 */
[----:B------:R-:W1:Y:S01]  /*0ec0*/  LDCU UR14, c[0x0][0xfa4] ;  /* 0x0001f480ff0e77ac */ /* 0x000e620008000800 */
[----:B------:R-:W2:Y:S01]  /*0ed0*/  LDCU.64 UR18, c[0x0][0xf88] ;  /* 0x0001f100ff1277ac */ /* 0x000ea20008000a00 */
[----:B------:R-:W3:Y:S02]  /*0ee0*/  LDCU.128 UR20, c[0x0][0xf90] ;  /* 0x0001f200ff1477ac */ /* 0x000ee40008000c00 */
.L_x_938:
[----:B--234-:R-:W-:Y:S01]  /*0ef0*/  HFMA2 R18, -RZ, RZ, 0, 2.384185791015625e-07 ;  /* 0x00000004ff127431 */ /* 0x01cfe200000001ff */
[----:B------:R-:W-:Y:S02]  /*0f00*/  MOV R24, 0x4 ;  /* 0x0000000400187802 */ /* 0x000fe40000000f00 */
[----:B------:R-:W-:-:S03]  /*0f10*/  MOV R16, 0x4 ;  /* 0x0000000400107802 */ /* 0x000fc60000000f00 */
[----:B------:R-:W-:-:S04]  /*0f20*/  IMAD.WIDE R24, R3, R24, UR4 ;  /* 0x0000000403187e25 */ /* 0x000fc8000f8e0218 */
[----:B------:R-:W-:-:S04]  /*0f30*/  IMAD.WIDE R18, R3, R18, UR6 ;  /* 0x0000000603127e25 */ /* 0x000fc8000f8e0212 */
[----:B------:R-:W-:Y:S01]  /*0f40*/  IMAD.WIDE R16, R3, R16, UR8 ;  /* 0x0000000803107e25 */ /* 0x000fe2000f8e0210 */
[----:B-1----:R-:W-:Y:S06]  /*0f50*/  BRA.U UP1, `(.L_x_933) ;  /* 0x0000000101a87547 */ /* 0x002fec000b800000 */
        /* <DEDUP_REMOVED lines=10> */
[----:B------:R-:W-:Y:S02]  /*1000*/  @P0 MOV R4, RZ ;  /* 0x000000ff00040202 */ /* 0x000fe40000000f00 */
[----:B------:R-:W-:Y:S02]  /*1010*/  @P0 MOV R8, RZ ;  /* 0x000000ff00080202 */ /* 0x000fe40000000f00 */
[----:B------:R-:W-:Y:S01]  /*1020*/  @P1 PRMT R21, RZ, 0x7610, R21 ;  /* 0x00007610ff151816 */ /* 0x000fe20000000015 */
[----:B------:R4:W5:Y:S01]  /*1030*/  @!P0 LDG.E.U16 R23, desc[UR16][R26.64] ;  /* 0x000000101a178981 */ /* 0x000962000c1e1500 */
[----:B------:R-:W-:Y:S02]  /*1040*/  @P2 PRMT R22, RZ, 0x7610, R22 ;  /* 0x00007610ff162816 */ /* 0x000fe40000000016 */
[----:B------:R-:W-:Y:S01]  /*1050*/  @P3 PRMT R20, RZ, 0x7610, R20 ;  /* 0x00007610ff143816 */ /* 0x000fe20000000014 */
[----:B------:R4:W5:Y:S01]  /*1060*/  @!P0 LDG.E R4, desc[UR16][R24.64] ;  /* 0x0000001018048981 */ /* 0x000962000c1e1900 */
[----:B------:R-:W-:-:S02]  /*1070*/  @P0 MOV R12, RZ ;  /* 0x000000ff000c0202 */ /* 0x000fc40000000f00 */
[----:B------:R-:W-:Y:S01]  /*1080*/  @P1 MOV R5, RZ ;  /* 0x000000ff00051202 */ /* 0x000fe20000000f00 */
[----:B------:R4:W5:Y:S01]  /*1090*/  @!P1 LDG.E.U16 R21, desc[UR16][R26.64+0x2] ;  /* 0x000002101a159981 */ /* 0x000962000c1e1500 */
[----:B------:R-:W-:Y:S02]  /*10a0*/  @P1 MOV R9, RZ ;  /* 0x000000ff00091202 */ /* 0x000fe40000000f00 */
[----:B------:R-:W-:Y:S01]  /*10b0*/  @P1 MOV R13, RZ ;  /* 0x000000ff000d1202 */ /* 0x000fe20000000f00 */
[----:B------:R4:W5:Y:S01]  /*10c0*/  @!P2 LDG.E.U16 R22, desc[UR16][R26.64+0x4] ;  /* 0x000004101a16a981 */ /* 0x000962000c1e1500 */
[----:B------:R-:W-:Y:S02]  /*10d0*/  @P2 MOV R6, RZ ;  /* 0x000000ff00062202 */ /* 0x000fe40000000f00 */
[----:B------:R-:W-:Y:S01]  /*10e0*/  @P2 MOV R10, RZ ;  /* 0x000000ff000a2202 */ /* 0x000fe20000000f00 */
[----:B------:R4:W5:Y:S01]  /*10f0*/  @!P3 LDG.E.U16 R20, desc[UR16][R26.64+0x6] ;  /* 0x000006101a14b981 */ /* 0x000962000c1e1500 */
[----:B------:R-:W-:-:S02]  /*1100*/  @P2 MOV R14, RZ ;  /* 0x000000ff000e2202 */ /* 0x000fc40000000f00 */
[----:B------:R-:W-:Y:S01]  /*1110*/  @P3 MOV R7, RZ ;  /* 0x000000ff00073202 */ /* 0x000fe20000000f00 */
[----:B------:R4:W5:Y:S01]  /*1120*/  @!P0 LDG.E R8, desc[UR16][R18.64] ;  /* 0x0000001012088981 */ /* 0x000962000c1e1900 */
        /* <DEDUP_REMOVED lines=12> */
[----:B------:R-:W-:Y:S05]  /*11f0*/  BRA `(.L_x_934) ;  /* 0x0000000000307947 */ /* 0x000fea0003800000 */
.L_x_933:
[----:B------:R-:W-:Y:S01]  /*1200*/  MOV R26, 0x2 ;  /* 0x00000002001a7802 */ /* 0x000fe20000000f00 */
[----:B------:R4:W5:Y:S04]  /*1210*/  LDG.E.128 R4, desc[UR16][R24.64] ;  /* 0x0000001018047981 */ /* 0x000968000c1e1d00 */
[----:B------:R-:W-:Y:S01]  /*1220*/  IMAD.WIDE R26, R3, R26, UR10 ;  /* 0x0000000a031a7e25 */ /* 0x000fe2000f8e021a */
[----:B------:R4:W5:Y:S04]  /*1230*/  LDG.E.128 R8, desc[UR16][R18.64] ;  /* 0x0000001012087981 */ /* 0x000968000c1e1d00 */
[----:B------:R-:W2:Y:S04]  /*1240*/  LDG.E.64 R20, desc[UR16][R26.64] ;  /* 0x000000101a147981 */ /* 0x000ea8000c1e1b00 */
[----:B------:R4:W5:Y:S01]  /*1250*/  LDG.E.128 R12, desc[UR16][R16.64] ;  /* 0x00000010100c7981 */ /* 0x000962000c1e1d00 */
[----:B--2---:R-:W-:-:S02]  /*1260*/  SHF.R.U64 R29, R20, 0x10, R21 ;  /* 0x00000010141d7819 */ /* 0x004fc40000001215 */
[----:B------:R-:W-:Y:S02]  /*1270*/  SHF.R.U32.HI R28, RZ, 0x10, R21 ;  /* 0x00000010ff1c7819 */ /* 0x000fe40000011615 */
[----:B------:R-:W-:Y:S02]  /*1280*/  PRMT R23, R20, 0x7610, R23 ;  /* 0x0000761014177816 */ /* 0x000fe40000000017 */
[----:B------:R-:W-:Y:S02]  /*1290*/  PRMT R22, R21, 0x7610, R22 ;  /* 0x0000761015167816 */ /* 0x000fe40000000016 */
[----:B------:R-:W-:Y:S02]  /*12a0*/  PRMT R21, R29, 0x7610, R21 ;  /* 0x000076101d157816 */ /* 0x000fe40000000015 */
[----:B----4-:R-:W-:-:S07]  /*12b0*/  PRMT R20, R28, 0x7610, R20 ;  /* 0x000076101c147816 */ /* 0x010fce0000000014 */
.L_x_934:
[----:B-----5:R-:W-:Y:S01]  /*12c0*/  SHF.L.U32 R23, R23, 0x10, RZ ;  /* 0x0000001017177819 */ /* 0x020fe200000006ff */
[----:B-1--4-:R-:W-:Y:S01]  /*12d0*/  FMUL.FTZ R27, R4, UR14 ;  /* 0x0000000e041b7c20 */ /* 0x012fe20008410000 */
[----:B------:R-:W-:Y:S01]  /*12e0*/  SHF.L.U32 R21, R21, 0x10, RZ ;  /* 0x0000001015157819 */ /* 0x000fe200000006ff */
[----:B------:R-:W-:Y:S01]  /*12f0*/  BSSY.RECONVERGENT B1, `(.L_x_935) ;  /* 0x000006b000017945 */ /* 0x000fe20003800200 */
[----:B------:R-:W-:Y:S01]  /*1300*/  SHF.L.U32 R22, R22, 0x10, RZ ;  /* 0x0000001016167819 */ /* 0x000fe200000006ff */
[----:B------:R-:W-:-:S04]  /*1310*/  FFMA.FTZ R26, R2, R23, R27 ;  /* 0x00000017021a7223 */ /* 0x000fc8000001001b */
[C---:B--2---:R-:W-:Y:S01]  /*1320*/  FFMA.FTZ R23, R26.reuse, -UR18, R26 ;  /* 0x800000121a177c23 */ /* 0x044fe2000801001a */
[----:B------:R-:W-:-:S03]  /*1330*/  FMUL.FTZ R26, R26, R26 ;  /* 0x0000001a1a1a7220 */ /* 0x000fc60000410000 */
[----:B------:R-:W-:Y:S01]  /*1340*/  FFMA.FTZ R8, R8, UR18, R23 ;  /* 0x0000001208087c23 */ /* 0x000fe20008010017 */
[----:B------:R-:W-:Y:S01]  /*1350*/  FMUL.FTZ R23, R5, UR14 ;  /* 0x0000000e05177c20 */ /* 0x000fe20008410000 */
[----:B------:R-:W-:-:S03]  /*1360*/  FFMA.FTZ R27, R26, -UR19, R26 ;  /* 0x800000131a1b7c23 */ /* 0x000fc6000801001a */
[----:B------:R-:W-:Y:S01]  /*1370*/  FFMA.FTZ R23, R2, R21, R23 ;  /* 0x0000001502177223 */ /* 0x000fe20000010017 */
[----:B------:R-:W-:Y:S01]  /*1380*/  FFMA.FTZ R12, R12, UR19, R27 ;  /* 0x000000130c0c7c23 */ /* 0x000fe2000801001b */
[----:B---3--:R-:W1:Y:S02]  /*1390*/  MUFU.RCP R21, UR21 ;  /* 0x0000001500157d08 */ /* 0x008e640008001000 */
[C---:B------:R-:W-:Y:S01]  /*13a0*/  FFMA.FTZ R26, R23.reuse, -UR18, R23 ;  /* 0x80000012171a7c23 */ /* 0x040fe20008010017 */
[----:B------:R-:W-:-:S03]  /*13b0*/  FMUL.FTZ R23, R23, R23 ;  /* 0x0000001717177220 */ /* 0x000fc60000410000 */
[----:B------:R-:W-:Y:S01]  /*13c0*/  FFMA.FTZ R9, R9, UR18, R26 ;  /* 0x0000001209097c23 */ /* 0x000fe2000801001a */
[----:B------:R-:W-:Y:S02]  /*13d0*/  FFMA.FTZ R28, R23, -UR19, R23 ;  /* 0x80000013171c7c23 */ /* 0x000fe40008010017 */
[----:B------:R-:W-:Y:S02]  /*13e0*/  MUFU.RCP R23, UR20 ;  /* 0x0000001400177d08 */ /* 0x000fe40008001000 */
[----:B------:R-:W-:Y:S01]  /*13f0*/  FFMA.FTZ R13, R13, UR19, R28 ;  /* 0x000000130d0d7c23 */ /* 0x000fe2000801001c */
[----:B-1----:R-:W-:-:S05]  /*1400*/  FMUL.FTZ R27, R12, R21 ;  /* 0x000000150c1b7220 */ /* 0x002fca0000410000 */
[----:B------:R-:W1:Y:S02]  /*1410*/  MUFU.SQRT R26, R27 ;  /* 0x0000001b001a7308 */ /* 0x000e640000002000 */
[----:B-1----:R-:W-:Y:S01]  /*1420*/  FADD.FTZ R28, R26, UR22 ;  /* 0x000000161a1c7e21 */ /* 0x002fe20008010000 */
[----:B------:R-:W-:-:S05]  /*1430*/  FMUL.FTZ R26, R8, R23 ;  /* 0x00000017081a7220 */ /* 0x000fca0000410000 */
[----:B------:R-:W1:Y:S02]  /*1440*/  MUFU.RCP R29, R28 ;  /* 0x0000001c001d7308 */ /* 0x000e640000001000 */
[----:B-1----:R-:W-:Y:S01]  /*1450*/  FMUL.FTZ R29, R26, R29 ;  /* 0x0000001d1a1d7220 */ /* 0x002fe20000410000 */
[----:B------:R-:W-:-:S03]  /*1460*/  FMUL.FTZ R26, R9, R23 ;  /* 0x00000017091a7220 */ /* 0x000fc60000410000 */
[----:B------:R-:W-:Y:S01]  /*1470*/  FFMA.FTZ R4, -R29, UR23, R4 ;  /* 0x000000171d047c23 */ /* 0x000fe20008010104 */
[----:B------:R-:W-:-:S06]  /*1480*/  FMUL.FTZ R29, R13, R21 ;  /* 0x000000150d1d7220 */ /* 0x000fcc0000410000 */
[----:B------:R-:W1:Y:S02]  /*1490*/  MUFU.SQRT R29, R29 ;  /* 0x0000001d001d7308 */ /* 0x000e640000002000 */
[----:B-1----:R-:W-:-:S06]  /*14a0*/  FADD.FTZ R27, R29, UR22 ;  /* 0x000000161d1b7e21 */ /* 0x002fcc0008010000 */
[----:B------:R-:W1:Y:S02]  /*14b0*/  MUFU.RCP R27, R27 ;  /* 0x0000001b001b7308 */ /* 0x000e640000001000 */
[----:B-1----:R-:W-:-:S04]  /*14c0*/  FMUL.FTZ R26, R26, R27 ;  /* 0x0000001b1a1a7220 */ /* 0x002fc80000410000 */
[----:B------:R-:W-:Y:S01]  /*14d0*/  FFMA.FTZ R5, -R26, UR23, R5 ;  /* 0x000000171a057c23 */ /* 0x000fe20008010105 */
[----:B------:R-:W-:-:S04]  /*14e0*/  FMUL.FTZ R26, R6, UR14 ;  /* 0x0000000e061a7c20 */ /* 0x000fc80008410000 */
[----:B------:R-:W-:-:S04]  /*14f0*/  FFMA.FTZ R22, R2, R22, R26 ;  /* 0x0000001602167223 */ /* 0x000fc8000001001a */
[C---:B------:R-:W-:Y:S01]  /*1500*/  FMUL.FTZ R26, R22.reuse, R22 ;  /* 0x00000016161a7220 */ /* 0x040fe20000410000 */
[----:B------:R-:W-:-:S03]  /*1510*/  FFMA.FTZ R27, R22, -UR18, R22 ;  /* 0x80000012161b7c23 */ /* 0x000fc60008010016 */
[----:B------:R-:W-:Y:S01]  /*1520*/  FFMA.FTZ R26, R26, -UR19, R26 ;  /* 0x800000131a1a7c23 */ /* 0x000fe2000801001a */
[----:B------:R-:W-:Y:S01]  /*1530*/  FFMA.FTZ R10, R10, UR18, R27 ;  /* 0x000000120a0a7c23 */ /* 0x000fe2000801001b */
[----:B------:R-:W-:Y:S02]  /*1540*/  SHF.L.U32 R27, R20, 0x10, RZ ;  /* 0x00000010141b7819 */ /* 0x000fe400000006ff */
[----:B------:R-:W-:Y:S01]  /*1550*/  FFMA.FTZ R14, R14, UR19, R26 ;  /* 0x000000130e0e7c23 */ /* 0x000fe2000801001a */
[----:B------:R-:W-:Y:S01]  /*1560*/  FMUL.FTZ R26, R7, UR14 ;  /* 0x0000000e071a7c20 */ /* 0x000fe20008410000 */
[----:B------:R-:W-:Y:S02]  /*1570*/  FMUL.FTZ R22, R10, R23 ;  /* 0x000000170a167220 */ /* 0x000fe40000410000 */
[----:B------:R-:W-:Y:S01]  /*1580*/  FMUL.FTZ R28, R14, R21 ;  /* 0x000000150e1c7220 */ /* 0x000fe20000410000 */
[----:B------:R-:W-:Y:S02]  /*1590*/  FFMA.FTZ R26, R2, R27, R26 ;  /* 0x0000001b021a7223 */ /* 0x000fe4000001001a */
[----:B------:R-:W-:Y:S02]  /*15a0*/  F2F.BF16.F32 R27, R5 ;  /* 0x00000005001b7304 */ /* 0x000fe40000202000 */
[C---:B------:R-:W-:Y:S01]  /*15b0*/  FMUL.FTZ R20, R26.reuse, R26 ;  /* 0x0000001a1a147220 */ /* 0x040fe20000410000 */
[----:B------:R-:W-:-:S03]  /*15c0*/  FFMA.FTZ R26, R26, -UR18, R26 ;  /* 0x800000121a1a7c23 */ /* 0x000fc6000801001a */
[----:B------:R-:W-:Y:S01]  /*15d0*/  FFMA.FTZ R20, R20, -UR19, R20 ;  /* 0x8000001314147c23 */ /* 0x000fe20008010014 */
[----:B------:R-:W-:Y:S01]  /*15e0*/  FFMA.FTZ R11, R11, UR18, R26 ;  /* 0x000000120b0b7c23 */ /* 0x000fe2000801001a */
[----:B------:R-:W1:Y:S02]  /*15f0*/  MUFU.SQRT R28, R28 ;  /* 0x0000001c001c7308 */ /* 0x000e640000002000 */
[----:B------:R-:W-:Y:S01]  /*1600*/  FFMA.FTZ R15, R15, UR19, R20 ;  /* 0x000000130f0f7c23 */ /* 0x000fe20008010014 */
[----:B------:R-:W-:-:S03]  /*1610*/  FMUL.FTZ R23, R11, R23 ;  /* 0x000000170b177220 */ /* 0x000fc60000410000 */
[----:B------:R-:W-:-:S06]  /*1620*/  FMUL.FTZ R21, R15, R21 ;  /* 0x000000150f157220 */ /* 0x000fcc0000410000 */
[----:B------:R-:W2:Y:S01]  /*1630*/  MUFU.SQRT R21, R21 ;  /* 0x0000001500157308 */ /* 0x000ea20000002000 */
[----:B-1----:R-:W-:-:S07]  /*1640*/  FADD.FTZ R29, R28, UR22 ;  /* 0x000000161c1d7e21 */ /* 0x002fce0008010000 */
[----:B------:R-:W1:Y:S01]  /*1650*/  MUFU.RCP R29, R29 ;  /* 0x0000001d001d7308 */ /* 0x000e620000001000 */
[----:B--2---:R-:W-:-:S07]  /*1660*/  FADD.FTZ R20, R21, UR22 ;  /* 0x0000001615147e21 */ /* 0x004fce0008010000 */
[----:B------:R-:W2:Y:S01]  /*1670*/  MUFU.RCP R20, R20 ;  /* 0x0000001400147308 */ /* 0x000ea20000001000 */
[----:B-1----:R-:W-:-:S07]  /*1680*/  FMUL.FTZ R22, R22, R29 ;  /* 0x0000001d16167220 */ /* 0x002fce0000410000 */
[----:B------:R1:W3:Y:S01]  /*1690*/  F2F.BF16.F32 R29, R4 ;  /* 0x00000004001d7304 */ /* 0x0002e20000202000 */
[----:B------:R-:W-:-:S07]  /*16a0*/  FFMA.FTZ R6, -R22, UR23, R6 ;  /* 0x0000001716067c23 */ /* 0x000fce0008010106 */
[----:B------:R1:W4:Y:S01]  /*16b0*/  F2F.BF16.F32 R26, R6 ;  /* 0x00000006001a7304 */ /* 0x0003220000202000 */
[----:B--2---:R-:W-:-:S04]  /*16c0*/  FMUL.FTZ R22, R23, R20 ;  /* 0x0000001417167220 */ /* 0x004fc80000410000 */
[----:B------:R-:W-:-:S04]  /*16d0*/  FFMA.FTZ R7, -R22, UR23, R7 ;  /* 0x0000001716077c23 */ /* 0x000fc80008010107 */
[----:B------:R1:W2:Y:S01]  /*16e0*/  F2F.BF16.F32 R28, R7 ;  /* 0x00000007001c7304 */ /* 0x0002a20000202000 */
[----:B---3--:R-:W-:Y:S05]  /*16f0*/  BRA.U UP1, `(.L_x_936) ;  /* 0x0000000101807547 */ /* 0x008fea000b800000 */
[C---:B------:R-:W-:Y:S01]  /*1700*/  ISETP.GE.AND P2, PT, R3.reuse, UR15, PT ;  /* 0x0000000f03007c0c */ /* 0x040fe2000bf46270 */
[----:B------:R-:W-:Y:S01]  /*1710*/  HFMA2 R22, -RZ, RZ, 0, 1.1920928955078125e-07 ;  /* 0x00000002ff167431 */ /* 0x000fe200000001ff */
[C---:B------:R-:W-:Y:S02]  /*1720*/  IADD3 R20, PT, PT, R3.reuse, 0x1, RZ ;  /* 0x0000000103147810 */ /* 0x040fe40007ffe0ff */
[----:B------:R-:W-:Y:S02]  /*1730*/  IADD3 R21, PT, PT, R3, 0x2, RZ ;  /* 0x0000000203157810 */ /* 0x000fe40007ffe0ff */
[----:B------:R-:W-:Y:S02]  /*1740*/  ISETP.GE.AND P0, PT, R20, UR15, PT ;  /* 0x0000000f14007c0c */ /* 0x000fe4000bf06270 */
[----:B------:R-:W-:-:S05]  /*1750*/  ISETP.GE.AND P1, PT, R21, UR15, PT ;  /* 0x0000000f15007c0c */ /* 0x000fca000bf26270 */
[CC--:B------:R-:W-:Y:S01]  /*1760*/  @!P2 IMAD.WIDE R20, R3.reuse, R22.reuse, UR12 ;  /* 0x0000000c0314ae25 */ /* 0x0c0fe2000f8e0216 */
[----:B------:R1:W-:Y:S04]  /*1770*/  @!P2 STG.E desc[UR16][R24.64], R4 ;  /* 0x000000041800a986 */ /* 0x0003e8000c101910 */
[----:B------:R3:W-:Y:S01]  /*1780*/  @!P2 STG.E desc[UR16][R18.64], R8 ;  /* 0x000000081200a986 */ /* 0x0007e2000c101910 */
[----:B------:R-:W-:-:S03]  /*1790*/  @!P0 IMAD.WIDE R22, R3, R22, UR12 ;  /* 0x0000000c03168e25 */ /* 0x000fc6000f8e0216 */
[----:B------:R-:W-:Y:S01]  /*17a0*/  @!P2 STG.E desc[UR16][R16.64], R12 ;  /* 0x0000000c1000a986 */ /* 0x000fe2000c101910 */
[----:B-1----:R-:W-:-:S03]  /*17b0*/  MOV R4, 0x2 ;  /* 0x0000000200047802 */ /* 0x002fc60000000f00 */
[----:B------:R-:W-:Y:S01]  /*17c0*/  @!P2 STG.E.U16 desc[UR16][R20.64], R29 ;  /* 0x0000001d1400a986 */ /* 0x000fe2000c101510 */
[----:B---3--:R-:W-:-:S03]  /*17d0*/  IADD3 R8, PT, PT, R3, 0x3, RZ ;  /* 0x0000000303087810 */ /* 0x008fc60007ffe0ff */
[----:B------:R1:W-:Y:S04]  /*17e0*/  @!P0 STG.E desc[UR16][R24.64+0x4], R5 ;  /* 0x0000040518008986 */ /* 0x0003e8000c101910 */
[----:B------:R3:W-:Y:S04]  /*17f0*/  @!P0 STG.E desc[UR16][R18.64+0x4], R9 ;  /* 0x0000040912008986 */ /* 0x0007e8000c101910 */
[----:B------:R3:W-:Y:S01]  /*1800*/  @!P0 STG.E desc[UR16][R16.64+0x4], R13 ;  /* 0x0000040d10008986 */ /* 0x0007e2000c101910 */
[----:B-1----:R-:W-:-:S03]  /*1810*/  @!P1 IMAD.WIDE R4, R3, R4, UR12 ;  /* 0x0000000c03049e25 */ /* 0x002fc6000f8e0204 */
[----:B------:R3:W-:Y:S01]  /*1820*/  @!P0 STG.E.U16 desc[UR16][R22.64+0x2], R27 ;  /* 0x0000021b16008986 */ /* 0x0007e2000c101510 */
[----:B------:R-:W-:-:S03]  /*1830*/  ISETP.GE.AND P0, PT, R8, UR15, PT ;  /* 0x0000000f08007c0c */ /* 0x000fc6000bf06270 */
[----:B------:R3:W-:Y:S04]  /*1840*/  @!P1 STG.E desc[UR16][R24.64+0x8], R6 ;  /* 0x0000080618009986 */ /* 0x0007e8000c101910 */
[----:B------:R3:W-:Y:S04]  /*1850*/  @!P1 STG.E desc[UR16][R18.64+0x8], R10 ;  /* 0x0000080a12009986 */ /* 0x0007e8000c101910 */
[----:B------:R3:W-:Y:S04]  /*1860*/  @!P1 STG.E desc[UR16][R16.64+0x8], R14 ;  /* 0x0000080e10009986 */ /* 0x0007e8000c101910 */
[----:B----4-:R3:W-:Y:S01]  /*1870*/  @!P1 STG.E.U16 desc[UR16][R4.64+0x4], R26 ;  /* 0x0000041a04009986 */ /* 0x0107e2000c101510 */
[----:B------:R-:W-:Y:S05]  /*1880*/  @P0 BRA `(.L_x_937) ;  /* 0x0000000000440947 */ /* 0x000fea0003800000 */
[----:B---3--:R-:W-:Y:S01]  /*1890*/  MOV R4, 0x2 ;  /* 0x0000000200047802 */ /* 0x008fe20000000f00 */
[----:B------:R4:W-:Y:S04]  /*18a0*/  STG.E desc[UR16][R24.64+0xc], R7 ;  /* 0x00000c0718007986 */ /* 0x0009e8000c101910 */
[----:B------:R-:W-:Y:S01]  /*18b0*/  IMAD.WIDE R4, R3, R4, UR12 ;  /* 0x0000000c03047e25 */ /* 0x000fe2000f8e0204 */
[----:B------:R4:W-:Y:S04]  /*18c0*/  STG.E desc[UR16][R18.64+0xc], R11 ;  /* 0x00000c0b12007986 */ /* 0x0009e8000c101910 */
[----:B------:R4:W-:Y:S04]  /*18d0*/  STG.E desc[UR16][R16.64+0xc], R15 ;  /* 0x00000c0f10007986 */ /* 0x0009e8000c101910 */
[----:B--2---:R4:W-:Y:S01]  /*18e0*/  STG.E.U16 desc[UR16][R4.64+0x6], R28 ;  /* 0x0000061c04007986 */ /* 0x0049e2000c101510 */
[----:B------:R-:W-:Y:S05]  /*18f0*/  BRA `(.L_x_937) ;  /* 0x0000000000287947 */ /* 0x000fea0003800000 */
.L_x_936:
[----:B------:R-:W-:Y:S02]  /*1900*/  HFMA2 R22, -RZ, RZ, 0, 1.1920928955078125e-07 ;  /* 0x00000002ff167431 */ /* 0x000fe400000001ff */
[----:B------:R-:W-:Y:S01]  /*1910*/  IMAD.WIDE.U32 R20, R27, 0x10000, RZ ;  /* 0x000100001b147825 */ /* 0x000fe200078e00ff */
[----:B--2---:R-:W-:Y:S01]  /*1920*/  SHF.L.U32 R27, R28, 0x10, RZ ;  /* 0x000000101c1b7819 */ /* 0x004fe200000006ff */
[----:B------:R2:W-:Y:S03]  /*1930*/  STG.E.128 desc[UR16][R24.64], R4 ;  /* 0x0000000418007986 */ /* 0x0005e6000c101d10 */
[----:B----4-:R-:W-:Y:S01]  /*1940*/  LOP3.LUT R27, R21, R27, R26, 0xfe, !PT ;  /* 0x0000001b151b7212 */ /* 0x010fe200078efe1a */
[----:B------:R2:W-:Y:S01]  /*1950*/  STG.E.128 desc[UR16][R18.64], R8 ;  /* 0x0000000812007986 */ /* 0x0005e2000c101d10 */
[----:B------:R-:W-:Y:S01]  /*1960*/  LOP3.LUT R26, R20, R29, RZ, 0xfc, !PT ;  /* 0x0000001d141a7212 */ /* 0x000fe200078efcff */
[----:B------:R-:W-:-:S02]  /*1970*/  IMAD.WIDE R20, R3, R22, UR12 ;  /* 0x0000000c03147e25 */ /* 0x000fc4000f8e0216 */
[----:B------:R2:W-:Y:S04]  /*1980*/  STG.E.128 desc[UR16][R16.64], R12 ;  /* 0x0000000c10007986 */ /* 0x0005e8000c101d10 */
[----:B------:R2:W-:Y:S02]  /*1990*/  STG.E.64 desc[UR16][R20.64], R26 ;  /* 0x0000001a14007986 */ /* 0x0005e4000c101b10 */
.L_x_937:
[----:B------:R-:W-:Y:S05]  /*19a0*/  BSYNC.RECONVERGENT B1 ;  /* 0x0000000000017941 */ /* 0x000fea0003800200 */
.L_x_935:
[----:B0-----:R-:W-:-:S04]  /*19b0*/  LEA R3, R0, R3, 0x2 ;  /* 0x0000000300037211 */ /* 0x001fc800078e10ff */
[----:B------:R-:W-:-:S13]  /*19c0*/  ISETP.GE.AND P0, PT, R3, UR15, PT ;  /* 0x0000000f03007c0c */ /* 0x000fda000bf06270 */
[----:B------:R-:W-:Y:S05]  /*19d0*/  @!P0 BRA `(.L_x_938) ;  /* 0xfffffff400448947 */ /* 0x000fea000383ffff */
[----:B------:R-:W-:Y:S05]  /*19e0*/  BSYNC.RECONVERGENT B0 ;  /* 0x0000000000007941 */ /* 0x000fea0003800200 */
.L_x_932:
[----:B------:R-:W-:Y:S05]  /*19f0*/  EXIT ;  /* 0x000000000000794d */ /* 0x000fea0003800000 */
.L_x_939:
        /* <DEDUP_REMOVED lines=16> */
.L_x_1135:


//--------------------- .text._Z25multi_tensor_apply_kernelI18TensorListMetadataILi5EE15DistAdamFunctorIfN3c108BFloat16ENS3_4HalfEEJPfffffff10adamMode_tfEEvlPViT_T0_DpT1_ --------------------------
	.section	.text._Z25multi_tensor_apply_kernelI18TensorListMetadataILi5EE15DistAdamFunctorIfN3c108BFloat16ENS3_4HalfEEJPfffffff10adamMode_tfEEvlPViT_T0_DpT1_,"ax",@progbits
	.align	128
        .global         _Z25multi_tensor_apply_kernelI18TensorListMetadataILi5EE15DistAdamFunctorIfN3c108BFloat16ENS3_4HalfEEJPfffffff10adamMode_tfEEvlPViT_T0_DpT1_
        .type           _Z25multi_tensor_apply_kernelI18TensorListMetadataILi5EE15DistAdamFunctorIfN3c108BFloat16ENS3_4HalfEEJPfffffff10adamMode_tfEEvlPViT_T0_DpT1_,@function
        .size           _Z25multi_tensor_apply_kernelI18TensorListMetadataILi5EE15DistAdamFunctorIfN3c108BFloat16ENS3_4HalfEEJPfffffff10adamMode_tfEEvlPViT_T0_DpT1_,(.L_x_1136 - _Z25multi_tensor_apply_kernelI18TensorListMetadataILi5EE15DistAdamFunctorIfN3c108BFloat16ENS3_4HalfEEJPfffffff10adamMode_tfEEvlPViT_T0_DpT1_)
        .other          _Z25multi_tensor_apply_kernelI18TensorListMetadataILi5EE15DistAdamFunctorIfN3c108BFloat16ENS3_4HalfEEJPfffffff10adamMode_tfEEvlPViT_T0_DpT1_,@"STO_CUDA_ENTRY STV_DEFAULT"
_Z25multi_tensor_apply_kernelI18TensorListMetadataILi5EE15DistAdamFunctorIfN3c108BFloat16ENS3_4HalfEEJPfffffff10adamMode_tfEEvlPViT_T0_DpT1_:
.text._Z25multi_tensor_apply_kernelI18TensorListMetadataILi5EE15DistAdamFunctorIfN3c108BFloat16ENS3_4HalfEEJPfffffff10adamMode_tfEEvlPViT_T0_DpT1_:
        /* <DEDUP_REMOVED lines=53> */
.L_x_946:
        /* <DEDUP_REMOVED lines=20> */
.L_x_942:
        /* <DEDUP_REMOVED lines=47> */
.L_x_943:
        /* <DEDUP_REMOVED lines=55> */
[----:B------:R-:W-:Y:S02]  /*0af0*/  F2F.F16.F32 R26, R5 ;  /* 0x00000005001a7304 */ /* 0x000fe40000200800 */
[----:B------:R-:W-:-:S06]  /*0b00*/  FMUL.FTZ R27, R15, R0 ;  /* 0x000000000f1b7220 */ /* 0x000fcc0000410000 */
[----:B------:R-:W0:Y:S08]  /*0b10*/  MUFU.SQRT R27, R27 ;  /* 0x0000001b001b7308 */ /* 0x000e300000002000 */
[----:B------:R-:W-:Y:S08]  /*0b20*/  F2F.F16.F32 R0, R4 ;  /* 0x0000000400007304 */ /* 0x000ff00000200800 */
[----:B------:R-:W-:Y:S01]  /*0b30*/  F2F.F16.F32 R25, R6 ;  /* 0x0000000600197304 */ /* 0x000fe20000200800 */
[----:B0-----:R-:W-:-:S07]  /*0b40*/  FADD.FTZ R22, R27, UR26 ;  /* 0x0000001a1b167e21 */ /* 0x001fce0008010000 */
[----:B------:R-:W0:Y:S02]  /*0b50*/  MUFU.RCP R22, R22 ;  /* 0x0000001600167308 */ /* 0x000e240000001000 */
[----:B0-----:R-:W-:-:S04]  /*0b60*/  FMUL.FTZ R24, R23, R22 ;  /* 0x0000001617187220 */ /* 0x001fc80000410000 */
[----:B------:R-:W-:-:S04]  /*0b70*/  FFMA.FTZ R24, R7, UR22, R24 ;  /* 0x0000001607187c23 */ /* 0x000fc80008010018 */
[----:B------:R-:W-:-:S04]  /*0b80*/  FFMA.FTZ R7, -R24, UR27, R7 ;  /* 0x0000001b18077c23 */ /* 0x000fc80008010107 */
[----:B------:R0:W1:Y:S01]  /*0b90*/  F2F.F16.F32 R24, R7 ;  /* 0x0000000700187304 */ /* 0x0000620000200800 */
        /* <DEDUP_REMOVED lines=12> */
.L_x_944:
        /* <DEDUP_REMOVED lines=30> */
.L_x_945:
[----:B------:R-:W2:Y:S02]  /*0e40*/  LDC R0, c[0x0][0x360] ;  /* 0x0000d800ff007b82 */ /* 0x000ea40000000800 */
[----:B--2---:R-:W-:-:S04]  /*0e50*/  LEA R3, R0, R3, 0x2 ;  /* 0x0000000300037211 */ /* 0x004fc800078e10ff */
[----:B------:R-:W-:-:S13]  /*0e60*/  ISETP.GE.AND P0, PT, R3, UR15, PT ;  /* 0x0000000f03007c0c */ /* 0x000fda000bf06270 */
[----:B------:R-:W-:Y:S05]  /*0e70*/  @!P0 BRA `(.L_x_946) ;  /* 0xfffffff400348947 */ /* 0x000fea000383ffff */
[----:B------:R-:W-:Y:S05]  /*0e80*/  BSYNC.RECONVERGENT B0 ;  /* 0x0000000000007941 */ /* 0x000fea0003800200 */
.L_x_941:
[----:B------:R-:W-:Y:S05]  /*0e90*/  EXIT ;  /* 0x000000000000794d */ /* 0x000fea0003800000 */
.L_x_940:
[----:B------:R-:W0:Y:S01]  /*0ea0*/  LDC R0, c[0x0][0x360] ;  /* 0x0000d800ff007b82 */ /* 0x000e220000000800 */
[----:B------:R-:W-:Y:S01]  /*0eb0*/  BSSY.RECONVERGENT B0, `(.L_x_947) ;  /* 0x00000b3000007945 */ /* 0x000fe20003800200 */
[----:B------:R-:W1:Y:S01]  /*0ec0*/  LDCU UR14, c[0x0][0xfa4] ;  /* 0x0001f480ff0e77ac */ /* 0x000e620008000800 */
[----:B------:R-:W2:Y:S01]  /*0ed0*/  LDCU.64 UR18, c[0x0][0xf88] ;  /* 0x0001f100ff1277ac */ /* 0x000ea20008000a00 */
[----:B------:R-:W3:Y:S02]  /*0ee0*/  LDCU.128 UR20, c[0x0][0xf90] ;  /* 0x0001f200ff1477ac */ /* 0x000ee40008000c00 */
.L_x_953:
        /* <DEDUP_REMOVED lines=49> */
.L_x_948:
        /* <DEDUP_REMOVED lines=12> */
.L_x_949:
        /* <DEDUP_REMOVED lines=46> */
[----:B------:R-:W-:Y:S02]  /*15a0*/  F2F.F16.F32 R27, R5 ;  /* 0x00000005001b7304 */ /* 0x000fe40000200800 */
        /* <DEDUP_REMOVED lines=14> */
[----:B------:R1:W3:Y:S01]  /*1690*/  F2F.F16.F32 R29, R4 ;  /* 0x00000004001d7304 */ /* 0x0002e20000200800 */
[----:B------:R-:W-:-:S07]  /*16a0*/  FFMA.FTZ R6, -R22, UR23, R6 ;  /* 0x0000001716067c23 */ /* 0x000fce0008010106 */
[----:B------:R1:W4:Y:S01]  /*16b0*/  F2F.F16.F32 R26, R6 ;  /* 0x00000006001a7304 */ /* 0x0003220000200800 */
[----:B--2---:R-:W-:-:S04]  /*16c0*/  FMUL.FTZ R22, R23, R20 ;  /* 0x0000001417167220 */ /* 0x004fc80000410000 */
[----:B------:R-:W-:-:S04]  /*16d0*/  FFMA.FTZ R7, -R22, UR23, R7 ;  /* 0x0000001716077c23 */ /* 0x000fc80008010107 */
[----:B------:R1:W2:Y:S01]  /*16e0*/  F2F.F16.F32 R28, R7 ;  /* 0x00000007001c7304 */ /* 0x0002a20000200800 */
        /* <DEDUP_REMOVED lines=33> */
.L_x_951:
        /* <DEDUP_REMOVED lines=10> */
.L_x_952:
[----:B------:R-:W-:Y:S05]  /*19a0*/  BSYNC.RECONVERGENT B1 ;  /* 0x0000000000017941 */ /* 0x000fea0003800200 */
.L_x_950:
[----:B0-----:R-:W-:-:S04]  /*19b0*/  LEA R3, R0, R3, 0x2 ;  /* 0x0000000300037211 */ /* 0x001fc800078e10ff */
[----:B------:R-:W-:-:S13]  /*19c0*/  ISETP.GE.AND P0, PT, R3, UR15, PT ;  /* 0x0000000f03007c0c */ /* 0x000fda000bf06270 */
[----:B------:R-:W-:Y:S05]  /*19d0*/  @!P0 BRA `(.L_x_953) ;  /* 0xfffffff400448947 */ /* 0x000fea000383ffff */
[----:B------:R-:W-:Y:S05]  /*19e0*/  BSYNC.RECONVERGENT B0 ;  /* 0x0000000000007941 */ /* 0x000fea0003800200 */
.L_x_947:
[----:B------:R-:W-:Y:S05]  /*19f0*/  EXIT ;  /* 0x000000000000794d */ /* 0x000fea0003800000 */
.L_x_954:
        /* <DEDUP_REMOVED lines=16> */
.L_x_1136:


//--------------------- .text._Z25multi_tensor_apply_kernelI18TensorListMetadataILi5EE15DistAdamFunctorIfN3c108BFloat16EfEJPfffffff10adamMode_tfEEvlPViT_T0_DpT1_ --------------------------
	.section	.text._Z25multi_tensor_apply_kernelI18TensorListMetadataILi5EE15DistAdamFunctorIfN3c108BFloat16EfEJPfffffff10adamMode_tfEEvlPViT_T0_DpT1_,"ax",@progbits
	.align	128
        .global         _Z25multi_tensor_apply_kernelI18TensorListMetadataILi5EE15DistAdamFunctorIfN3c108BFloat16EfEJPfffffff10adamMode_tfEEvlPViT_T0_DpT1_
        .type           _Z25multi_tensor_apply_kernelI18TensorListMetadataILi5EE15DistAdamFunctorIfN3c108BFloat16EfEJPfffffff10adamMode_tfEEvlPViT_T0_DpT1_,@function
        .size           _Z25multi_tensor_apply_kernelI18TensorListMetadataILi5EE15DistAdamFunctorIfN3c108BFloat16EfEJPfffffff10adamMode_tfEEvlPViT_T0_DpT1_,(.L_x_1137 - _Z25multi_tensor_apply_kernelI18TensorListMetadataILi5EE15DistAdamFunctorIfN3c108BFloat16EfEJPfffffff10adamMode_tfEEvlPViT_T0_DpT1_)
        .other          _Z25multi_tensor_apply_kernelI18TensorListMetadataILi5EE15DistAdamFunctorIfN3c108BFloat16EfEJPfffffff10adamMode_tfEEvlPViT_T0_DpT1_,@"STO_CUDA_ENTRY STV_DEFAULT"
_Z25multi_tensor_apply_kernelI18TensorListMetadataILi5EE15DistAdamFunctorIfN3c108BFloat16EfEJPfffffff10adamMode_tfEEvlPViT_T0_DpT1_:
.text._Z25multi_tensor_apply_kernelI18TensorListMetadataILi5EE15DistAdamFunctorIfN3c108BFloat16EfEJPfffffff10adamMode_tfEEvlPViT_T0_DpT1_:
        /* <DEDUP_REMOVED lines=53> */
.L_x_960:
[----:B01----:R-:W-:Y:S01]  /*0350*/  HFMA2 R20, -RZ, RZ, 0, 2.384185791015625e-07 ;  /* 0x00000004ff147431 */ /* 0x003fe200000001ff */
[----:B------:R-:W-:Y:S01]  /*0360*/  MOV R18, 0x4 ;  /* 0x0000000400127802 */ /* 0x000fe20000000f00 */
[----:B------:R-:W-:-:S04]  /*0370*/  HFMA2 R16, -RZ, RZ, 0, 2.384185791015625e-07 ;  /* 0x00000004ff107431 */ /* 0x000fc800000001ff */
[----:B------:R-:W-:-:S04]  /*0380*/  IMAD.WIDE R18, R3, R18, UR6 ;  /* 0x0000000603127e25 */ /* 0x000fc8000f8e0212 */
[----:B------:R-:W-:-:S04]  /*0390*/  IMAD.WIDE R20, R3, R20, UR4 ;  /* 0x0000000403147e25 */ /* 0x000fc8000f8e0214 */
[----:B------:R-:W-:Y:S01]  /*03a0*/  IMAD.WIDE R16, R3, R16, UR8 ;  /* 0x0000000803107e25 */ /* 0x000fe2000f8e0210 */
[----:B------:R-:W-:Y:S06]  /*03b0*/  BRA.U !UP1, `(.L_x_957) ;  /* 0x0000000109287547 */ /* 0x000fec000b800000 */
        /* <DEDUP_REMOVED lines=8> */
[----:B------:R-:W-:Y:S01]  /*0440*/  PRMT R0, R25, 0x7610, R0 ;  /* 0x0000761019007816 */ /* 0x000fe20000000000 */
[----:B0-----:R-:W-:Y:S06]  /*0450*/  BRA `(.L_x_958) ;  /* 0x0000000000bc7947 */ /* 0x001fec0003800000 */
.L_x_957:
        /* <DEDUP_REMOVED lines=27> */
[----:B------:R-:W-:Y:S01]  /*0610*/  @P2 MOV R10, RZ ;  /* 0x000000ff000a2202 */ /* 0x000fe20000000f00 */
[----:B------:R1:W5:Y:S01]  /*0620*/  @!P2 LDG.E.U16 R0, desc[UR16][R26.64+0x4] ;  /* 0x000004101a00a981 */ /* 0x000362000c1e1500 */
[----:B0-----:R-:W-:Y:S02]  /*0630*/  @P2 MOV R14, RZ ;  /* 0x000000ff000e2202 */ /* 0x001fe40000000f00 */
[----:B------:R-:W-:Y:S01]  /*0640*/  @P3 MOV R7, RZ ;  /* 0x000000ff00073202 */ /* 0x000fe20000000f00 */
        /* <DEDUP_REMOVED lines=15> */
[----:B-1----:R-:W-:-:S07]  /*0740*/  @P0 MOV R12, RZ ;  /* 0x000000ff000c0202 */ /* 0x002fce0000000f00 */
.L_x_958:
[----:B-----5:R-:W-:Y:S02]  /*0750*/  SHF.L.U32 R25, R24, 0x10, RZ ;  /* 0x0000001018197819 */ /* 0x020fe400000006ff */
[----:B------:R-:W-:Y:S02]  /*0760*/  SHF.L.U32 R23, R23, 0x10, RZ ;  /* 0x0000001017177819 */ /* 0x000fe400000006ff */
[----:B------:R-:W-:Y:S01]  /*0770*/  SHF.L.U32 R27, R0, 0x10, RZ ;  /* 0x00000010001b7819 */ /* 0x000fe200000006ff */
[C---:B------:R-:W-:Y:S01]  /*0780*/  FMUL.FTZ R25, R2.reuse, R25 ;  /* 0x0000001902197220 */ /* 0x040fe20000410000 */
[----:B------:R-:W-:Y:S01]  /*0790*/  PLOP3.LUT P0, PT, PT, PT, UP1, 0x80, 0x8 ;  /* 0x000000000008781c */ /* 0x000fe20003f0f018 */
[----:B------:R-:W-:Y:S02]  /*07a0*/  FMUL.FTZ R24, R2, R23 ;  /* 0x0000001702187220 */ /* 0x000fe40000410000 */
[C---:B------:R-:W-:Y:S01]  /*07b0*/  FFMA.FTZ R23, R25.reuse, -UR20, R25 ;  /* 0x8000001419177c23 */ /* 0x040fe20008010019 */
[----:B------:R-:W-:Y:S01]  /*07c0*/  FMUL.FTZ R25, R25, R25 ;  /* 0x0000001919197220 */ /* 0x000fe20000410000 */
[----:B------:R-:W-:Y:S01]  /*07d0*/  FFMA.FTZ R26, R24, -UR20, R24 ;  /* 0x80000014181a7c23 */ /* 0x000fe20008010018 */
[----:B------:R-:W-:Y:S01]  /*07e0*/  FMUL.FTZ R0, R2, R27 ;  /* 0x0000001b02007220 */ /* 0x000fe20000410000 */
[----:B------:R-:W-:Y:S01]  /*07f0*/  FFMA.FTZ R8, R8, UR20, R23 ;  /* 0x0000001408087c23 */ /* 0x000fe20008010017 */
[----:B------:R-:W-:Y:S01]  /*0800*/  FMUL.FTZ R24, R24, R24 ;  /* 0x0000001818187220 */ /* 0x000fe20000410000 */
[----:B------:R-:W0:Y:S01]  /*0810*/  MUFU.RCP R23, UR25 ;  /* 0x0000001900177d08 */ /* 0x000e220008001000 */
[----:B------:R-:W-:Y:S01]  /*0820*/  SHF.L.U32 R27, R22, 0x10, RZ ;  /* 0x00000010161b7819 */ /* 0x000fe200000006ff */
[----:B------:R-:W-:Y:S01]  /*0830*/  FFMA.FTZ R25, R25, -UR21, R25 ;  /* 0x8000001519197c23 */ /* 0x000fe20008010019 */
[----:B------:R-:W-:Y:S01]  /*0840*/  FFMA.FTZ R24, R24, -UR21, R24 ;  /* 0x8000001518187c23 */ /* 0x000fe20008010018 */
[----:B------:R-:W-:-:S02]  /*0850*/  FFMA.FTZ R9, R9, UR20, R26 ;  /* 0x0000001409097c23 */ /* 0x000fc4000801001a */
[----:B------:R-:W-:Y:S01]  /*0860*/  FMUL.FTZ R22, R2, R27 ;  /* 0x0000001b02167220 */ /* 0x000fe20000410000 */
[----:B------:R-:W-:Y:S01]  /*0870*/  FFMA.FTZ R12, R12, UR21, R25 ;  /* 0x000000150c0c7c23 */ /* 0x000fe20008010019 */
[----:B------:R-:W-:Y:S01]  /*0880*/  FMUL.FTZ R25, R0, R0 ;  /* 0x0000000000197220 */ /* 0x000fe20000410000 */
[----:B------:R-:W-:Y:S01]  /*0890*/  FFMA.FTZ R13, R13, UR21, R24 ;  /* 0x000000150d0d7c23 */ /* 0x000fe20008010018 */
[----:B------:R-:W-:Y:S02]  /*08a0*/  FMUL.FTZ R24, R22, R22 ;  /* 0x0000001616187220 */ /* 0x000fe40000410000 */
[----:B------:R-:W-:Y:S02]  /*08b0*/  FFMA.FTZ R25, R25, -UR21, R25 ;  /* 0x8000001519197c23 */ /* 0x000fe40008010019 */
[----:B------:R-:W-:Y:S02]  /*08c0*/  FFMA.FTZ R26, R24, -UR21, R24 ;  /* 0x80000015181a7c23 */ /* 0x000fe40008010018 */
[----:B------:R-:W-:Y:S01]  /*08d0*/  FFMA.FTZ R14, R14, UR21, R25 ;  /* 0x000000150e0e7c23 */ /* 0x000fe20008010019 */
[-C--:B0-----:R-:W-:Y:S01]  /*08e0*/  FMUL.FTZ R24, R13, R23.reuse ;  /* 0x000000170d187220 */ /* 0x081fe20000410000 */
[----:B------:R-:W-:Y:S01]  /*08f0*/  FFMA.FTZ R15, R15, UR21, R26 ;  /* 0x000000150f0f7c23 */ /* 0x000fe2000801001a */
[-C--:B------:R-:W-:Y:S01]  /*0900*/  FMUL.FTZ R27, R12, R23.reuse ;  /* 0x000000170c1b7220 */ /* 0x080fe20000410000 */
[----:B------:R-:W-:-:S02]  /*0910*/  FMUL.FTZ R26, R14, R23 ;  /* 0x000000170e1a7220 */ /* 0x000fc40000410000 */
[----:B------:R-:W-:Y:S01]  /*0920*/  FMUL.FTZ R23, R15, R23 ;  /* 0x000000170f177220 */ /* 0x000fe20000410000 */
[----:B------:R-:W0:Y:S08]  /*0930*/  MUFU.SQRT R24, R24 ;  /* 0x0000001800187308 */ /* 0x000e300000002000 */
[----:B------:R1:W2:Y:S08]  /*0940*/  MUFU.SQRT R25, R27 ;  /* 0x0000001b00197308 */ /* 0x0002b00000002000 */
[----:B------:R-:W3:Y:S01]  /*0950*/  MUFU.SQRT R23, R23 ;  /* 0x0000001700177308 */ /* 0x000ee20000002000 */
[----:B-1----:R-:W-:Y:S01]  /*0960*/  FFMA.FTZ R27, R0, -UR20, R0 ;  /* 0x80000014001b7c23 */ /* 0x002fe20008010000 */
[----:B0-----:R-:W-:-:S03]  /*0970*/  FADD.FTZ R28, R24, UR26 ;  /* 0x0000001a181c7e21 */ /* 0x001fc60008010000 */
[----:B------:R-:W-:-:S03]  /*0980*/  FFMA.FTZ R10, R10, UR20, R27 ;  /* 0x000000140a0a7c23 */ /* 0x000fc6000801001b */
[----:B------:R-:W0:Y:S01]  /*0990*/  MUFU.SQRT R26, R26 ;  /* 0x0000001a001a7308 */ /* 0x000e220000002000 */
[----:B--2---:R-:W-:-:S07]  /*09a0*/  FADD.FTZ R25, R25, UR26 ;  /* 0x0000001a19197e21 */ /* 0x004fce0008010000 */
[----:B------:R-:W1:Y:S01]  /*09b0*/  MUFU.RCP R0, UR24 ;  /* 0x0000001800007d08 */ /* 0x000e620008001000 */
[----:B---3--:R-:W-:-:S07]  /*09c0*/  FADD.FTZ R23, R23, UR26 ;  /* 0x0000001a17177e21 */ /* 0x008fce0008010000 */
        /* <DEDUP_REMOVED lines=11> */
[----:B------:R-:W-:-:S03]  /*0a80*/  FFMA.FTZ R24, R5, UR22, R24 ;  /* 0x0000001605187c23 */ /* 0x000fc60008010018 */
[----:B------:R-:W2:Y:S01]  /*0a90*/  MUFU.RCP R23, R23 ;  /* 0x0000001700177308 */ /* 0x000ea20000001000 */
[----:B0-----:R-:W-:Y:S01]  /*0aa0*/  FMUL.FTZ R25, R26, R25 ;  /* 0x000000191a197220 */ /* 0x001fe20000410000 */
[----:B------:R-:W-:-:S03]  /*0ab0*/  FFMA.FTZ R5, -R24, UR27, R5 ;  /* 0x0000001b18057c23 */ /* 0x000fc60008010105 */
[----:B------:R-:W-:Y:S01]  /*0ac0*/  FFMA.FTZ R25, R4, UR22, R25 ;  /* 0x0000001604197c23 */ /* 0x000fe20008010019 */
[----:B-1----:R-:W-:Y:S01]  /*0ad0*/  FMUL.FTZ R27, R27, R22 ;  /* 0x000000161b1b7220 */ /* 0x002fe20000410000 */
[----:B------:R-:W-:Y:S02]  /*0ae0*/  MOV R22, 0x4 ;  /* 0x0000000400167802 */ /* 0x000fe40000000f00 */
[----:B------:R-:W-:Y:S01]  /*0af0*/  FFMA.FTZ R4, -R25, UR27, R4 ;  /* 0x0000001b19047c23 */ /* 0x000fe20008010104 */
[----:B------:R-:W-:Y:S01]  /*0b00*/  FFMA.FTZ R27, R6, UR22, R27 ;  /* 0x00000016061b7c23 */ /* 0x000fe2000801001b */
[----:B--2---:R-:W-:-:S03]  /*0b10*/  FMUL.FTZ R0, R0, R23 ;  /* 0x0000001700007220 */ /* 0x004fc60000410000 */
[----:B------:R-:W-:Y:S01]  /*0b20*/  FFMA.FTZ R6, -R27, UR27, R6 ;  /* 0x0000001b1b067c23 */ /* 0x000fe20008010106 */
[----:B------:R-:W-:-:S04]  /*0b30*/  @P0 IMAD.WIDE R22, R3, R22, UR12 ;  /* 0x0000000c03160e25 */ /* 0x000fc8000f8e0216 */
[----:B------:R-:W-:-:S04]  /*0b40*/  FFMA.FTZ R0, R7, UR22, R0 ;  /* 0x0000001607007c23 */ /* 0x000fc80008010000 */
[----:B------:R-:W-:-:S05]  /*0b50*/  FFMA.FTZ R7, -R0, UR27, R7 ;  /* 0x0000001b00077c23 */ /* 0x000fca0008010107 */
[----:B------:R0:W-:Y:S04]  /*0b60*/  @P0 STG.E.128 desc[UR16][R20.64], R4 ;  /* 0x0000000414000986 */ /* 0x0001e8000c101d10 */
[----:B------:R0:W-:Y:S04]  /*0b70*/  @P0 STG.E.128 desc[UR16][R18.64], R8 ;  /* 0x0000000812000986 */ /* 0x0001e8000c101d10 */
[----:B------:R0:W-:Y:S04]  /*0b80*/  @P0 STG.E.128 desc[UR16][R16.64], R12 ;  /* 0x0000000c10000986 */ /* 0x0001e8000c101d10 */
[----:B------:R0:W-:Y:S01]  /*0b90*/  @P0 STG.E.128 desc[UR16][R22.64], R4 ;  /* 0x0000000416000986 */ /* 0x0001e2000c101d10 */
[----:B------:R-:W-:Y:S05]  /*0ba0*/  BRA.U UP1, `(.L_x_959) ;  /* 0x00000001017c7547 */ /* 0x000fea000b800000 */
[C---:B------:R-:W-:Y:S01]  /*0bb0*/  IADD3 R0, PT, PT, R3.reuse, 0x1, RZ ;  /* 0x0000000103007810 */ /* 0x040fe20007ffe0ff */
[----:B------:R-:W-:Y:S01]  /*0bc0*/  HFMA2 R24, -RZ, RZ, 0, 2.384185791015625e-07 ;  /* 0x00000004ff187431 */ /* 0x000fe200000001ff */
[C---:B------:R-:W-:Y:S01]  /*0bd0*/  ISETP.GE.AND P3, PT, R3.reuse, UR15, PT ;  /* 0x0000000f03007c0c */ /* 0x040fe2000bf66270 */
[----:B------:R-:W-:Y:S01]  /*0be0*/  HFMA2 R26, -RZ, RZ, 0, 2.384185791015625e-07 ;  /* 0x00000004ff1a7431 */ /* 0x000fe200000001ff */
[----:B------:R-:W-:Y:S02]  /*0bf0*/  ISETP.GE.AND P0, PT, R0, UR15, PT ;  /* 0x0000000f00007c0c */ /* 0x000fe4000bf06270 */
[C---:B------:R-:W-:Y:S02]  /*0c00*/  IADD3 R0, PT, PT, R3.reuse, 0x2, RZ ;  /* 0x0000000203007810 */ /* 0x040fe40007ffe0ff */
[----:B0-----:R-:W-:Y:S02]  /*0c10*/  IADD3 R22, PT, PT, R3, 0x3, RZ ;  /* 0x0000000303167810 */ /* 0x001fe40007ffe0ff */
[----:B------:R-:W-:-:S02]  /*0c20*/  ISETP.GE.AND P1, PT, R0, UR15, PT ;  /* 0x0000000f00007c0c */ /* 0x000fc4000bf26270 */
[----:B------:R-:W-:Y:S02]  /*0c30*/  ISETP.GE.AND P2, PT, R22, UR15, PT ;  /* 0x0000000f16007c0c */ /* 0x000fe4000bf46270 */
[----:B------:R-:W-:Y:S01]  /*0c40*/  MOV R22, 0x4 ;  /* 0x0000000400167802 */ /* 0x000fe20000000f00 */
[C---:B------:R-:W-:Y:S01]  /*0c50*/  @!P3 IMAD.WIDE R24, R3.reuse, R24, UR12 ;  /* 0x0000000c0318be25 */ /* 0x040fe2000f8e0218 */
[----:B------:R1:W-:Y:S01]  /*0c60*/  @!P3 STG.E desc[UR16][R20.64], R4 ;  /* 0x000000041400b986 */ /* 0x0003e2000c101910 */
[----:B------:R-:W-:Y:S02]  /*0c70*/  MOV R28, 0x4 ;  /* 0x00000004001c7802 */ /* 0x000fe40000000f00 */
[C---:B------:R-:W-:Y:S01]  /*0c80*/  @!P0 IMAD.WIDE R22, R3.reuse, R22, UR12 ;  /* 0x0000000c03168e25 */ /* 0x040fe2000f8e0216 */
[----:B------:R1:W-:Y:S03]  /*0c90*/  @!P3 STG.E desc[UR16][R18.64], R8 ;  /* 0x000000081200b986 */ /* 0x0003e6000c101910 */
[C---:B------:R-:W-:Y:S01]  /*0ca0*/  @!P1 IMAD.WIDE R26, R3.reuse, R26, UR12 ;  /* 0x0000000c031a9e25 */ /* 0x040fe2000f8e021a */
[----:B------:R1:W-:Y:S03]  /*0cb0*/  @!P3 STG.E desc[UR16][R16.64], R12 ;  /* 0x0000000c1000b986 */ /* 0x0003e6000c101910 */
[----:B------:R-:W-:Y:S01]  /*0cc0*/  @!P2 IMAD.WIDE R28, R3, R28, UR12 ;  /* 0x0000000c031cae25 */ /* 0x000fe2000f8e021c */
[----:B------:R1:W-:Y:S04]  /*0cd0*/  @!P3 STG.E desc[UR16][R24.64], R4 ;  /* 0x000000041800b986 */ /* 0x0003e8000c101910 */
        /* <DEDUP_REMOVED lines=11> */
[----:B------:R1:W-:Y:S02]  /*0d90*/  @!P2 STG.E desc[UR16][R28.64+0xc], R7 ;  /* 0x00000c071c00a986 */ /* 0x0003e4000c101910 */
.L_x_959:
[----:B------:R-:W2:Y:S02]  /*0da0*/  LDC R0, c[0x0][0x360] ;  /* 0x0000d800ff007b82 */ /* 0x000ea40000000800 */
[----:B--2---:R-:W-:-:S04]  /*0db0*/  LEA R3, R0, R3, 0x2 ;  /* 0x0000000300037211 */ /* 0x004fc800078e10ff */
[----:B------:R-:W-:-:S13]  /*0dc0*/  ISETP.GE.AND P0, PT, R3, UR15, PT ;  /* 0x0000000f03007c0c */ /* 0x000fda000bf06270 */
[----:B------:R-:W-:Y:S05]  /*0dd0*/  @!P0 BRA `(.L_x_960) ;  /* 0xfffffff4005c8947 */ /* 0x000fea000383ffff */
[----:B------:R-:W-:Y:S05]  /*0de0*/  BSYNC.RECONVERGENT B0 ;  /* 0x0000000000007941 */ /* 0x000fea0003800200 */
.L_x_956:
[----:B------:R-:W-:Y:S05]  /*0df0*/  EXIT ;  /* 0x000000000000794d */ /* 0x000fea0003800000 */
.L_x_955:
[----:B------:R-:W0:Y:S01]  /*0e00*/  LDC R0, c[0x0][0x360] ;  /* 0x0000d800ff007b82 */ /* 0x000e220000000800 */
[----:B------:R-:W-:Y:S01]  /*0e10*/  BSSY.RECONVERGENT B0, `(.L_x_961) ;  /* 0x00000ac000007945 */ /* 0x000fe20003800200 */
[----:B------:R-:W1:Y:S01]  /*0e20*/  LDCU UR14, c[0x0][0xfa4] ;  /* 0x0001f480ff0e77ac */ /* 0x000e620008000800 */
[----:B------:R-:W2:Y:S01]  /*0e30*/  LDCU.64 UR18, c[0x0][0xf88] ;  /* 0x0001f100ff1277ac */ /* 0x000ea20008000a00 */
[----:B------:R-:W3:Y:S02]  /*0e40*/  LDCU.128 UR20, c[0x0][0xf90] ;  /* 0x0001f200ff1477ac */ /* 0x000ee40008000c00 */
.L_x_967:
[----:B-123--:R-:W-:Y:S01]  /*0e50*/  HFMA2 R20, -RZ, RZ, 0, 2.384185791015625e-07 ;  /* 0x00000004ff147431 */ /* 0x00efe200000001ff */
[----:B------:R-:W-:Y:S01]  /*0e60*/  MOV R6, 0x4 ;  /* 0x0000000400067802 */ /* 0x000fe20000000f00 */
[----:B------:R-:W-:-:S04]  /*0e70*/  HFMA2 R4, -RZ, RZ, 0, 2.384185791015625e-07 ;  /* 0x00000004ff047431 */ /* 0x000fc800000001ff */
        /* <DEDUP_REMOVED lines=46> */
.L_x_962:
        /* <DEDUP_REMOVED lines=12> */
.L_x_963:
[----:B-----5:R-:W-:Y:S01]  /*1220*/  SHF.L.U32 R25, R25, 0x10, RZ ;  /* 0x0000001019197819 */ /* 0x020fe200000006ff */
[----:B-1--4-:R-:W-:Y:S01]  /*1230*/  FMUL.FTZ R27, R12, UR14 ;  /* 0x0000000e0c1b7c20 */ /* 0x012fe20008410000 */
[----:B------:R-:W-:Y:S01]  /*1240*/  FMUL.FTZ R29, R13, UR14 ;  /* 0x0000000e0d1d7c20 */ /* 0x000fe20008410000 */
[----:B------:R-:W-:Y:S01]  /*1250*/  SHF.L.U32 R23, R23, 0x10, RZ ;  /* 0x0000001017177819 */ /* 0x000fe200000006ff */
[----:B------:R-:W-:Y:S01]  /*1260*/  BSSY.RECONVERGENT B1, `(.L_x_964) ;  /* 0x0000063000017945 */ /* 0x000fe20003800200 */
[----:B------:R-:W-:-:S04]  /*1270*/  FFMA.FTZ R25, R2, R25, R27 ;  /* 0x0000001902197223 */ /* 0x000fc8000001001b */
[C---:B--2---:R-:W-:Y:S01]  /*1280*/  FFMA.FTZ R27, R25.reuse, -UR18, R25 ;  /* 0x80000012191b7c23 */ /* 0x044fe20008010019 */
[----:B------:R-:W-:-:S03]  /*1290*/  FMUL.FTZ R25, R25, R25 ;  /* 0x0000001919197220 */ /* 0x000fc60000410000 */
[----:B------:R-:W-:Y:S01]  /*12a0*/  FFMA.FTZ R8, R8, UR18, R27 ;  /* 0x0000001208087c23 */ /* 0x000fe2000801001b */
[----:B------:R-:W-:Y:S01]  /*12b0*/  SHF.L.U32 R27, R22, 0x10, RZ ;  /* 0x00000010161b7819 */ /* 0x000fe200000006ff */
[----:B------:R-:W-:-:S04]  /*12c0*/  FFMA.FTZ R25, R25, -UR19, R25 ;  /* 0x8000001319197c23 */ /* 0x000fc80008010019 */
[----:B------:R-:W-:Y:S01]  /*12d0*/  FFMA.FTZ R27, R2, R27, R29 ;  /* 0x0000001b021b7223 */ /* 0x000fe2000001001d */
[----:B------:R-:W-:Y:S01]  /*12e0*/  FFMA.FTZ R16, R16, UR19, R25 ;  /* 0x0000001310107c23 */ /* 0x000fe20008010019 */
[----:B------:R-:W-:Y:S02]  /*12f0*/  SHF.L.U32 R25, R24, 0x10, RZ ;  /* 0x0000001018197819 */ /* 0x000fe400000006ff */
[C---:B------:R-:W-:Y:S01]  /*1300*/  FFMA.FTZ R22, R27.reuse, -UR18, R27 ;  /* 0x800000121b167c23 */ /* 0x040fe2000801001b */
[----:B------:R-:W-:-:S03]  /*1310*/  FMUL.FTZ R27, R27, R27 ;  /* 0x0000001b1b1b7220 */ /* 0x000fc60000410000 */
[----:B------:R-:W-:Y:S01]  /*1320*/  FFMA.FTZ R9, R9, UR18, R22 ;  /* 0x0000001209097c23 */ /* 0x000fe20008010016 */
[----:B------:R-:W-:Y:S01]  /*1330*/  FFMA.FTZ R26, R27, -UR19, R27 ;  /* 0x800000131b1a7c23 */ /* 0x000fe2000801001b */
[----:B---3--:R-:W1:Y:S01]  /*1340*/  MUFU.RCP R22, UR21 ;  /* 0x0000001500167d08 */ /* 0x008e620008001000 */
[----:B------:R-:W-:Y:S02]  /*1350*/  FMUL.FTZ R27, R14, UR14 ;  /* 0x0000000e0e1b7c20 */ /* 0x000fe40008410000 */
[----:B------:R-:W-:Y:S02]  /*1360*/  FFMA.FTZ R17, R17, UR19, R26 ;  /* 0x0000001311117c23 */ /* 0x000fe4000801001a */
[----:B------:R-:W-:Y:S01]  /*1370*/  FFMA.FTZ R24, R2, R25, R27 ;  /* 0x0000001902187223 */ /* 0x000fe2000001001b */
[----:B------:R-:W-:-:S04]  /*1380*/  FMUL.FTZ R25, R15, UR14 ;  /* 0x0000000e0f197c20 */ /* 0x000fc80008410000 */
[----:B------:R-:W-:Y:S01]  /*1390*/  FFMA.FTZ R25, R2, R23, R25 ;  /* 0x0000001702197223 */ /* 0x000fe20000010019 */
[C---:B------:R-:W-:Y:S01]  /*13a0*/  FFMA.FTZ R23, R24.reuse, -UR18, R24 ;  /* 0x8000001218177c23 */ /* 0x040fe20008010018 */
[----:B------:R-:W-:Y:S02]  /*13b0*/  FMUL.FTZ R24, R24, R24 ;  /* 0x0000001818187220 */ /* 0x000fe40000410000 */
[C---:B------:R-:W-:Y:S01]  /*13c0*/  FFMA.FTZ R28, R25.reuse, -UR18, R25 ;  /* 0x80000012191c7c23 */ /* 0x040fe20008010019 */
[----:B------:R-:W-:Y:S01]  /*13d0*/  FFMA.FTZ R10, R10, UR18, R23 ;  /* 0x000000120a0a7c23 */ /* 0x000fe20008010017 */
[----:B------:R-:W-:Y:S01]  /*13e0*/  FMUL.FTZ R29, R25, R25 ;  /* 0x00000019191d7220 */ /* 0x000fe20000410000 */
[-C--:B-1----:R-:W-:Y:S01]  /*13f0*/  FMUL.FTZ R26, R16, R22.reuse ;  /* 0x00000016101a7220 */ /* 0x082fe20000410000 */
[----:B------:R-:W-:Y:S01]  /*1400*/  FFMA.FTZ R11, R11, UR18, R28 ;  /* 0x000000120b0b7c23 */ /* 0x000fe2000801001c */
[----:B------:R-:W-:Y:S01]  /*1410*/  MUFU.RCP R23, UR20 ;  /* 0x0000001400177d08 */ /* 0x000fe20008001000 */
[----:B------:R-:W-:Y:S01]  /*1420*/  FFMA.FTZ R27, R24, -UR19, R24 ;  /* 0x80000013181b7c23 */ /* 0x000fe20008010018 */
[----:B------:R-:W-:Y:S01]  /*1430*/  FFMA.FTZ R24, R29, -UR19, R29 ;  /* 0x800000131d187c23 */ /* 0x000fe2000801001d */
[----:B------:R-:W-:-:S02]  /*1440*/  FMUL.FTZ R29, R17, R22 ;  /* 0x00000016111d7220 */ /* 0x000fc40000410000 */
[----:B------:R-:W-:Y:S01]  /*1450*/  FFMA.FTZ R18, R18, UR19, R27 ;  /* 0x0000001312127c23 */ /* 0x000fe2000801001b */
[----:B------:R-:W-:Y:S02]  /*1460*/  FFMA.FTZ R19, R19, UR19, R24 ;  /* 0x0000001313137c23 */ /* 0x000fe40008010018 */
[----:B------:R-:W1:Y:S01]  /*1470*/  MUFU.SQRT R26, R26 ;  /* 0x0000001a001a7308 */ /* 0x000e620000002000 */
[----:B------:R-:W-:-:S07]  /*1480*/  FMUL.FTZ R27, R18, R22 ;  /* 0x00000016121b7220 */ /* 0x000fce0000410000 */
[----:B------:R-:W-:Y:S08]  /*1490*/  MUFU.SQRT R24, R29 ;  /* 0x0000001d00187308 */ /* 0x000ff00000002000 */
[----:B------:R-:W-:Y:S01]  /*14a0*/  MUFU.SQRT R27, R27 ;  /* 0x0000001b001b7308 */ /* 0x000fe20000002000 */
[----:B-1----:R-:W-:Y:S01]  /*14b0*/  FADD.FTZ R28, R26, UR22 ;  /* 0x000000161a1c7e21 */ /* 0x002fe20008010000 */
[----:B------:R-:W-:-:S06]  /*14c0*/  FMUL.FTZ R26, R8, R23 ;  /* 0x00000017081a7220 */ /* 0x000fcc0000410000 */
[----:B------:R-:W1:Y:S02]  /*14d0*/  MUFU.RCP R25, R28 ;  /* 0x0000001c00197308 */ /* 0x000e640000001000 */
[----:B-1----:R-:W-:Y:S01]  /*14e0*/  FMUL.FTZ R25, R26, R25 ;  /* 0x000000191a197220 */ /* 0x002fe20000410000 */
[----:B------:R-:W-:Y:S01]  /*14f0*/  FMUL.FTZ R26, R19, R22 ;  /* 0x00000016131a7220 */ /* 0x000fe20000410000 */
[----:B------:R-:W-:Y:S01]  /*1500*/  FADD.FTZ R22, R24, UR22 ;  /* 0x0000001618167e21 */ /* 0x000fe20008010000 */
[----:B------:R-:W-:Y:S01]  /*1510*/  FADD.FTZ R24, R27, UR22 ;  /* 0x000000161b187e21 */ /* 0x000fe20008010000 */
[----:B------:R-:W-:Y:S01]  /*1520*/  FFMA.FTZ R12, -R25, UR23, R12 ;  /* 0x00000017190c7c23 */ /* 0x000fe2000801010c */
[----:B------:R-:W-:Y:S02]  /*1530*/  FMUL.FTZ R25, R9, R23 ;  /* 0x0000001709197220 */ /* 0x000fe40000410000 */
[----:B------:R-:W1:Y:S08]  /*1540*/  MUFU.SQRT R26, R26 ;  /* 0x0000001a001a7308 */ /* 0x000e700000002000 */
[----:B------:R-:W2:Y:S08]  /*1550*/  MUFU.RCP R22, R22 ;  /* 0x0000001600167308 */ /* 0x000eb00000001000 */
[----:B------:R-:W3:Y:S01]  /*1560*/  MUFU.RCP R24, R24 ;  /* 0x0000001800187308 */ /* 0x000ee20000001000 */
[----:B-1----:R-:W-:-:S07]  /*1570*/  FADD.FTZ R29, R26, UR22 ;  /* 0x000000161a1d7e21 */ /* 0x002fce0008010000 */
[----:B------:R-:W1:Y:S01]  /*1580*/  MUFU.RCP R26, R29 ;  /* 0x0000001d001a7308 */ /* 0x000e620000001000 */
[----:B--2---:R-:W-:Y:S01]  /*1590*/  FMUL.FTZ R28, R25, R22 ;  /* 0x00000016191c7220 */ /* 0x004fe20000410000 */
[-C--:B------:R-:W-:Y:S01]  /*15a0*/  FMUL.FTZ R25, R10, R23.reuse ;  /* 0x000000170a197220 */ /* 0x080fe20000410000 */
[----:B------:R-:W-:Y:S02]  /*15b0*/  FMUL.FTZ R23, R11, R23 ;  /* 0x000000170b177220 */ /* 0x000fe40000410000 */
[----:B------:R-:W-:Y:S01]  /*15c0*/  FFMA.FTZ R13, -R28, UR23, R13 ;  /* 0x000000171c0d7c23 */ /* 0x000fe2000801010d */
[----:B---3--:R-:W-:-:S04]  /*15d0*/  FMUL.FTZ R25, R25, R24 ;  /* 0x0000001819197220 */ /* 0x008fc80000410000 */
[----:B------:R-:W-:Y:S01]  /*15e0*/  FFMA.FTZ R14, -R25, UR23, R14 ;  /* 0x00000017190e7c23 */ /* 0x000fe2000801010e */
[----:B-1----:R-:W-:-:S04]  /*15f0*/  FMUL.FTZ R26, R23, R26 ;  /* 0x0000001a171a7220 */ /* 0x002fc80000410000 */
[----:B------:R-:W-:Y:S01]  /*1600*/  FFMA.FTZ R15, -R26, UR23, R15 ;  /* 0x000000171a0f7c23 */ /* 0x000fe2000801010f */
        /* <DEDUP_REMOVED lines=9> */
[----:B------:R-:W-:Y:S02]  /*16a0*/  @!P2 STG.E desc[UR16][R20.64], R12 ;  /* 0x0000000c1400a986 */ /* 0x000fe4000c101910 */
[C---:B------:R-:W-:Y:S02]  /*16b0*/  @!P2 IMAD.WIDE R22, R3.reuse, R22, UR12 ;  /* 0x0000000c0316ae25 */ /* 0x040fe4000f8e0216 */
[----:B------:R1:W-:Y:S02]  /*16c0*/  @!P2 STG.E desc[UR16][R6.64], R8 ;  /* 0x000000080600a986 */ /* 0x0003e4000c101910 */
[C---:B------:R-:W-:Y:S02]  /*16d0*/  @!P0 IMAD.WIDE R24, R3.reuse, R24, UR12 ;  /* 0x0000000c03188e25 */ /* 0x040fe4000f8e0218 */
[----:B------:R2:W-:Y:S02]  /*16e0*/  @!P2 STG.E desc[UR16][R4.64], R16 ;  /* 0x000000100400a986 */ /* 0x0005e4000c101910 */
[----:B------:R-:W-:-:S02]  /*16f0*/  @!P1 IMAD.WIDE R26, R3, R26, UR12 ;  /* 0x0000000c031a9e25 */ /* 0x000fc4000f8e021a */
[----:B------:R2:W-:Y:S04]  /*1700*/  @!P2 STG.E desc[UR16][R22.64], R12 ;  /* 0x0000000c1600a986 */ /* 0x0005e8000c101910 */
[----:B------:R2:W-:Y:S01]  /*1710*/  @!P0 STG.E desc[UR16][R20.64+0x4], R13 ;  /* 0x0000040d14008986 */ /* 0x0005e2000c101910 */
[----:B-1----:R-:W-:-:S03]  /*1720*/  IADD3 R8, PT, PT, R3, 0x3, RZ ;  /* 0x0000000303087810 */ /* 0x002fc60007ffe0ff */
[----:B------:R2:W-:Y:S04]  /*1730*/  @!P0 STG.E desc[UR16][R6.64+0x4], R9 ;  /* 0x0000040906008986 */ /* 0x0005e8000c101910 */
[----:B------:R2:W-:Y:S04]  /*1740*/  @!P0 STG.E desc[UR16][R4.64+0x4], R17 ;  /* 0x0000041104008986 */ /* 0x0005e8000c101910 */
[----:B------:R2:W-:Y:S01]  /*1750*/  @!P0 STG.E desc[UR16][R24.64+0x4], R13 ;  /* 0x0000040d18008986 */ /* 0x0005e2000c101910 */
[----:B------:R-:W-:-:S03]  /*1760*/  ISETP.GE.AND P0, PT, R8, UR15, PT ;  /* 0x0000000f08007c0c */ /* 0x000fc6000bf06270 */
[----:B------:R2:W-:Y:S04]  /*1770*/  @!P1 STG.E desc[UR16][R20.64+0x8], R14 ;  /* 0x0000080e14009986 */ /* 0x0005e8000c101910 */
[----:B------:R2:W-:Y:S04]  /*1780*/  @!P1 STG.E desc[UR16][R6.64+0x8], R10 ;  /* 0x0000080a06009986 */ /* 0x0005e8000c101910 */
[----:B------:R2:W-:Y:S04]  /*1790*/  @!P1 STG.E desc[UR16][R4.64+0x8], R18 ;  /* 0x0000081204009986 */ /* 0x0005e8000c101910 */
[----:B------:R2:W-:Y:S01]  /*17a0*/  @!P1 STG.E desc[UR16][R26.64+0x8], R14 ;  /* 0x0000080e1a009986 */ /* 0x0005e2000c101910 */
[----:B------:R-:W-:Y:S05]  /*17b0*/  @P0 BRA `(.L_x_966) ;  /* 0x0000000000340947 */ /* 0x000fea0003800000 */
[----:B------:R-:W-:Y:S01]  /*17c0*/  MOV R8, 0x4 ;  /* 0x0000000400087802 */ /* 0x000fe20000000f00 */
[----:B------:R3:W-:Y:S04]  /*17d0*/  STG.E desc[UR16][R20.64+0xc], R15 ;  /* 0x00000c0f14007986 */ /* 0x0007e8000c101910 */
[----:B--2---:R-:W-:Y:S01]  /*17e0*/  IMAD.WIDE R8, R3, R8, UR12 ;  /* 0x0000000c03087e25 */ /* 0x004fe2000f8e0208 */
[----:B------:R3:W-:Y:S04]  /*17f0*/  STG.E desc[UR16][R6.64+0xc], R11 ;  /* 0x00000c0b06007986 */ /* 0x0007e8000c101910 */
[----:B------:R3:W-:Y:S04]  /*1800*/  STG.E desc[UR16][R4.64+0xc], R19 ;  /* 0x00000c1304007986 */ /* 0x0007e8000c101910 */
[----:B------:R3:W-:Y:S01]  /*1810*/  STG.E desc[UR16][R8.64+0xc], R15 ;  /* 0x00000c0f08007986 */ /* 0x0007e2000c101910 */
[----:B------:R-:W-:Y:S05]  /*1820*/  BRA `(.L_x_966) ;  /* 0x0000000000187947 */ /* 0x000fea0003800000 */
.L_x_965:
[----:B------:R-:W-:Y:S01]  /*1830*/  HFMA2 R22, -RZ, RZ, 0, 2.384185791015625e-07 ;  /* 0x00000004ff167431 */ /* 0x000fe200000001ff */
[----:B------:R1:W-:Y:S04]  /*1840*/  STG.E.128 desc[UR16][R20.64], R12 ;  /* 0x0000000c14007986 */ /* 0x0003e8000c101d10 */
[----:B------:R1:W-:Y:S04]  /*1850*/  STG.E.128 desc[UR16][R6.64], R8 ;  /* 0x0000000806007986 */ /* 0x0003e8000c101d10 */
[----:B------:R1:W-:Y:S01]  /*1860*/  STG.E.128 desc[UR16][R4.64], R16 ;  /* 0x0000001004007986 */ /* 0x0003e2000c101d10 */
[----:B------:R-:W-:-:S05]  /*1870*/  IMAD.WIDE R22, R3, R22, UR12 ;  /* 0x0000000c03167e25 */ /* 0x000fca000f8e0216 */
[----:B------:R1:W-:Y:S02]  /*1880*/  STG.E.128 desc[UR16][R22.64], R12 ;  /* 0x0000000c16007986 */ /* 0x0003e4000c101d10 */
.L_x_966:
[----:B------:R-:W-:Y:S05]  /*1890*/  BSYNC.RECONVERGENT B1 ;  /* 0x0000000000017941 */ /* 0x000fea0003800200 */
.L_x_964:
[----:B0-----:R-:W-:-:S04]  /*18a0*/  LEA R3, R0, R3, 0x2 ;  /* 0x0000000300037211 */ /* 0x001fc800078e10ff */
[----:B------:R-:W-:-:S13]  /*18b0*/  ISETP.GE.AND P0, PT, R3, UR15, PT ;  /* 0x0000000f03007c0c */ /* 0x000fda000bf06270 */
[----:B------:R-:W-:Y:S05]  /*18c0*/  @!P0 BRA `(.L_x_967) ;  /* 0xfffffff400608947 */ /* 0x000fea000383ffff */
[----:B------:R-:W-:Y:S05]  /*18d0*/  BSYNC.RECONVERGENT B0 ;  /* 0x0000000000007941 */ /* 0x000fea0003800200 */
.L_x_961:
[----:B------:R-:W-:Y:S05]  /*18e0*/  EXIT ;  /* 0x000000000000794d */ /* 0x000fea0003800000 */
.L_x_968:
        /* <DEDUP_REMOVED lines=9> */
.L_x_1137:


//--------------------- .text._Z25multi_tensor_apply_kernelI18TensorListMetadataILi5EE15DistAdamFunctorIfN3c104HalfENS3_8BFloat16EEJPfffffff10adamMode_tfEEvlPViT_T0_DpT1_ --------------------------
	.section	.text._Z25multi_tensor_apply_kernelI18TensorListMetadataILi5EE15DistAdamFunctorIfN3c104HalfENS3_8BFloat16EEJPfffffff10adamMode_tfEEvlPViT_T0_DpT1_,"ax",@progbits
	.align	128
        .global         _Z25multi_tensor_apply_kernelI18TensorListMetadataILi5EE15DistAdamFunctorIfN3c104HalfENS3_8BFloat16EEJPfffffff10adamMode_tfEEvlPViT_T0_DpT1_
        .type           _Z25multi_tensor_apply_kernelI18TensorListMetadataILi5EE15DistAdamFunctorIfN3c104HalfENS3_8BFloat16EEJPfffffff10adamMode_tfEEvlPViT_T0_DpT1_,@function
        .size           _Z25multi_tensor_apply_kernelI18TensorListMetadataILi5EE15DistAdamFunctorIfN3c104HalfENS3_8BFloat16EEJPfffffff10adamMode_tfEEvlPViT_T0_DpT1_,(.L_x_1138 - _Z25multi_tensor_apply_kernelI18TensorListMetadataILi5EE15DistAdamFunctorIfN3c104HalfENS3_8BFloat16EEJPfffffff10adamMode_tfEEvlPViT_T0_DpT1_)
        .other          _Z25multi_tensor_apply_kernelI18TensorListMetadataILi5EE15DistAdamFunctorIfN3c104HalfENS3_8BFloat16EEJPfffffff10adamMode_tfEEvlPViT_T0_DpT1_,@"STO_CUDA_ENTRY STV_DEFAULT"
_Z25multi_tensor_apply_kernelI18TensorListMetadataILi5EE15DistAdamFunctorIfN3c104HalfENS3_8BFloat16EEJPfffffff10adamMode_tfEEvlPViT_T0_DpT1_:
.text._Z25multi_tensor_apply_kernelI18TensorListMetadataILi5EE15DistAdamFunctorIfN3c104HalfENS3_8BFloat16EEJPfffffff10adamMode_tfEEvlPViT_T0_DpT1_:
        /* <DEDUP_REMOVED lines=53> */
.L_x_975:
        /* <DEDUP_REMOVED lines=20> */
.L_x_971:
        /* <DEDUP_REMOVED lines=47> */
.L_x_972:
[----:B-----5:R-:W-:Y:S02]  /*0780*/  HADD2.F32 R25, -RZ, R0.H0_H0 ;  /* 0x20000000ff197230 */ /* 0x020fe40000004100 */
[----:B------:R-:W0:Y:S01]  /*0790*/  MUFU.RCP R0, UR25 ;  /* 0x0000001900007d08 */ /* 0x000e220008001000 */
[----:B------:R-:W-:Y:S02]  /*07a0*/  HADD2.F32 R29, -RZ, R23.H0_H0 ;  /* 0x20000017ff1d7230 */ /* 0x000fe40000004100 */
[----:B------:R-:W-:Y:S01]  /*07b0*/  FMUL.FTZ R26, R2, R25 ;  /* 0x00000019021a7220 */ /* 0x000fe20000410000 */
[----:B------:R-:W-:-:S03]  /*07c0*/  HADD2.F32 R24, -RZ, R24.H0_H0 ;  /* 0x20000018ff187230 */ /* 0x000fc60000004100 */
        /* <DEDUP_REMOVED lines=32> */
[----:B------:R-:W-:-:S03]  /*09d0*/  HADD2.F32 R27, -RZ, R22.H0_H0 ;  /* 0x20000016ff1b7230 */ /* 0x000fc60000004100 */
        /* <DEDUP_REMOVED lines=40> */
.L_x_973:
        /* <DEDUP_REMOVED lines=30> */
.L_x_974:
[----:B------:R-:W2:Y:S02]  /*0e40*/  LDC R0, c[0x0][0x360] ;  /* 0x0000d800ff007b82 */ /* 0x000ea40000000800 */
[----:B--2---:R-:W-:-:S04]  /*0e50*/  LEA R3, R0, R3, 0x2 ;  /* 0x0000000300037211 */ /* 0x004fc800078e10ff */
[----:B------:R-:W-:-:S13]  /*0e60*/  ISETP.GE.AND P0, PT, R3, UR15, PT ;  /* 0x0000000f03007c0c */ /* 0x000fda000bf06270 */
[----:B------:R-:W-:Y:S05]  /*0e70*/  @!P0 BRA `(.L_x_975) ;  /* 0xfffffff400348947 */ /* 0x000fea000383ffff */
[----:B------:R-:W-:Y:S05]  /*0e80*/  BSYNC.RECONVERGENT B0 ;  /* 0x0000000000007941 */ /* 0x000fea0003800200 */
.L_x_970:
[----:B------:R-:W-:Y:S05]  /*0e90*/  EXIT ;  /* 0x000000000000794d */ /* 0x000fea0003800000 */
.L_x_969:
[----:B------:R-:W0:Y:S01]  /*0ea0*/  LDC R0, c[0x0][0x360] ;  /* 0x0000d800ff007b82 */ /* 0x000e220000000800 */
[----:B------:R-:W-:Y:S01]  /*0eb0*/  BSSY.RECONVERGENT B0, `(.L_x_976) ;  /* 0x00000b3000007945 */ /* 0x000fe20003800200 */
[----:B------:R-:W1:Y:S01]  /*0ec0*/  LDCU UR14, c[0x0][0xfa4] ;  /* 0x0001f480ff0e77ac */ /* 0x000e620008000800 */
[----:B------:R-:W2:Y:S01]  /*0ed0*/  LDCU.64 UR18, c[0x0][0xf88] ;  /* 0x0001f100ff1277ac */ /* 0x000ea20008000a00 */
[----:B------:R-:W3:Y:S02]  /*0ee0*/  LDCU.128 UR20, c[0x0][0xf90] ;  /* 0x0001f200ff1477ac */ /* 0x000ee40008000c00 */
.L_x_982:
        /* <DEDUP_REMOVED lines=49> */
.L_x_977:
        /* <DEDUP_REMOVED lines=12> */
.L_x_978:
[----:B-----5:R-:W-:Y:S02]  /*12c0*/  HADD2.F32 R23, -RZ, R23.H0_H0 ;  /* 0x20000017ff177230 */ /* 0x020fe40000004100 */
[----:B-1--4-:R-:W-:Y:S01]  /*12d0*/  FMUL.FTZ R27, R4, UR14 ;  /* 0x0000000e041b7c20 */ /* 0x012fe20008410000 */
[----:B------:R-:W-:Y:S01]  /*12e0*/  HADD2.F32 R21, -RZ, R21.H0_H0 ;  /* 0x20000015ff157230 */ /* 0x000fe20000004100 */
[----:B------:R-:W-:Y:S01]  /*12f0*/  BSSY.RECONVERGENT B1, `(.L_x_979) ;  /* 0x000006b000017945 */ /* 0x000fe20003800200 */
[----:B------:R-:W-:Y:S02]  /*1300*/  HADD2.F32 R22, -RZ, R22.H0_H0 ;  /* 0x20000016ff167230 */ /* 0x000fe40000004100 */
        /* <DEDUP_REMOVED lines=35> */
[----:B------:R-:W-:Y:S02]  /*1540*/  HADD2.F32 R27, -RZ, R20.H0_H0 ;  /* 0x20000014ff1b7230 */ /* 0x000fe40000004100 */
        /* <DEDUP_REMOVED lines=59> */
.L_x_980:
        /* <DEDUP_REMOVED lines=10> */
.L_x_981:
[----:B------:R-:W-:Y:S05]  /*19a0*/  BSYNC.RECONVERGENT B1 ;  /* 0x0000000000017941 */ /* 0x000fea0003800200 */
.L_x_979:
[----:B0-----:R-:W-:-:S04]  /*19b0*/  LEA R3, R0, R3, 0x2 ;  /* 0x0000000300037211 */ /* 0x001fc800078e10ff */
[----:B------:R-:W-:-:S13]  /*19c0*/  ISETP.GE.AND P0, PT, R3, UR15, PT ;  /* 0x0000000f03007c0c */ /* 0x000fda000bf06270 */
[----:B------:R-:W-:Y:S05]  /*19d0*/  @!P0 BRA `(.L_x_982) ;  /* 0xfffffff400448947 */ /* 0x000fea000383ffff */
[----:B------:R-:W-:Y:S05]  /*19e0*/  BSYNC.RECONVERGENT B0 ;  /* 0x0000000000007941 */ /* 0x000fea0003800200 */
.L_x_976:
[----:B------:R-:W-:Y:S05]  /*19f0*/  EXIT ;  /* 0x000000000000794d */ /* 0x000fea0003800000 */
.L_x_983:
        /* <DEDUP_REMOVED lines=16> */
.L_x_1138:


//--------------------- .text._Z25multi_tensor_apply_kernelI18TensorListMetadataILi5EE15DistAdamFunctorIfN3c104HalfES4_EJPfffffff10adamMode_tfEEvlPViT_T0_DpT1_ --------------------------
	.section	.text._Z25multi_tensor_apply_kernelI18TensorListMetadataILi5EE15DistAdamFunctorIfN3c104HalfES4_EJPfffffff10adamMode_tfEEvlPViT_T0_DpT1_,"ax",@progbits
	.align	128
        .global         _Z25multi_tensor_apply_kernelI18TensorListMetadataILi5EE15DistAdamFunctorIfN3c104HalfES4_EJPfffffff10adamMode_tfEEvlPViT_T0_DpT1_
        .type           _Z25multi_tensor_apply_kernelI18TensorListMetadataILi5EE15DistAdamFunctorIfN3c104HalfES4_EJPfffffff10adamMode_tfEEvlPViT_T0_DpT1_,@function
        .size           _Z25multi_tensor_apply_kernelI18TensorListMetadataILi5EE15DistAdamFunctorIfN3c104HalfES4_EJPfffffff10adamMode_tfEEvlPViT_T0_DpT1_,(.L_x_1139 - _Z25multi_tensor_apply_kernelI18TensorListMetadataILi5EE15DistAdamFunctorIfN3c104HalfES4_EJPfffffff10adamMode_tfEEvlPViT_T0_DpT1_)
        .other          _Z25multi_tensor_apply_kernelI18TensorListMetadataILi5EE15DistAdamFunctorIfN3c104HalfES4_EJPfffffff10adamMode_tfEEvlPViT_T0_DpT1_,@"STO_CUDA_ENTRY STV_DEFAULT"
_Z25multi_tensor_apply_kernelI18TensorListMetadataILi5EE15DistAdamFunctorIfN3c104HalfES4_EJPfffffff10adamMode_tfEEvlPViT_T0_DpT1_:
.text._Z25multi_tensor_apply_kernelI18TensorListMetadataILi5EE15DistAdamFunctorIfN3c104HalfES4_EJPfffffff10adamMode_tfEEvlPViT_T0_DpT1_:
        /* <DEDUP_REMOVED lines=53> */
.L_x_990:
        /* <DEDUP_REMOVED lines=20> */
.L_x_986:
        /* <DEDUP_REMOVED lines=47> */
.L_x_987:
        /* <DEDUP_REMOVED lines=78> */
.L_x_988:
        /* <DEDUP_REMOVED lines=30> */
.L_x_989:
[----:B------:R-:W2:Y:S02]  /*0e40*/  LDC R0, c[0x0][0x360] ;  /* 0x0000d800ff007b82 */ /* 0x000ea40000000800 */
[----:B--2---:R-:W-:-:S04]  /*0e50*/  LEA R3, R0, R3, 0x2 ;  /* 0x0000000300037211 */ /* 0x004fc800078e10ff */
[----:B------:R-:W-:-:S13]  /*0e60*/  ISETP.GE.AND P0, PT, R3, UR15, PT ;  /* 0x0000000f03007c0c */ /* 0x000fda000bf06270 */
[----:B------:R-:W-:Y:S05]  /*0e70*/  @!P0 BRA `(.L_x_990) ;  /* 0xfffffff400348947 */ /* 0x000fea000383ffff */
[----:B------:R-:W-:Y:S05]  /*0e80*/  BSYNC.RECONVERGENT B0 ;  /* 0x0000000000007941 */ /* 0x000fea0003800200 */
.L_x_985:
[----:B------:R-:W-:Y:S05]  /*0e90*/  EXIT ;  /* 0x000000000000794d */ /* 0x000fea0003800000 */
.L_x_984:
[----:B------:R-:W0:Y:S01]  /*0ea0*/  LDC R0, c[0x0][0x360] ;  /* 0x0000d800ff007b82 */ /* 0x000e220000000800 */
[----:B------:R-:W-:Y:S01]  /*0eb0*/  BSSY.RECONVERGENT B0, `(.L_x_991) ;  /* 0x00000b3000007945 */ /* 0x000fe20003800200 */
[----:B------:R-:W1:Y:S01]  /*0ec0*/  LDCU UR14, c[0x0][0xfa4] ;  /* 0x0001f480ff0e77ac */ /* 0x000e620008000800 */
[----:B------:R-:W2:Y:S01]  /*0ed0*/  LDCU.64 UR18, c[0x0][0xf88] ;  /* 0x0001f100ff1277ac */ /* 0x000ea20008000a00 */
[----:B------:R-:W3:Y:S02]  /*0ee0*/  LDCU.128 UR20, c[0x0][0xf90] ;  /* 0x0001f200ff1477ac */ /* 0x000ee40008000c00 */
.L_x_997:
        /* <DEDUP_REMOVED lines=49> */
.L_x_992:
        /* <DEDUP_REMOVED lines=12> */
.L_x_993:
        /* <DEDUP_REMOVED lines=100> */
.L_x_995:
        /* <DEDUP_REMOVED lines=10> */
.L_x_996:
[----:B------:R-:W-:Y:S05]  /*19a0*/  BSYNC.RECONVERGENT B1 ;  /* 0x0000000000017941 */ /* 0x000fea0003800200 */
.L_x_994:
[----:B0-----:R-:W-:-:S04]  /*19b0*/  LEA R3, R0, R3, 0x2 ;  /* 0x0000000300037211 */ /* 0x001fc800078e10ff */
[----:B------:R-:W-:-:S13]  /*19c0*/  ISETP.GE.AND P0, PT, R3, UR15, PT ;  /* 0x0000000f03007c0c */ /* 0x000fda000bf06270 */
[----:B------:R-:W-:Y:S05]  /*19d0*/  @!P0 BRA `(.L_x_997) ;  /* 0xfffffff400448947 */ /* 0x000fea000383ffff */
[----:B------:R-:W-:Y:S05]  /*19e0*/  BSYNC.RECONVERGENT B0 ;  /* 0x0000000000007941 */ /* 0x000fea0003800200 */
.L_x_991:
[----:B------:R-:W-:Y:S05]  /*19f0*/  EXIT ;  /* 0x000000000000794d */ /* 0x000fea0003800000 */
.L_x_998:
        /* <DEDUP_REMOVED lines=16> */
.L_x_1139:


//--------------------- .text._Z25multi_tensor_apply_kernelI18TensorListMetadataILi5EE15DistAdamFunctorIfN3c104HalfEfEJPfffffff10adamMode_tfEEvlPViT_T0_DpT1_ --------------------------
	.section	.text._Z25multi_tensor_apply_kernelI18TensorListMetadataILi5EE15DistAdamFunctorIfN3c104HalfEfEJPfffffff10adamMode_tfEEvlPViT_T0_DpT1_,"ax",@progbits
	.align	128
        .global         _Z25multi_tensor_apply_kernelI18TensorListMetadataILi5EE15DistAdamFunctorIfN3c104HalfEfEJPfffffff10adamMode_tfEEvlPViT_T0_DpT1_
        .type           _Z25multi_tensor_apply_kernelI18TensorListMetadataILi5EE15DistAdamFunctorIfN3c104HalfEfEJPfffffff10adamMode_tfEEvlPViT_T0_DpT1_,@function
        .size           _Z25multi_tensor_apply_kernelI18TensorListMetadataILi5EE15DistAdamFunctorIfN3c104HalfEfEJPfffffff10adamMode_tfEEvlPViT_T0_DpT1_,(.L_x_1140 - _Z25multi_tensor_apply_kernelI18TensorListMetadataILi5EE15DistAdamFunctorIfN3c104HalfEfEJPfffffff10adamMode_tfEEvlPViT_T0_DpT1_)
        .other          _Z25multi_tensor_apply_kernelI18TensorListMetadataILi5EE15DistAdamFunctorIfN3c104HalfEfEJPfffffff10adamMode_tfEEvlPViT_T0_DpT1_,@"STO_CUDA_ENTRY STV_DEFAULT"
_Z25multi_tensor_apply_kernelI18TensorListMetadataILi5EE15DistAdamFunctorIfN3c104HalfEfEJPfffffff10adamMode_tfEEvlPViT_T0_DpT1_:
.text._Z25multi_tensor_apply_kernelI18TensorListMetadataILi5EE15DistAdamFunctorIfN3c104HalfEfEJPfffffff10adamMode_tfEEvlPViT_T0_DpT1_:
        /* <DEDUP_REMOVED lines=53> */
.L_x_1004:
        /* <DEDUP_REMOVED lines=17> */
.L_x_1001:
        /* <DEDUP_REMOVED lines=47> */
.L_x_1002:
[----:B-----5:R-:W-:Y:S01]  /*0750*/  HADD2.F32 R25, -RZ, R24.H0_H0 ;  /* 0x20000018ff197230 */ /* 0x020fe20000004100 */
[----:B------:R-:W-:Y:S01]  /*0760*/  PLOP3.LUT P0, PT, PT, PT, UP1, 0x80, 0x8 ;  /* 0x000000000008781c */ /* 0x000fe20003f0f018 */
[----:B------:R-:W-:Y:S02]  /*0770*/  HADD2.F32 R23, -RZ, R23.H0_H0 ;  /* 0x20000017ff177230 */ /* 0x000fe40000004100 */
[----:B------:R-:W-:Y:S02]  /*0780*/  HADD2.F32 R27, -RZ, R0.H0_H0 ;  /* 0x20000000ff1b7230 */ /* 0x000fe40000004100 */
[C---:B------:R-:W-:Y:S01]  /*0790*/  FMUL.FTZ R25, R2.reuse, R25 ;  /* 0x0000001902197220 */ /* 0x040fe20000410000 */
[----:B------:R-:W-:-:S03]  /*07a0*/  FMUL.FTZ R24, R2, R23 ;  /* 0x0000001702187220 */ /* 0x000fc60000410000 */
[C---:B------:R-:W-:Y:S01]  /*07b0*/  FFMA.FTZ R23, R25.reuse, -UR20, R25 ;  /* 0x8000001419177c23 */ /* 0x040fe20008010019 */
[----:B------:R-:W-:Y:S01]  /*07c0*/  FMUL.FTZ R25, R25, R25 ;  /* 0x0000001919197220 */ /* 0x000fe20000410000 */
[----:B------:R-:W-:Y:S01]  /*07d0*/  FFMA.FTZ R26, R24, -UR20, R24 ;  /* 0x80000014181a7c23 */ /* 0x000fe20008010018 */
[----:B------:R-:W-:Y:S01]  /*07e0*/  FMUL.FTZ R0, R2, R27 ;  /* 0x0000001b02007220 */ /* 0x000fe20000410000 */
[----:B------:R-:W-:Y:S01]  /*07f0*/  FFMA.FTZ R8, R8, UR20, R23 ;  /* 0x0000001408087c23 */ /* 0x000fe20008010017 */
[----:B------:R-:W-:Y:S01]  /*0800*/  FMUL.FTZ R24, R24, R24 ;  /* 0x0000001818187220 */ /* 0x000fe20000410000 */
[----:B------:R-:W0:Y:S01]  /*0810*/  MUFU.RCP R23, UR25 ;  /* 0x0000001900177d08 */ /* 0x000e220008001000 */
[----:B------:R-:W-:Y:S02]  /*0820*/  HADD2.F32 R27, -RZ, R22.H0_H0 ;  /* 0x20000016ff1b7230 */ /* 0x000fe40000004100 */
[----:B------:R-:W-:Y:S01]  /*0830*/  FFMA.FTZ R25, R25, -UR21, R25 ;  /* 0x8000001519197c23 */ /* 0x000fe20008010019 */
[----:B------:R-:W-:Y:S01]  /*0840*/  FFMA.FTZ R24, R24, -UR21, R24 ;  /* 0x8000001518187c23 */ /* 0x000fe20008010018 */
[----:B------:R-:W-:Y:S01]  /*0850*/  FFMA.FTZ R9, R9, UR20, R26 ;  /* 0x0000001409097c23 */ /* 0x000fe2000801001a */
[----:B------:R-:W-:Y:S01]  /*0860*/  FMUL.FTZ R22, R2, R27 ;  /* 0x0000001b02167220 */ /* 0x000fe20000410000 */
[----:B------:R-:W-:Y:S01]  /*0870*/  FFMA.FTZ R12, R12, UR21, R25 ;  /* 0x000000150c0c7c23 */ /* 0x000fe20008010019 */
[----:B------:R-:W-:Y:S01]  /*0880*/  FMUL.FTZ R25, R0, R0 ;  /* 0x0000000000197220 */ /* 0x000fe20000410000 */
[----:B------:R-:W-:Y:S01]  /*0890*/  FFMA.FTZ R13, R13, UR21, R24 ;  /* 0x000000150d0d7c23 */ /* 0x000fe20008010018 */
[----:B------:R-:W-:-:S02]  /*08a0*/  FMUL.FTZ R24, R22, R22 ;  /* 0x0000001616187220 */ /* 0x000fc40000410000 */
[----:B------:R-:W-:Y:S02]  /*08b0*/  FFMA.FTZ R25, R25, -UR21, R25 ;  /* 0x8000001519197c23 */ /* 0x000fe40008010019 */
[----:B------:R-:W-:Y:S02]  /*08c0*/  FFMA.FTZ R26, R24, -UR21, R24 ;  /* 0x80000015181a7c23 */ /* 0x000fe40008010018 */
[----:B------:R-:W-:Y:S01]  /*08d0*/  FFMA.FTZ R14, R14, UR21, R25 ;  /* 0x000000150e0e7c23 */ /* 0x000fe20008010019 */
[-C--:B0-----:R-:W-:Y:S01]  /*08e0*/  FMUL.FTZ R24, R13, R23.reuse ;  /* 0x000000170d187220 */ /* 0x081fe20000410000 */
[----:B------:R-:W-:Y:S01]  /*08f0*/  FFMA.FTZ R15, R15, UR21, R26 ;  /* 0x000000150f0f7c23 */ /* 0x000fe2000801001a */
[-C--:B------:R-:W-:Y:S01]  /*0900*/  FMUL.FTZ R27, R12, R23.reuse ;  /* 0x000000170c1b7220 */ /* 0x080fe20000410000 */
[-C--:B------:R-:W-:Y:S02]  /*0910*/  FMUL.FTZ R26, R14, R23.reuse ;  /* 0x000000170e1a7220 */ /* 0x080fe40000410000 */
        /* <DEDUP_REMOVED lines=72> */
.L_x_1003:
[----:B------:R-:W2:Y:S02]  /*0da0*/  LDC R0, c[0x0][0x360] ;  /* 0x0000d800ff007b82 */ /* 0x000ea40000000800 */
[----:B--2---:R-:W-:-:S04]  /*0db0*/  LEA R3, R0, R3, 0x2 ;  /* 0x0000000300037211 */ /* 0x004fc800078e10ff */
[----:B------:R-:W-:-:S13]  /*0dc0*/  ISETP.GE.AND P0, PT, R3, UR15, PT ;  /* 0x0000000f03007c0c */ /* 0x000fda000bf06270 */
[----:B------:R-:W-:Y:S05]  /*0dd0*/  @!P0 BRA `(.L_x_1004) ;  /* 0xfffffff4005c8947 */ /* 0x000fea000383ffff */
[----:B------:R-:W-:Y:S05]  /*0de0*/  BSYNC.RECONVERGENT B0 ;  /* 0x0000000000007941 */ /* 0x000fea0003800200 */
.L_x_1000:
[----:B------:R-:W-:Y:S05]  /*0df0*/  EXIT ;  /* 0x000000000000794d */ /* 0x000fea0003800000 */
.L_x_999:
[----:B------:R-:W0:Y:S01]  /*0e00*/  LDC R0, c[0x0][0x360] ;  /* 0x0000d800ff007b82 */ /* 0x000e220000000800 */
[----:B------:R-:W-:Y:S01]  /*0e10*/  BSSY.RECONVERGENT B0, `(.L_x_1005) ;  /* 0x00000ac000007945 */ /* 0x000fe20003800200 */
[----:B------:R-:W1:Y:S01]  /*0e20*/  LDCU UR14, c[0x0][0xfa4] ;  /* 0x0001f480ff0e77ac */ /* 0x000e620008000800 */
[----:B------:R-:W2:Y:S01]  /*0e30*/  LDCU.64 UR18, c[0x0][0xf88] ;  /* 0x0001f100ff1277ac */ /* 0x000ea20008000a00 */
[----:B------:R-:W3:Y:S02]  /*0e40*/  LDCU.128 UR20, c[0x0][0xf90] ;  /* 0x0001f200ff1477ac */ /* 0x000ee40008000c00 */
.L_x_1011:
        /* <DEDUP_REMOVED lines=49> */
.L_x_1006:
        /* <DEDUP_REMOVED lines=12> */
.L_x_1007:
[----:B-----5:R-:W-:Y:S02]  /*1220*/  HADD2.F32 R25, -RZ, R25.H0_H0 ;  /* 0x20000019ff197230 */ /* 0x020fe40000004100 */
[----:B-1--4-:R-:W-:Y:S01]  /*1230*/  FMUL.FTZ R27, R12, UR14 ;  /* 0x0000000e0c1b7c20 */ /* 0x012fe20008410000 */
[----:B------:R-:W-:Y:S01]  /*1240*/  FMUL.FTZ R29, R13, UR14 ;  /* 0x0000000e0d1d7c20 */ /* 0x000fe20008410000 */
[----:B------:R-:W-:Y:S01]  /*1250*/  HADD2.F32 R23, -RZ, R23.H0_H0 ;  /* 0x20000017ff177230 */ /* 0x000fe20000004100 */
[----:B------:R-:W-:Y:S01]  /*1260*/  BSSY.RECONVERGENT B1, `(.L_x_1008) ;  /* 0x0000063000017945 */ /* 0x000fe20003800200 */
[----:B------:R-:W-:-:S04]  /*1270*/  FFMA.FTZ R25, R2, R25, R27 ;  /* 0x0000001902197223 */ /* 0x000fc8000001001b */
[C---:B--2---:R-:W-:Y:S01]  /*1280*/  FFMA.FTZ R27, R25.reuse, -UR18, R25 ;  /* 0x80000012191b7c23 */ /* 0x044fe20008010019 */
[----:B------:R-:W-:-:S03]  /*1290*/  FMUL.FTZ R25, R25, R25 ;  /* 0x0000001919197220 */ /* 0x000fc60000410000 */
[----:B------:R-:W-:Y:S01]  /*12a0*/  FFMA.FTZ R8, R8, UR18, R27 ;  /* 0x0000001208087c23 */ /* 0x000fe2000801001b */
[----:B------:R-:W-:Y:S02]  /*12b0*/  HADD2.F32 R27, -RZ, R22.H0_H0 ;  /* 0x20000016ff1b7230 */ /* 0x000fe40000004100 */
[----:B------:R-:W-:-:S03]  /*12c0*/  FFMA.FTZ R25, R25, -UR19, R25 ;  /* 0x8000001319197c23 */ /* 0x000fc60008010019 */
        /* <DEDUP_REMOVED lines=86> */
.L_x_1009:
[----:B------:R-:W-:Y:S01]  /*1830*/  HFMA2 R22, -RZ, RZ, 0, 2.384185791015625e-07 ;  /* 0x00000004ff167431 */ /* 0x000fe200000001ff */
[----:B------:R1:W-:Y:S04]  /*1840*/  STG.E.128 desc[UR16][R20.64], R12 ;  /* 0x0000000c14007986 */ /* 0x0003e8000c101d10 */
[----:B------:R1:W-:Y:S04]  /*1850*/  STG.E.128 desc[UR16][R6.64], R8 ;  /* 0x0000000806007986 */ /* 0x0003e8000c101d10 */
[----:B------:R1:W-:Y:S01]  /*1860*/  STG.E.128 desc[UR16][R4.64], R16 ;  /* 0x0000001004007986 */ /* 0x0003e2000c101d10 */
[----:B------:R-:W-:-:S05]  /*1870*/  IMAD.WIDE R22, R3, R22, UR12 ;  /* 0x0000000c03167e25 */ /* 0x000fca000f8e0216 */
[----:B------:R1:W-:Y:S02]  /*1880*/  STG.E.128 desc[UR16][R22.64], R12 ;  /* 0x0000000c16007986 */ /* 0x0003e4000c101d10 */
.L_x_1010:
[----:B------:R-:W-:Y:S05]  /*1890*/  BSYNC.RECONVERGENT B1 ;  /* 0x0000000000017941 */ /* 0x000fea0003800200 */
.L_x_1008:
[----:B0-----:R-:W-:-:S04]  /*18a0*/  LEA R3, R0, R3, 0x2 ;  /* 0x0000000300037211 */ /* 0x001fc800078e10ff */
[----:B------:R-:W-:-:S13]  /*18b0*/  ISETP.GE.AND P0, PT, R3, UR15, PT ;  /* 0x0000000f03007c0c */ /* 0x000fda000bf06270 */
[----:B------:R-:W-:Y:S05]  /*18c0*/  @!P0 BRA `(.L_x_1011) ;  /* 0xfffffff400608947 */ /* 0x000fea000383ffff */
[----:B------:R-:W-:Y:S05]  /*18d0*/  BSYNC.RECONVERGENT B0 ;  /* 0x0000000000007941 */ /* 0x000fea0003800200 */
.L_x_1005:
[----:B------:R-:W-:Y:S05]  /*18e0*/  EXIT ;  /* 0x000000000000794d */ /* 0x000fea0003800000 */
.L_x_1012:
        /* <DEDUP_REMOVED lines=9> */
.L_x_1140:


//--------------------- .text._Z25multi_tensor_apply_kernelI18TensorListMetadataILi5EE15DistAdamFunctorIffN3c108BFloat16EEJPfffffff10adamMode_tfEEvlPViT_T0_DpT1_ --------------------------
	.section	.text._Z25multi_tensor_apply_kernelI18TensorListMetadataILi5EE15DistAdamFunctorIffN3c108BFloat16EEJPfffffff10adamMode_tfEEvlPViT_T0_DpT1_,"ax",@progbits
	.align	128
        .global         _Z25multi_tensor_apply_kernelI18TensorListMetadataILi5EE15DistAdamFunctorIffN3c108BFloat16EEJPfffffff10adamMode_tfEEvlPViT_T0_DpT1_
        .type           _Z25multi_tensor_apply_kernelI18TensorListMetadataILi5EE15DistAdamFunctorIffN3c108BFloat16EEJPfffffff10adamMode_tfEEvlPViT_T0_DpT1_,@function
        .size           _Z25multi_tensor_apply_kernelI18TensorListMetadataILi5EE15DistAdamFunctorIffN3c108BFloat16EEJPfffffff10adamMode_tfEEvlPViT_T0_DpT1_,(.L_x_1141 - _Z25multi_tensor_apply_kernelI18TensorListMetadataILi5EE15DistAdamFunctorIffN3c108BFloat16EEJPfffffff10adamMode_tfEEvlPViT_T0_DpT1_)
        .other          _Z25multi_tensor_apply_kernelI18TensorListMetadataILi5EE15DistAdamFunctorIffN3c108BFloat16EEJPfffffff10adamMode_tfEEvlPViT_T0_DpT1_,@"STO_CUDA_ENTRY STV_DEFAULT"
_Z25multi_tensor_apply_kernelI18TensorListMetadataILi5EE15DistAdamFunctorIffN3c108BFloat16EEJPfffffff10adamMode_tfEEvlPViT_T0_DpT1_:
.text._Z25multi_tensor_apply_kernelI18TensorListMetadataILi5EE15DistAdamFunctorIffN3c108BFloat16EEJPfffffff10adamMode_tfEEvlPViT_T0_DpT1_:
[----:B------:R-:W-:Y:S01]  /*0000*/  LDC R1, c[0x0][0x37c] ;  /* 0x0000df00ff017b82 */ /* 0x000fe20000000800 */
[----:B------:R-:W0:Y:S01]  /*0010*/  S2R R2, SR_CTAID.X ;  /* 0x0000000000027919 */ /* 0x000e220000002500 */
[----:B------:R-:W-:Y:S01]  /*0020*/  HFMA2 R5, -RZ, RZ, 0, 9.5367431640625e-07 ;  /* 0x00000010ff057431 */ /* 0x000fe200000001ff */
[----:B------:R-:W1:Y:S05]  /*0030*/  LDCU UR11, c[0x0][0x380] ;  /* 0x00007000ff0b77ac */ /* 0x000e6a0008000800 */
[----:B0-----:R-:W0:Y:S01]  /*0040*/  LDC.U8 R0, c[0x0][R2+0x930] ;  /* 0x00024c0002007b82 */ /* 0x001e220000000000 */
[----:B------:R-:W-:-:S05]  /*0050*/  IADD3 R3, PT, PT, R2, 0x10, RZ ;  /* 0x0000001002037810 */ /* 0x000fca0007ffe0ff */
[----:B------:R-:W-:-:S05]  /*0060*/  IMAD R3, R2, 0x3, R3 ;  /* 0x0000000302037824 */ /* 0x000fca00078e0203 */
[----:B------:R-:W-:Y:S02]  /*0070*/  R2UR UR4, R3 ;  /* 0x00000000030472ca */ /* 0x000fe400000e0000 */
[----:B0-----:R-:W-:-:S11]  /*0080*/  LEA R0, R0, R5, 0x3 ;  /* 0x0000000500007211 */ /* 0x001fd600078e18ff */
[----:B------:R-:W0:Y:S01]  /*0090*/  LDCU UR10, c[0x0][UR4+0xa60] ;  /* 0x00014c00040a77ac */ /* 0x000e220008000800 */
[----:B-1----:R-:W-:Y:S02]  /*00a0*/  MOV R5, UR11 ;  /* 0x0000000b00057c02 */ /* 0x002fe40008000f00 */
[----:B------:R-:W-:-:S13]  /*00b0*/  R2UR UR12, R0 ;  /* 0x00000000000c72ca */ /* 0x000fda00000e0000 */
[----:B------:R-:W-:Y:S01]  /*00c0*/  MOV R3, UR12 ;  /* 0x0000000c00037c02 */ /* 0x000fe20008000f00 */
[----:B------:R-:W1:Y:S03]  /*00d0*/  LDCU.64 UR4, c[0x0][UR12+0x380] ;  /* 0x000070000c0477ac */ /* 0x000e660008000a00 */
[----:B------:R-:W2:Y:S01]  /*00e0*/  LDC R0, c[0x0][R3+0x830] ;  /* 0x00020c0003007b82 */ /* 0x000ea20000000800 */
[----:B0-----:R-:W-:Y:S01]  /*00f0*/  UIMAD UR14, UR10, UR11, URZ ;  /* 0x0000000b0a0e72a4 */ /* 0x001fe2000f8e02ff */
[----:B------:R-:W0:Y:S01]  /*0100*/  LDCU.64 UR6, c[0x0][UR12+0x470] ;  /* 0x00008e000c0677ac */ /* 0x000e220008000a00 */
[----:B------:R-:W3:Y:S01]  /*0110*/  LDCU.64 UR8, c[0x0][UR12+0x560] ;  /* 0x0000ac000c0877ac */ /* 0x000ee20008000a00 */
[----:B------:R-:W4:Y:S01]  /*0120*/  LDCU.64 UR10, c[0x0][UR12+0x650] ;  /* 0x0000ca000c0a77ac */ /* 0x000f220008000a00 */
[----:B-1----:R-:W-:Y:S01]  /*0130*/  UIMAD.WIDE UR4, UR14, 0x4, UR4 ;  /* 0x000000040e0478a5 */ /* 0x002fe2000f8e0204 */
[----:B------:R-:W1:Y:S01]  /*0140*/  LDCU.64 UR12, c[0x0][UR12+0x740] ;  /* 0x0000e8000c0c77ac */ /* 0x000e620008000a00 */
[----:B0-----:R-:W-:-:S02]  /*0150*/  UIMAD.WIDE UR6, UR14, 0x4, UR6 ;  /* 0x000000040e0678a5 */ /* 0x001fc4000f8e0206 */
[----:B------:R-:W-:Y:S01]  /*0160*/  ULOP3.LUT UP1, URZ, UR4, 0xf, URZ, 0xc0, !UPT ;  /* 0x0000000f04ff7892 */ /* 0x000fe2000f82c0ff */
[----:B--2---:R-:W-:Y:S01]  /*0170*/  VIADDMNMX R0, R0, -UR14, R5, PT ;  /* 0x8000000e00007c46 */ /* 0x004fe2000b800105 */
[----:B---3--:R-:W-:Y:S02]  /*0180*/  UIMAD.WIDE UR8, UR14, 0x4, UR8 ;  /* 0x000000040e0878a5 */ /* 0x008fe4000f8e0208 */
[----:B------:R-:W-:Y:S01]  /*0190*/  ULOP3.LUT UP2, URZ, UR6, 0xf, URZ, 0xc0, !UPT ;  /* 0x0000000f06ff7892 */ /* 0x000fe2000f84c0ff */
[----:B------:R-:W-:Y:S01]  /*01a0*/  R2UR UR15, R0 ;  /* 0x00000000000f72ca */ /* 0x000fe200000e0000 */
[----:B----4-:R-:W-:Y:S01]  /*01b0*/  UIMAD.WIDE UR10, UR14, 0x4, UR10 ;  /* 0x000000040e0a78a5 */ /* 0x010fe2000f8e020a */
[----:B------:R-:W0:Y:S01]  /*01c0*/  S2R R0, SR_TID.X ;  /* 0x0000000000007919 */ /* 0x000e220000002100 */
[----:B------:R-:W-:Y:S02]  /*01d0*/  MOV R2, UR8 ;  /* 0x0000000800027c02 */ /* 0x000fe40008000f00 */
[----:B------:R-:W-:-:S02]  /*01e0*/  PLOP3.LUT P2, PT, PT, PT, UP1, 0x80, 0x8 ;  /* 0x000000000008781c */ /* 0x000fc40003f4f018 */
[----:B------:R-:W-:Y:S02]  /*01f0*/  MOV R3, UR10 ;  /* 0x0000000a00037c02 */ /* 0x000fe40008000f00 */
[----:B------:R-:W-:Y:S02]  /*0200*/  PLOP3.LUT P4, PT, PT, PT, UP2, 0x80, 0x8 ;  /* 0x000000000008781c */ /* 0x000fe40003f8f028 */
[----:B------:R-:W-:Y:S02]  /*0210*/  LOP3.LUT P0, RZ, R2, 0xf, RZ, 0xc0, !PT ;  /* 0x0000000f02ff7812 */ /* 0x000fe4000780c0ff */
[----:B------:R-:W-:Y:S01]  /*0220*/  ULOP3.LUT UP0, URZ, UR15, 0x3, URZ, 0xc0, !UPT ;  /* 0x000000030fff7892 */ /* 0x000fe2000f80c0ff */
[----:B------:R-:W-:-:S05]  /*0230*/  LOP3.LUT P1, RZ, R3, 0xf, RZ, 0xc0, !PT ;  /* 0x0000000f03ff7812 */ /* 0x000fca000782c0ff */
[----:B------:R-:W-:-:S04]  /*0240*/  PLOP3.LUT P3, PT, PT, PT, UP0, 0x80, 0x8 ;  /* 0x000000000008781c */ /* 0x000fc80003f6f008 */
[----:B------:R-:W-:-:S04]  /*0250*/  PLOP3.LUT P2, PT, P2, P3, P4, 0xfe, 0x0 ;  /* 0x000000000000781c */ /* 0x000fc80001747f46 */
[----:B------:R-:W-:Y:S02]  /*0260*/  PLOP3.LUT P0, PT, P1, P2, P0, 0xfe, 0x0 ;  /* 0x000000000000781c */ /* 0x000fe40000f05f06 */
[----:B0-----:R-:W-:-:S11]  /*0270*/  SHF.L.U32 R0, R0, 0x2, RZ ;  /* 0x0000000200007819 */ /* 0x001fd600000006ff */
[----:B------:R-:W-:Y:S01]  /*0280*/  VOTEU.ANY UP0, P0 ;  /* 0x0000000000ff7886 */ /* 0x000fe20000000100 */
[----:B------:R-:W-:Y:S02]  /*0290*/  ISETP.GE.AND P0, PT, R0, UR15, PT ;  /* 0x0000000f00007c0c */ /* 0x000fe4000bf06270 */
[----:B------:R-:W-:Y:S02]  /*02a0*/  PLOP3.LUT P2, PT, PT, PT, UP0, 0x80, 0x8 ;  /* 0x000000000008781c */ /* 0x000fe40003f4f008 */
[----:B-1----:R-:W-:-:S06]  /*02b0*/  @!UP0 ULEA UR16, UR14, UR12, 0x1 ;  /* 0x0000000c0e108291 */ /* 0x002fcc000f8e08ff */
        /* <DEDUP_REMOVED lines=10> */
[----:B------:R-:W-:Y:S01]  /*0360*/  ULEA UR12, UP0, UR14, UR12, 0x1 ;  /* 0x0000000c0e0c7291 */ /* 0x000fe2000f8008ff */
[----:B------:R-:W-:Y:S02]  /*0370*/  @!P2 LOP3.LUT P1, RZ, R2, 0x7, RZ, 0xc0, !PT ;  /* 0x0000000702ffa812 */ /* 0x000fe4000782c0ff */
[----:B------:R-:W-:Y:S01]  /*0380*/  PLOP3.LUT P0, PT, PT, PT, PT, 0x8, 0x80 ;  /* 0x000000000080781c */ /* 0x000fe20003f0e170 */
[----:B------:R-:W-:Y:S01]  /*0390*/  ULEA.HI.X UR13, UR14, UR13, UR18, 0x1, UP0 ;  /* 0x0000000d0e0d7291 */ /* 0x000fe200080f0c12 */
[----:B------:R-:W-:Y:S01]  /*03a0*/  @!P2 PLOP3.LUT P0, PT, P1, PT, PT, 0x8, 0x80 ;  /* 0x000000000080a81c */ /* 0x000fe20000f0e170 */
[----:B-1----:R-:W-:-:S09]  /*03b0*/  UISETP.NE.AND UP0, UPT, UR19, URZ, UPT ;  /* 0x000000ff1300728c */ /* 0x002fd2000bf05270 */
[----:B0-234-:R-:W-:Y:S05]  /*03c0*/  BRA.U !UP0, `(.L_x_1013) ;  /* 0x0000000908907547 */ /* 0x01dfea000b800000 */
[----:B------:R-:W-:Y:S01]  /*03d0*/  BSSY.RECONVERGENT B0, `(.L_x_1014) ;  /* 0x00000a2000007945 */ /* 0x000fe20003800200 */
.L_x_1019:
[----:B------:R-:W-:Y:S01]  /*03e0*/  HFMA2 R25, -RZ, RZ, 0, 2.384185791015625e-07 ;  /* 0x00000004ff197431 */ /* 0x000fe200000001ff */
[----:B------:R-:W-:Y:S01]  /*03f0*/  MOV R23, 0x4 ;  /* 0x0000000400177802 */ /* 0x000fe20000000f00 */
[----:B------:R-:W-:-:S04]  /*0400*/  HFMA2 R3, -RZ, RZ, 0, 2.384185791015625e-07 ;  /* 0x00000004ff037431 */ /* 0x000fc800000001ff */
[----:B------:R-:W-:-:S04]  /*0410*/  IMAD.WIDE R22, R0, R23, UR6 ;  /* 0x0000000600167e25 */ /* 0x000fc8000f8e0217 */
[----:B------:R-:W-:-:S04]  /*0420*/  IMAD.WIDE R24, R0, R25, UR4 ;  /* 0x0000000400187e25 */ /* 0x000fc8000f8e0219 */
[----:B------:R-:W-:Y:S01]  /*0430*/  IMAD.WIDE R2, R0, R3, UR8 ;  /* 0x0000000800027e25 */ /* 0x000fe2000f8e0203 */
[----:B-1----:R-:W-:Y:S06]  /*0440*/  @!P0 BRA `(.L_x_1015) ;  /* 0x00000000001c8947 */ /* 0x002fec0003800000 */
[----:B------:R-:W-:Y:S01]  /*0450*/  MOV R17, 0x4 ;  /* 0x0000000400117802 */ /* 0x000fe20000000f00 */
[----:B------:R0:W5:Y:S04]  /*0460*/  LDG.E.128 R8, desc[UR16][R24.64] ;  /* 0x0000001018087981 */ /* 0x000168000c1e1d00 */
[----:B------:R-:W-:Y:S01]  /*0470*/  IMAD.WIDE R16, R0, R17, UR10 ;  /* 0x0000000a00107e25 */ /* 0x000fe2000f8e0211 */
[----:B------:R0:W5:Y:S04]  /*0480*/  LDG.E.128 R4, desc[UR16][R22.64] ;  /* 0x0000001016047981 */ /* 0x000168000c1e1d00 */
[----:B------:R0:W5:Y:S04]  /*0490*/  LDG.E.128 R12, desc[UR16][R2.64] ;  /* 0x00000010020c7981 */ /* 0x000168000c1e1d00 */
[----:B------:R-:W5:Y:S01]  /*04a0*/  LDG.E.128 R16, desc[UR16][R16.64] ;  /* 0x0000001010107981 */ /* 0x000f62000c1e1d00 */
[----:B------:R-:W-:Y:S05]  /*04b0*/  BRA `(.L_x_1016) ;  /* 0x00000000009c7947 */ /* 0x000fea0003800000 */
.L_x_1015:
[C---:B------:R-:W-:Y:S02]  /*04c0*/  IADD3 R4, PT, PT, R0.reuse, 0x1, RZ ;  /* 0x0000000100047810 */ /* 0x040fe40007ffe0ff */
[----:B------:R-:W-:Y:S02]  /*04d0*/  CS2R R16, SRZ ;  /* 0x0000000000107805 */ /* 0x000fe4000001ff00 */
[----:B------:R-:W-:Y:S02]  /*04e0*/  ISETP.GE.AND P1, PT, R0, UR15, PT ;  /* 0x0000000f00007c0c */ /* 0x000fe4000bf26270 */
[----:B------:R-:W-:Y:S02]  /*04f0*/  CS2R R18, SRZ ;  /* 0x0000000000127805 */ /* 0x000fe4000001ff00 */
[----:B------:R-:W-:Y:S02]  /*0500*/  ISETP.GE.AND P2, PT, R4, UR15, PT ;  /* 0x0000000f04007c0c */ /* 0x000fe4000bf46270 */
[----:B------:R-:W-:-:S02]  /*0510*/  IADD3 R5, PT, PT, R0, 0x2, RZ ;  /* 0x0000000200057810 */ /* 0x000fc40007ffe0ff */
[----:B------:R-:W-:Y:S02]  /*0520*/  IADD3 R6, PT, PT, R0, 0x3, RZ ;  /* 0x0000000300067810 */ /* 0x000fe40007ffe0ff */
[----:B------:R-:W-:Y:S02]  /*0530*/  ISETP.GE.AND P3, PT, R5, UR15, PT ;  /* 0x0000000f05007c0c */ /* 0x000fe4000bf66270 */
[----:B------:R-:W-:Y:S02]  /*0540*/  ISETP.GE.AND P4, PT, R6, UR15, PT ;  /* 0x0000000f06007c0c */ /* 0x000fe4000bf86270 */
[----:B------:R-:W-:Y:S02]  /*0550*/  MOV R7, 0x4 ;  /* 0x0000000400077802 */ /* 0x000fe40000000f00 */
[----:B------:R-:W-:Y:S02]  /*0560*/  MOV R15, 0x4 ;  /* 0x00000004000f7802 */ /* 0x000fe40000000f00 */
[----:B------:R-:W-:Y:S01]  /*0570*/  MOV R27, 0x4 ;  /* 0x00000004001b7802 */ /* 0x000fe20000000f00 */
[----:B------:R-:W-:Y:S01]  /*0580*/  @!P1 IMAD.WIDE R6, R0, R7, UR10 ;  /* 0x0000000a00069e25 */ /* 0x000fe2000f8e0207 */
[----:B------:R-:W-:-:S03]  /*0590*/  MOV R29, 0x4 ;  /* 0x00000004001d7802 */ /* 0x000fc60000000f00 */
[C---:B------:R-:W-:Y:S01]  /*05a0*/  @!P2 IMAD.WIDE R14, R0.reuse, R15, UR10 ;  /* 0x0000000a000eae25 */ /* 0x040fe2000f8e020f */
[----:B------:R0:W5:Y:S01]  /*05b0*/  @!P1 LDG.E R16, desc[UR16][R6.64] ;  /* 0x0000001006109981 */ /* 0x000162000c1e1900 */
[----:B------:R-:W-:Y:S02]  /*05c0*/  CS2R R8, SRZ ;  /* 0x0000000000087805 */ /* 0x000fe4000001ff00 */
[----:B------:R-:W-:Y:S02]  /*05d0*/  CS2R R4, SRZ ;  /* 0x0000000000047805 */ /* 0x000fe4000001ff00 */
[----:B------:R-:W-:Y:S01]  /*05e0*/  CS2R R12, SRZ ;  /* 0x00000000000c7805 */ /* 0x000fe2000001ff00 */
[----:B------:R1:W5:Y:S01]  /*05f0*/  @!P2 LDG.E R17, desc[UR16][R14.64+0x4] ;  /* 0x000004100e11a981 */ /* 0x000362000c1e1900 */
[----:B------:R-:W-:Y:S01]  /*0600*/  CS2R R10, SRZ ;  /* 0x00000000000a7805 */ /* 0x000fe2000001ff00 */
[C---:B------:R-:W-:Y:S02]  /*0610*/  @!P3 IMAD.WIDE R26, R0.reuse, R27, UR10 ;  /* 0x0000000a001abe25 */ /* 0x040fe4000f8e021b */
[----:B------:R2:W5:Y:S01]  /*0620*/  @!P1 LDG.E R8, desc[UR16][R24.64] ;  /* 0x0000001018089981 */ /* 0x000562000c1e1900 */
[----:B0-----:R-:W-:Y:S01]  /*0630*/  CS2R R6, SRZ ;  /* 0x0000000000067805 */ /* 0x001fe2000001ff00 */
[----:B------:R-:W-:-:S02]  /*0640*/  @!P4 IMAD.WIDE R28, R0, R29, UR10 ;  /* 0x0000000a001cce25 */ /* 0x000fc4000f8e021d */
        /* <DEDUP_REMOVED lines=14> */
.L_x_1016:
[----:B------:R-:W1:Y:S01]  /*0730*/  MUFU.RCP R21, UR25 ;  /* 0x0000001900157d08 */ /* 0x000e620008001000 */
[C---:B-----5:R-:W-:Y:S01]  /*0740*/  FMUL.FTZ R16, R20.reuse, R16 ;  /* 0x0000001014107220 */ /* 0x060fe20000410000 */
[----:B------:R-:W-:-:S03]  /*0750*/  FMUL.FTZ R17, R20, R17 ;  /* 0x0000001114117220 */ /* 0x000fc60000410000 */
[----:B--2---:R-:W-:-:S04]  /*0760*/  FMUL.FTZ R26, R16, R16 ;  /* 0x00000010101a7220 */ /* 0x004fc80000410000 */
[----:B------:R-:W-:-:S04]  /*0770*/  FFMA.FTZ R27, R26, -UR21, R26 ;  /* 0x800000151a1b7c23 */ /* 0x000fc8000801001a */
[----:B------:R-:W-:Y:S01]  /*0780*/  FFMA.FTZ R12, R12, UR21, R27 ;  /* 0x000000150c0c7c23 */ /* 0x000fe2000801001b */
[----:B------:R-:W-:Y:S01]  /*0790*/  FFMA.FTZ R27, R16, -UR20, R16 ;  /* 0x80000014101b7c23 */ /* 0x000fe20008010010 */
[C---:B------:R-:W-:Y:S01]  /*07a0*/  FFMA.FTZ R16, R17.reuse, -UR20, R17 ;  /* 0x8000001411107c23 */ /* 0x040fe20008010011 */
[----:B------:R-:W-:Y:S01]  /*07b0*/  FMUL.FTZ R17, R17, R17 ;  /* 0x0000001111117220 */ /* 0x000fe20000410000 */
[----:B-1----:R-:W-:Y:S01]  /*07c0*/  FMUL.FTZ R28, R12, R21 ;  /* 0x000000150c1c7220 */ /* 0x002fe20000410000 */
[----:B------:R-:W-:Y:S01]  /*07d0*/  FFMA.FTZ R4, R4, UR20, R27 ;  /* 0x0000001404047c23 */ /* 0x000fe2000801001b */
[----:B------:R-:W-:Y:S01]  /*07e0*/  FFMA.FTZ R5, R5, UR20, R16 ;  /* 0x0000001405057c23 */ /* 0x000fe20008010010 */
[----:B------:R-:W-:Y:S01]  /*07f0*/  FFMA.FTZ R17, R17, -UR21, R17 ;  /* 0x8000001511117c23 */ /* 0x000fe20008010011 */
[----:B------:R1:W2:Y:S03]  /*0800*/  MUFU.SQRT R26, R28 ;  /* 0x0000001c001a7308 */ /* 0x0002a60000002000 */
[----:B------:R-:W-:-:S05]  /*0810*/  FFMA.FTZ R13, R13, UR21, R17 ;  /* 0x000000150d0d7c23 */ /* 0x000fca0008010011 */
[----:B------:R-:W3:Y:S01]  /*0820*/  MUFU.RCP R16, UR24 ;  /* 0x0000001800107d08 */ /* 0x000ee20008001000 */
[----:B-1----:R-:W-:-:S07]  /*0830*/  FMUL.FTZ R28, R13, R21 ;  /* 0x000000150d1c7220 */ /* 0x002fce0000410000 */
[----:B------:R-:W-:Y:S01]  /*0840*/  MUFU.SQRT R28, R28 ;  /* 0x0000001c001c7308 */ /* 0x000fe20000002000 */
[----:B--2---:R-:W-:-:S07]  /*0850*/  FADD.FTZ R26, R26, UR26 ;  /* 0x0000001a1a1a7e21 */ /* 0x004fce0008010000 */
[----:B------:R-:W1:Y:S01]  /*0860*/  MUFU.RCP R26, R26 ;  /* 0x0000001a001a7308 */ /* 0x000e620000001000 */
[----:B---3--:R-:W-:-:S04]  /*0870*/  FMUL.FTZ R17, R4, R16 ;  /* 0x0000001004117220 */ /* 0x008fc80000410000 */
[----:B-1----:R-:W-:Y:S01]  /*0880*/  FMUL.FTZ R27, R17, R26 ;  /* 0x0000001a111b7220 */ /* 0x002fe20000410000 */
[----:B------:R-:W-:Y:S01]  /*0890*/  FMUL.FTZ R26, R20, R18 ;  /* 0x00000012141a7220 */ /* 0x000fe20000410000 */
[----:B------:R-:W-:Y:S01]  /*08a0*/  FADD.FTZ R17, R28, UR26 ;  /* 0x0000001a1c117e21 */ /* 0x000fe20008010000 */
[----:B------:R-:W-:Y:S01]  /*08b0*/  FMUL.FTZ R18, R5, R16 ;  /* 0x0000001005127220 */ /* 0x000fe20000410000 */
[----:B------:R-:W-:-:S04]  /*08c0*/  FFMA.FTZ R27, R8, UR22, R27 ;  /* 0x00000016081b7c23 */ /* 0x000fc8000801001b */
[----:B------:R-:W-:Y:S01]  /*08d0*/  FFMA.FTZ R8, -R27, UR27, R8 ;  /* 0x0000001b1b087c23 */ /* 0x000fe20008010108 */
[----:B------:R-:W-:Y:S01]  /*08e0*/  FMUL.FTZ R27, R26, R26 ;  /* 0x0000001a1a1b7220 */ /* 0x000fe20000410000 */
[----:B------:R-:W1:Y:S03]  /*08f0*/  MUFU.RCP R17, R17 ;  /* 0x0000001100117308 */ /* 0x000e660000001000 */
[----:B------:R-:W-:-:S04]  /*0900*/  FFMA.FTZ R27, R27, -UR21, R27 ;  /* 0x800000151b1b7c23 */ /* 0x000fc8000801001b */
[----:B------:R-:W-:Y:S01]  /*0910*/  FFMA.FTZ R14, R14, UR21, R27 ;  /* 0x000000150e0e7c23 */ /* 0x000fe2000801001b */
[----:B------:R-:W-:Y:S01]  /*0920*/  FFMA.FTZ R27, R26, -UR20, R26 ;  /* 0x800000141a1b7c23 */ /* 0x000fe2000801001a */
[----:B------:R-:W-:Y:S02]  /*0930*/  FMUL.FTZ R26, R20, R19 ;  /* 0x00000013141a7220 */ /* 0x000fe40000410000 */
[----:B------:R-:W-:Y:S01]  /*0940*/  FMUL.FTZ R29, R14, R21 ;  /* 0x000000150e1d7220 */ /* 0x000fe20000410000 */
[----:B------:R-:W-:Y:S01]  /*0950*/  FFMA.FTZ R6, R6, UR20, R27 ;  /* 0x0000001406067c23 */ /* 0x000fe2000801001b */
[C---:B------:R-:W-:Y:S01]  /*0960*/  FMUL.FTZ R27, R26.reuse, R26 ;  /* 0x0000001a1a1b7220 */ /* 0x040fe20000410000 */
[----:B------:R-:W-:Y:S02]  /*0970*/  FFMA.FTZ R26, R26, -UR20, R26 ;  /* 0x800000141a1a7c23 */ /* 0x000fe4000801001a */
[----:B------:R-:W-:Y:S01]  /*0980*/  FMUL.FTZ R28, R6, R16 ;  /* 0x00000010061c7220 */ /* 0x000fe20000410000 */
[----:B------:R-:W2:Y:S01]  /*0990*/  MUFU.SQRT R29, R29 ;  /* 0x0000001d001d7308 */ /* 0x000ea20000002000 */
[----:B-1----:R-:W-:Y:S01]  /*09a0*/  FMUL.FTZ R18, R18, R17 ;  /* 0x0000001112127220 */ /* 0x002fe20000410000 */
[----:B------:R-:W-:-:S03]  /*09b0*/  FFMA.FTZ R7, R7, UR20, R26 ;  /* 0x0000001407077c23 */ /* 0x000fc6000801001a */
[----:B------:R-:W-:Y:S01]  /*09c0*/  FFMA.FTZ R18, R9, UR22, R18 ;  /* 0x0000001609127c23 */ /* 0x000fe20008010012 */
[----:B------:R-:W-:-:S03]  /*09d0*/  FMUL.FTZ R16, R7, R16 ;  /* 0x0000001007107220 */ /* 0x000fc60000410000 */
[----:B------:R-:W-:-:S04]  /*09e0*/  FFMA.FTZ R9, -R18, UR27, R9 ;  /* 0x0000001b12097c23 */ /* 0x000fc80008010109 */
[----:B------:R-:W-:Y:S01]  /*09f0*/  F2F.BF16.F32 R26, R9 ;  /* 0x00000009001a7304 */ /* 0x000fe20000202000 */
[----:B--2---:R-:W-:-:S07]  /*0a00*/  FADD.FTZ R17, R29, UR26 ;  /* 0x0000001a1d117e21 */ /* 0x004fce0008010000 */
[----:B------:R-:W1:Y:S02]  /*0a10*/  MUFU.RCP R17, R17 ;  /* 0x0000001100117308 */ /* 0x000e640000001000 */
[----:B-1----:R-:W-:Y:S01]  /*0a20*/  FMUL.FTZ R19, R28, R17 ;  /* 0x000000111c137220 */ /* 0x002fe20000410000 */
[----:B------:R-:W-:-:S05]  /*0a30*/  FFMA.FTZ R28, R27, -UR21, R27 ;  /* 0x800000151b1c7c23 */ /* 0x000fca000801001b */
[----:B------:R-:W-:Y:S01]  /*0a40*/  F2F.BF16.F32 R17, R8 ;  /* 0x0000000800117304 */ /* 0x000fe20000202000 */
[----:B------:R-:W-:Y:S01]  /*0a50*/  FFMA.FTZ R19, R10, UR22, R19 ;  /* 0x000000160a137c23 */ /* 0x000fe20008010013 */
[----:B------:R-:W-:-:S03]  /*0a60*/  FFMA.FTZ R15, R15, UR21, R28 ;  /* 0x000000150f0f7c23 */ /* 0x000fc6000801001c */
[----:B------:R-:W-:Y:S01]  /*0a70*/  FFMA.FTZ R10, -R19, UR27, R10 ;  /* 0x0000001b130a7c23 */ /* 0x000fe2000801010a */
[----:B------:R-:W-:-:S06]  /*0a80*/  FMUL.FTZ R27, R15, R21 ;  /* 0x000000150f1b7220 */ /* 0x000fcc0000410000 */
[----:B------:R-:W1:Y:S02]  /*0a90*/  MUFU.SQRT R27, R27 ;  /* 0x0000001b001b7308 */ /* 0x000e640000002000 */
[----:B-1----:R-:W-:-:S06]  /*0aa0*/  FADD.FTZ R21, R27, UR26 ;  /* 0x0000001a1b157e21 */ /* 0x002fcc0008010000 */
[----:B------:R-:W1:Y:S02]  /*0ab0*/  MUFU.RCP R21, R21 ;  /* 0x0000001500157308 */ /* 0x000e640000001000 */
[----:B-1----:R-:W-:-:S06]  /*0ac0*/  FMUL.FTZ R16, R16, R21 ;  /* 0x0000001510107220 */ /* 0x002fcc0000410000 */
[----:B------:R1:W2:Y:S01]  /*0ad0*/  F2F.BF16.F32 R21, R10 ;  /* 0x0000000a00157304 */ /* 0x0002a20000202000 */
[----:B------:R-:W-:-:S04]  /*0ae0*/  FFMA.FTZ R16, R11, UR22, R16 ;  /* 0x000000160b107c23 */ /* 0x000fc80008010010 */
[----:B------:R-:W-:-:S04]  /*0af0*/  FFMA.FTZ R11, -R16, UR27, R11 ;  /* 0x0000001b100b7c23 */ /* 0x000fc8000801010b */
[----:B------:R1:W3:Y:S01]  /*0b00*/  F2F.BF16.F32 R16, R11 ;  /* 0x0000000b00107304 */ /* 0x0002e20000202000 */
[----:B------:R-:W-:Y:S05]  /*0b10*/  @!P0 BRA `(.L_x_1017) ;  /* 0x00000000002c8947 */ /* 0x000fea0003800000 */
[----:B------:R-:W-:Y:S01]  /*0b20*/  IMAD.WIDE.U32 R18, R26, 0x10000, RZ ;  /* 0x000100001a127825 */ /* 0x000fe200078e00ff */
[----:B---3--:R-:W-:Y:S01]  /*0b30*/  SHF.L.U32 R16, R16, 0x10, RZ ;  /* 0x0000001010107819 */ /* 0x008fe200000006ff */
[----:B------:R3:W-:Y:S01]  /*0b40*/  STG.E.128 desc[UR16][R24.64], R8 ;  /* 0x0000000818007986 */ /* 0x0007e2000c101d10 */
[----:B------:R-:W-:Y:S02]  /*0b50*/  MOV R27, 0x2 ;  /* 0x00000002001b7802 */ /* 0x000fe40000000f00 */
[----:B--2---:R-:W-:Y:S01]  /*0b60*/  LOP3.LUT R19, R19, R16, R21, 0xfe, !PT ;  /* 0x0000001013137212 */ /* 0x004fe200078efe15 */
[----:B------:R3:W-:Y:S01]  /*0b70*/  STG.E.128 desc[UR16][R22.64], R4 ;  /* 0x0000000416007986 */ /* 0x0007e2000c101d10 */
[----:B------:R-:W-:Y:S01]  /*0b80*/  LOP3.LUT R18, R18, R17, RZ, 0xfc, !PT ;  /* 0x0000001112127212 */ /* 0x000fe200078efcff */
[----:B------:R-:W-:Y:S02]  /*0b90*/  IMAD.WIDE R16, R0, R27, UR12 ;  /* 0x0000000c00107e25 */ /* 0x000fe4000f8e021b */
[----:B------:R3:W-:Y:S04]  /*0ba0*/  STG.E.128 desc[UR16][R2.64], R12 ;  /* 0x0000000c02007986 */ /* 0x0007e8000c101d10 */
[----:B------:R3:W-:Y:S01]  /*0bb0*/  STG.E.64 desc[UR16][R16.64], R18 ;  /* 0x0000001210007986 */ /* 0x0007e2000c101b10 */
[----:B------:R-:W-:Y:S05]  /*0bc0*/  BRA `(.L_x_1018) ;  /* 0x0000000000787947 */ /* 0x000fea0003800000 */
.L_x_1017:
[C---:B------:R-:W-:Y:S01]  /*0bd0*/  ISETP.GE.AND P1, PT, R0.reuse, UR15, PT ;  /* 0x0000000f00007c0c */ /* 0x040fe2000bf26270 */
[----:B------:R-:W-:Y:S01]  /*0be0*/  HFMA2 R27, -RZ, RZ, 0, 1.1920928955078125e-07 ;  /* 0x00000002ff1b7431 */ /* 0x000fe200000001ff */
[C---:B------:R-:W-:Y:S02]  /*0bf0*/  IADD3 R18, PT, PT, R0.reuse, 0x1, RZ ;  /* 0x0000000100127810 */ /* 0x040fe40007ffe0ff */
[----:B------:R-:W-:Y:S02]  /*0c00*/  IADD3 R19, PT, PT, R0, 0x3, RZ ;  /* 0x0000000300137810 */ /* 0x000fe40007ffe0ff */
[----:B------:R-:W-:Y:S02]  /*0c10*/  ISETP.GE.AND P2, PT, R18, UR15, PT ;  /* 0x0000000f12007c0c */ /* 0x000fe4000bf46270 */
[----:B------:R-:W-:Y:S02]  /*0c20*/  IADD3 R18, PT, PT, R0, 0x2, RZ ;  /* 0x0000000200127810 */ /* 0x000fe40007ffe0ff */
[----:B------:R-:W-:-:S02]  /*0c30*/  ISETP.GE.AND P4, PT, R19, UR15, PT ;  /* 0x0000000f13007c0c */ /* 0x000fc4000bf86270 */
[----:B------:R-:W-:Y:S01]  /*0c40*/  ISETP.GE.AND P3, PT, R18, UR15, PT ;  /* 0x0000000f12007c0c */ /* 0x000fe2000bf66270 */
[----:B------:R-:W-:Y:S01]  /*0c50*/  @!P1 IMAD.WIDE R18, R0, R27, UR12 ;  /* 0x0000000c00129e25 */ /* 0x000fe2000f8e021b */
[----:B------:R-:W-:Y:S01]  /*0c60*/  @!P1 STG.E desc[UR16][R24.64], R8 ;  /* 0x0000000818009986 */ /* 0x000fe2000c101910 */
[----:B------:R-:W-:-:S03]  /*0c70*/  MOV R29, 0x2 ;  /* 0x00000002001d7802 */ /* 0x000fc60000000f00 */
[----:B------:R-:W-:Y:S02]  /*0c80*/  @!P1 STG.E desc[UR16][R22.64], R4 ;  /* 0x0000000416009986 */ /* 0x000fe4000c101910 */
[----:B------:R-:W-:Y:S02]  /*0c90*/  @!P2 IMAD.WIDE R28, R0, R29, UR12 ;  /* 0x0000000c001cae25 */ /* 0x000fe4000f8e021d */
[----:B------:R-:W-:Y:S04]  /*0ca0*/  @!P1 STG.E desc[UR16][R2.64], R12 ;  /* 0x0000000c02009986 */ /* 0x000fe8000c101910 */
[----:B------:R4:W-:Y:S04]  /*0cb0*/  @!P1 STG.E.U16 desc[UR16][R18.64], R17 ;  /* 0x0000001112009986 */ /* 0x0009e8000c101510 */
[----:B------:R5:W-:Y:S04]  /*0cc0*/  @!P2 STG.E desc[UR16][R24.64+0x4], R9 ;  /* 0x000004091800a986 */ /* 0x000be8000c101910 */
[----:B------:R0:W-:Y:S01]  /*0cd0*/  @!P2 STG.E desc[UR16][R22.64+0x4], R5 ;  /* 0x000004051600a986 */ /* 0x0001e2000c101910 */
[----:B----4-:R-:W-:-:S03]  /*0ce0*/  HFMA2 R17, -RZ, RZ, 0, 1.1920928955078125e-07 ;  /* 0x00000002ff117431 */ /* 0x010fc600000001ff */
[----:B------:R4:W-:Y:S01]  /*0cf0*/  @!P2 STG.E desc[UR16][R2.64+0x4], R13 ;  /* 0x0000040d0200a986 */ /* 0x0009e2000c101910 */
[----:B-----5:R-:W-:-:S03]  /*0d00*/  @!P3 IMAD.WIDE R8, R0, R27, UR12 ;  /* 0x0000000c0008be25 */ /* 0x020fc6000f8e021b */
[----:B------:R4:W-:Y:S04]  /*0d10*/  @!P2 STG.E.U16 desc[UR16][R28.64+0x2], R26 ;  /* 0x0000021a1c00a986 */ /* 0x0009e8000c101510 */
[----:B------:R4:W-:Y:S01]  /*0d20*/  @!P3 STG.E desc[UR16][R24.64+0x8], R10 ;  /* 0x0000080a1800b986 */ /* 0x0009e2000c101910 */
[----:B0-----:R-:W-:-:S03]  /*0d30*/  @!P4 IMAD.WIDE R4, R0, R17, UR12 ;  /* 0x0000000c0004ce25 */ /* 0x001fc6000f8e0211 */
[----:B------:R4:W-:Y:S04]  /*0d40*/  @!P3 STG.E desc[UR16][R22.64+0x8], R6 ;  /* 0x000008061600b986 */ /* 0x0009e8000c101910 */
[----:B------:R4:W-:Y:S04]  /*0d50*/  @!P3 STG.E desc[UR16][R2.64+0x8], R14 ;  /* 0x0000080e0200b986 */ /* 0x0009e8000c101910 */
[----:B--2---:R4:W-:Y:S04]  /*0d60*/  @!P3 STG.E.U16 desc[UR16][R8.64+0x4], R21 ;  /* 0x000004150800b986 */ /* 0x0049e8000c101510 */
[----:B------:R4:W-:Y:S04]  /*0d70*/  @!P4 STG.E desc[UR16][R24.64+0xc], R11 ;  /* 0x00000c0b1800c986 */ /* 0x0009e8000c101910 */
[----:B------:R4:W-:Y:S04]  /*0d80*/  @!P4 STG.E desc[UR16][R22.64+0xc], R7 ;  /* 0x00000c071600c986 */ /* 0x0009e8000c101910 */
[----:B------:R4:W-:Y:S04]  /*0d90*/  @!P4 STG.E desc[UR16][R2.64+0xc], R15 ;  /* 0x00000c0f0200c986 */ /* 0x0009e8000c101910 */
[----:B---3--:R4:W-:Y:S02]  /*0da0*/  @!P4 STG.E.U16 desc[UR16][R4.64+0x6], R16 ;  /* 0x000006100400c986 */ /* 0x0089e4000c101510 */
.L_x_1018:
[----:B0--34-:R-:W0:Y:S02]  /*0db0*/  LDC R3, c[0x0][0x360] ;  /* 0x0000d800ff037b82 */ /* 0x019e240000000800 */
[----:B0-----:R-:W-:-:S04]  /*0dc0*/  LEA R0, R3, R0, 0x2 ;  /* 0x0000000003007211 */ /* 0x001fc800078e10ff */
[----:B------:R-:W-:-:S13]  /*0dd0*/  ISETP.GE.AND P1, PT, R0, UR15, PT ;  /* 0x0000000f00007c0c */ /* 0x000fda000bf26270 */
[----:B------:R-:W-:Y:S05]  /*0de0*/  @!P1 BRA `(.L_x_1019) ;  /* 0xfffffff4007c9947 */ /* 0x000fea000383ffff */
[----:B------:R-:W-:Y:S05]  /*0df0*/  BSYNC.RECONVERGENT B0 ;  /* 0x0000000000007941 */ /* 0x000fea0003800200 */
.L_x_1014:
[----:B------:R-:W-:Y:S05]  /*0e00*/  EXIT ;  /* 0x000000000000794d */ /* 0x000fea0003800000 */
.L_x_1013:
[----:B------:R-:W0:Y:S01]  /*0e10*/  LDC R3, c[0x0][0x360] ;  /* 0x0000d800ff037b82 */ /* 0x000e220000000800 */
[----:B------:R-:W-:Y:S01]  /*0e20*/  BSSY.RECONVERGENT B0, `(.L_x_1020) ;  /* 0x00000dd000007945 */ /* 0x000fe20003800200 */
[----:B------:R-:W1:Y:S01]  /*0e30*/  LDCU UR14, c[0x0][0xfa4] ;  /* 0x0001f480ff0e77ac */ /* 0x000e620008000800 */
[----:B------:R-:W2:Y:S01]  /*0e40*/  LDCU.64 UR18, c[0x0][0xf88] ;  /* 0x0001f100ff1277ac */ /* 0x000ea20008000a00 */
[----:B------:R-:W3:Y:S02]  /*0e50*/  LDCU.128 UR20, c[0x0][0xf90] ;  /* 0x0001f200ff1477ac */ /* 0x000ee40008000c00 */
.L_x_1027:
[----:B------:R-:W-:Y:S04]  /*0e60*/  BSSY.RECONVERGENT B1, `(.L_x_1021) ;  /* 0x000004b000017945 */ /* 0x000fe80003800200 */
[----:B0123--:R-:W-:Y:S05]  /*0e70*/  @P0 BRA `(.L_x_1022) ;  /* 0x0000000000f40947 */ /* 0x00ffea0003800000 */
[C---:B------:R-:W-:Y:S01]  /*0e80*/  ISETP.GE.AND P1, PT, R0.reuse, UR15, PT ;  /* 0x0000000f00007c0c */ /* 0x040fe2000bf26270 */
[----:B------:R-:W-:Y:S01]  /*0e90*/  HFMA2 R11, -RZ, RZ, 0, 2.384185791015625e-07 ;  /* 0x00000004ff0b7431 */ /* 0x000fe200000001ff */
[C---:B------:R-:W-:Y:S02]  /*0ea0*/  IADD3 R2, PT, PT, R0.reuse, 0x1, RZ ;  /* 0x0000000100027810 */ /* 0x040fe40007ffe0ff */
[----:B------:R-:W-:Y:S02]  /*0eb0*/  CS2R R8, SRZ ;  /* 0x0000000000087805 */ /* 0x000fe4000001ff00 */
[----:B------:R-:W-:Y:S02]  /*0ec0*/  IADD3 R5, PT, PT, R0, 0x2, RZ ;  /* 0x0000000200057810 */ /* 0x000fe40007ffe0ff */
[----:B------:R-:W-:Y:S02]  /*0ed0*/  MOV R7, 0x4 ;  /* 0x0000000400077802 */ /* 0x000fe40000000f00 */
[----:B------:R-:W-:-:S02]  /*0ee0*/  ISETP.GE.AND P2, PT, R2, UR15, PT ;  /* 0x0000000f02007c0c */ /* 0x000fc4000bf46270 */
[----:B------:R-:W-:Y:S02]  /*0ef0*/  ISETP.GE.AND P3, PT, R5, UR15, PT ;  /* 0x0000000f05007c0c */ /* 0x000fe4000bf66270 */
[----:B------:R-:W-:Y:S01]  /*0f00*/  MOV R4, RZ ;  /* 0x000000ff00047202 */ /* 0x000fe20000000f00 */
[----:B------:R-:W-:-:S04]  /*0f10*/  @!P1 IMAD.WIDE R6, R0, R7, UR4 ;  /* 0x0000000400069e25 */ /* 0x000fc8000f8e0207 */
[----:B------:R-:W-:Y:S02]  /*0f20*/  HFMA2 R19, -RZ, RZ, 0, 2.384185791015625e-07 ;  /* 0x00000004ff137431 */ /* 0x000fe400000001ff */
[----:B------:R-:W-:Y:S02]  /*0f30*/  HFMA2 R17, -RZ, RZ, 0, 2.384185791015625e-07 ;  /* 0x00000004ff117431 */ /* 0x000fe400000001ff */
[----:B------:R-:W-:Y:S01]  /*0f40*/  @!P1 IMAD.WIDE R10, R0, R11, UR6 ;  /* 0x00000006000a9e25 */ /* 0x000fe2000f8e020b */
[----:B------:R4:W5:Y:S01]  /*0f50*/  @!P1 LDG.E R4, desc[UR16][R6.64] ;  /* 0x0000001006049981 */ /* 0x000962000c1e1900 */
[----:B------:R-:W-:Y:S02]  /*0f60*/  MOV R15, 0x4 ;  /* 0x00000004000f7802 */ /* 0x000fe40000000f00 */
[----:B------:R-:W-:Y:S01]  /*0f70*/  HFMA2 R27, -RZ, RZ, 0, 2.384185791015625e-07 ;  /* 0x00000004ff1b7431 */ /* 0x000fe200000001ff */
[----:B------:R-:W-:Y:S01]  /*0f80*/  MOV R25, 0x4 ;  /* 0x0000000400197802 */ /* 0x000fe20000000f00 */
[----:B------:R1:W5:Y:S01]  /*0f90*/  @!P1 LDG.E R8, desc[UR16][R10.64] ;  /* 0x000000100a089981 */ /* 0x000362000c1e1900 */
[----:B------:R-:W-:-:S02]  /*0fa0*/  CS2R R12, SRZ ;  /* 0x00000000000c7805 */ /* 0x000fc4000001ff00 */
[----:B------:R-:W-:Y:S01]  /*0fb0*/  MOV R5, RZ ;  /* 0x000000ff00057202 */ /* 0x000fe20000000f00 */
[----:B------:R-:W-:-:S04]  /*0fc0*/  @!P1 IMAD.WIDE R18, R0, R19, UR8 ;  /* 0x0000000800129e25 */ /* 0x000fc8000f8e0213 */
[----:B----4-:R-:W-:Y:S02]  /*0fd0*/  HFMA2 R6, -RZ, RZ, 0, 0 ;  /* 0x00000000ff067431 */ /* 0x010fe400000001ff */
[----:B------:R-:W-:-:S04]  /*0fe0*/  @!P2 IMAD.WIDE R24, R0, R25, UR4 ;  /* 0x000000040018ae25 */ /* 0x000fc8000f8e0219 */
[----:B------:R-:W-:Y:S01]  /*0ff0*/  HFMA2 R7, -RZ, RZ, 0, 2.384185791015625e-07 ;  /* 0x00000004ff077431 */ /* 0x000fe200000001ff */
[----:B------:R-:W-:Y:S01]  /*1000*/  MOV R23, 0x4 ;  /* 0x0000000400177802 */ /* 0x000fe20000000f00 */
[----:B------:R4:W5:Y:S01]  /*1010*/  @!P1 LDG.E R12, desc[UR16][R18.64] ;  /* 0x00000010120c9981 */ /* 0x000962000c1e1900 */
[C---:B-1----:R-:W-:Y:S01]  /*1020*/  @!P2 IMAD.WIDE R10, R0.reuse, R15, UR8 ;  /* 0x00000008000aae25 */ /* 0x042fe2000f8e020f */
[----:B------:R-:W-:Y:S02]  /*1030*/  MOV R29, 0x4 ;  /* 0x00000004001d7802 */ /* 0x000fe40000000f00 */
[----:B------:R1:W5:Y:S01]  /*1040*/  @!P2 LDG.E R5, desc[UR16][R24.64+0x4] ;  /* 0x000004101805a981 */ /* 0x000362000c1e1900 */
[C---:B------:R-:W-:Y:S01]  /*1050*/  @!P3 IMAD.WIDE R14, R0.reuse, R17, UR4 ;  /* 0x00000004000ebe25 */ /* 0x040fe2000f8e0211 */
[----:B------:R-:W-:Y:S02]  /*1060*/  CS2R R16, SRZ ;  /* 0x0000000000107805 */ /* 0x000fe4000001ff00 */
[----:B------:R2:W5:Y:S01]  /*1070*/  @!P2 LDG.E R13, desc[UR16][R10.64+0x4] ;  /* 0x000004100a0da981 */ /* 0x000562000c1e1900 */
[----:B------:R-:W-:Y:S01]  /*1080*/  @!P2 IMAD.WIDE R26, R0, R27, UR6 ;  /* 0x00000006001aae25 */ /* 0x000fe2000f8e021b */
[----:B----4-:R-:W-:-:S02]  /*1090*/  CS2R R18, SRZ ;  /* 0x0000000000127805 */ /* 0x010fc4000001ff00 */
[----:B------:R4:W5:Y:S01]  /*10a0*/  @!P3 LDG.E R6, desc[UR16][R14.64+0x8] ;  /* 0x000008100e06b981 */ /* 0x000962000c1e1900 */
[----:B------:R-:W-:-:S03]  /*10b0*/  @!P3 IMAD.WIDE R22, R0, R23, UR6 ;  /* 0x000000060016be25 */ /* 0x000fc6000f8e0217 */
[----:B------:R0:W5:Y:S01]  /*10c0*/  @!P2 LDG.E R9, desc[UR16][R26.64+0x4] ;  /* 0x000004101a09a981 */ /* 0x000162000c1e1900 */
[----:B-1----:R-:W-:Y:S01]  /*10d0*/  @!P3 IMAD.WIDE R24, R0, R7, UR8 ;  /* 0x000000080018be25 */ /* 0x002fe2000f8e0207 */
[----:B--2---:R-:W-:-:S03]  /*10e0*/  CS2R R10, SRZ ;  /* 0x00000000000a7805 */ /* 0x004fc6000001ff00 */
[C---:B------:R-:W-:Y:S01]  /*10f0*/  IMAD.WIDE R28, R0.reuse, R29, UR10 ;  /* 0x0000000a001c7e25 */ /* 0x040fe2000f8e021d */
[----:B----4-:R-:W-:Y:S02]  /*1100*/  CS2R R14, SRZ ;  /* 0x00000000000e7805 */ /* 0x010fe4000001ff00 */
[----:B------:R4:W5:Y:S04]  /*1110*/  @!P3 LDG.E R10, desc[UR16][R22.64+0x8] ;  /* 0x00000810160ab981 */ /* 0x000968000c1e1900 */
[----:B------:R4:W5:Y:S04]  /*1120*/  @!P3 LDG.E R14, desc[UR16][R24.64+0x8] ;  /* 0x00000810180eb981 */ /* 0x000968000c1e1900 */
[----:B------:R4:W5:Y:S04]  /*1130*/  @!P2 LDG.E R17, desc[UR16][R28.64+0x4] ;  /* 0x000004101c11a981 */ /* 0x000968000c1e1900 */
[----:B------:R4:W5:Y:S01]  /*1140*/  @!P3 LDG.E R18, desc[UR16][R28.64+0x8] ;  /* 0x000008101c12b981 */ /* 0x000962000c1e1900 */
[----:B------:R-:W-:-:S03]  /*1150*/  IADD3 R2, PT, PT, R0, 0x3, RZ ;  /* 0x0000000300027810 */ /* 0x000fc60007ffe0ff */
[----:B------:R4:W5:Y:S01]  /*1160*/  @!P1 LDG.E R16, desc[UR16][R28.64] ;  /* 0x000000101c109981 */ /* 0x000962000c1e1900 */
[----:B------:R-:W-:Y:S01]  /*1170*/  ISETP.GE.AND P1, PT, R2, UR15, PT ;  /* 0x0000000f02007c0c */ /* 0x000fe2000bf26270 */
[----:B------:R-:W-:-:S12]  /*1180*/  HFMA2 R7, -RZ, RZ, 0, 0 ;  /* 0x00000000ff077431 */ /* 0x000fd800000001ff */
[----:B0---4-:R-:W-:Y:S05]  /*1190*/  @P1 BRA `(.L_x_1023) ;  /* 0x00000000005c1947 */ /* 0x011fea0003800000 */
[----:B------:R-:W-:Y:S01]  /*11a0*/  MOV R23, 0x4 ;  /* 0x0000000400177802 */ /* 0x000fe20000000f00 */
[----:B------:R4:W5:Y:S01]  /*11b0*/  LDG.E R19, desc[UR16][R28.64+0xc] ;  /* 0x00000c101c137981 */ /* 0x000962000c1e1900 */
[----:B------:R-:W-:Y:S02]  /*11c0*/  MOV R25, 0x4 ;  /* 0x0000000400197802 */ /* 0x000fe40000000f00 */
[----:B------:R-:W-:Y:S01]  /*11d0*/  MOV R27, 0x4 ;  /* 0x00000004001b7802 */ /* 0x000fe20000000f00 */
[----:B------:R-:W-:-:S04]  /*11e0*/  IMAD.WIDE R22, R0, R23, UR4 ;  /* 0x0000000400167e25 */ /* 0x000fc8000f8e0217 */
[C---:B------:R-:W-:Y:S01]  /*11f0*/  IMAD.WIDE R24, R0.reuse, R25, UR6 ;  /* 0x0000000600187e25 */ /* 0x040fe2000f8e0219 */
[----:B------:R4:W5:Y:S03]  /*1200*/  LDG.E R7, desc[UR16][R22.64+0xc] ;  /* 0x00000c1016077981 */ /* 0x000966000c1e1900 */
[----:B------:R-:W-:Y:S01]  /*1210*/  IMAD.WIDE R26, R0, R27, UR8 ;  /* 0x00000008001a7e25 */ /* 0x000fe2000f8e021b */
[----:B------:R4:W5:Y:S04]  /*1220*/  LDG.E R11, desc[UR16][R24.64+0xc] ;  /* 0x00000c10180b7981 */ /* 0x000968000c1e1900 */
[----:B------:R4:W5:Y:S01]  /*1230*/  LDG.E R15, desc[UR16][R26.64+0xc] ;  /* 0x00000c101a0f7981 */ /* 0x000962000c1e1900 */
[----:B------:R-:W-:Y:S05]  /*1240*/  BRA `(.L_x_1023) ;  /* 0x0000000000307947 */ /* 0x000fea0003800000 */
.L_x_1022:
[----:B------:R-:W-:Y:S01]  /*1250*/  HFMA2 R9, -RZ, RZ, 0, 2.384185791015625e-07 ;  /* 0x00000004ff097431 */ /* 0x000fe200000001ff */
[----:B------:R-:W-:Y:S01]  /*1260*/  MOV R5, 0x4 ;  /* 0x0000000400057802 */ /* 0x000fe20000000f00 */
[----:B------:R-:W-:Y:S01]  /*1270*/  HFMA2 R17, -RZ, RZ, 0, 2.384185791015625e-07 ;  /* 0x00000004ff117431 */ /* 0x000fe200000001ff */
[----:B------:R-:W-:-:S03]  /*1280*/  MOV R13, 0x4 ;  /* 0x00000004000d7802 */ /* 0x000fc60000000f00 */
[----:B------:R-:W-:-:S04]  /*1290*/  IMAD.WIDE R4, R0, R5, UR4 ;  /* 0x0000000400047e25 */ /* 0x000fc8000f8e0205 */
[C---:B------:R-:W-:Y:S02]  /*12a0*/  IMAD.WIDE R8, R0.reuse, R9, UR6 ;  /* 0x0000000600087e25 */ /* 0x040fe4000f8e0209 */
[----:B------:R-:W5:Y:S02]  /*12b0*/  LDG.E.128 R4, desc[UR16][R4.64] ;  /* 0x0000001004047981 */ /* 0x000f64000c1e1d00 */
[C---:B------:R-:W-:Y:S02]  /*12c0*/  IMAD.WIDE R12, R0.reuse, R13, UR8 ;  /* 0x00000008000c7e25 */ /* 0x040fe4000f8e020d */
[----:B------:R-:W5:Y:S02]  /*12d0*/  LDG.E.128 R8, desc[UR16][R8.64] ;  /* 0x0000001008087981 */ /* 0x000f64000c1e1d00 */
[----:B------:R-:W-:Y:S02]  /*12e0*/  IMAD.WIDE R16, R0, R17, UR10 ;  /* 0x0000000a00107e25 */ /* 0x000fe4000f8e0211 */
[----:B------:R-:W5:Y:S04]  /*12f0*/  LDG.E.128 R12, desc[UR16][R12.64] ;  /* 0x000000100c0c7981 */ /* 0x000f68000c1e1d00 */
[----:B------:R-:W5:Y:S02]  /*1300*/  LDG.E.128 R16, desc[UR16][R16.64] ;  /* 0x0000001010107981 */ /* 0x000f64000c1e1d00 */
.L_x_1023:
[----:B-123--:R-:W-:Y:S05]  /*1310*/  BSYNC.RECONVERGENT B1 ;  /* 0x0000000000017941 */ /* 0x00efea0003800200 */
.L_x_1021:
[----:B----45:R-:W-:Y:S01]  /*1320*/  FMUL.FTZ R23, R4, UR14 ;  /* 0x0000000e04177c20 */ /* 0x030fe20008410000 */
[----:B------:R-:W-:Y:S01]  /*1330*/  FMUL.FTZ R25, R6, UR14 ;  /* 0x0000000e06197c20 */ /* 0x000fe20008410000 */
[----:B------:R-:W1:Y:S01]  /*1340*/  MUFU.RCP R21, UR21 ;  /* 0x0000001500157d08 */ /* 0x000e620008001000 */
[----:B------:R-:W-:Y:S01]  /*1350*/  BSSY.RECONVERGENT B1, `(.L_x_1024) ;  /* 0x0000086000017945 */ /* 0x000fe20003800200 */
[C---:B------:R-:W-:Y:S01]  /*1360*/  FFMA.FTZ R2, R20.reuse, R16, R23 ;  /* 0x0000001014027223 */ /* 0x040fe20000010017 */
[----:B------:R-:W-:Y:S01]  /*1370*/  FMUL.FTZ R23, R5, UR14 ;  /* 0x0000000e05177c20 */ /* 0x000fe20008410000 */
[----:B------:R-:W-:Y:S01]  /*1380*/  FFMA.FTZ R18, R20, R18, R25 ;  /* 0x0000001214127223 */ /* 0x000fe20000010019 */
[----:B------:R-:W-:Y:S01]  /*1390*/  FMUL.FTZ R25, R7, UR14 ;  /* 0x0000000e07197c20 */ /* 0x000fe20008410000 */
[----:B------:R-:W-:Y:S01]  /*13a0*/  FMUL.FTZ R16, R2, R2 ;  /* 0x0000000202107220 */ /* 0x000fe20000410000 */
[----:B------:R-:W-:Y:S01]  /*13b0*/  FFMA.FTZ R17, R20, R17, R23 ;  /* 0x0000001114117223 */ /* 0x000fe20000010017 */
[----:B------:R-:W-:Y:S01]  /*13c0*/  FFMA.FTZ R27, R18, -UR18, R18 ;  /* 0x80000012121b7c23 */ /* 0x000fe20008010012 */
[----:B------:R-:W-:Y:S01]  /*13d0*/  FFMA.FTZ R19, R20, R19, R25 ;  /* 0x0000001314137223 */ /* 0x000fe20000010019 */
[----:B------:R-:W-:Y:S01]  /*13e0*/  FFMA.FTZ R23, R16, -UR19, R16 ;  /* 0x8000001310177c23 */ /* 0x000fe20008010010 */
[----:B------:R-:W-:Y:S01]  /*13f0*/  FMUL.FTZ R22, R17, R17 ;  /* 0x0000001111167220 */ /* 0x000fe20000410000 */
[----:B------:R-:W2:Y:S01]  /*1400*/  MUFU.RCP R16, UR20 ;  /* 0x0000001400107d08 */ /* 0x000ea20008001000 */
[----:B------:R-:W-:Y:S01]  /*1410*/  FFMA.FTZ R10, R10, UR18, R27 ;  /* 0x000000120a0a7c23 */ /* 0x000fe2000801001b */
[----:B------:R-:W-:Y:S01]  /*1420*/  FFMA.FTZ R12, R12, UR19, R23 ;  /* 0x000000130c0c7c23 */ /* 0x000fe20008010017 */
[----:B------:R-:W-:Y:S01]  /*1430*/  FFMA.FTZ R24, R22, -UR19, R22 ;  /* 0x8000001316187c23 */ /* 0x000fe20008010016 */
[----:B------:R-:W-:-:S02]  /*1440*/  FMUL.FTZ R23, R18, R18 ;  /* 0x0000001212177220 */ /* 0x000fc40000410000 */
[----:B-1----:R-:W-:Y:S01]  /*1450*/  FMUL.FTZ R22, R12, R21 ;  /* 0x000000150c167220 */ /* 0x002fe20000410000 */
[----:B------:R-:W-:Y:S01]  /*1460*/  FFMA.FTZ R13, R13, UR19, R24 ;  /* 0x000000130d0d7c23 */ /* 0x000fe20008010018 */
[----:B------:R-:W-:Y:S01]  /*1470*/  FMUL.FTZ R24, R19, R19 ;  /* 0x0000001313187220 */ /* 0x000fe20000410000 */
[----:B------:R-:W-:Y:S02]  /*1480*/  FFMA.FTZ R23, R23, -UR19, R23 ;  /* 0x8000001317177c23 */ /* 0x000fe40008010017 */
[-C--:B------:R-:W-:Y:S01]  /*1490*/  FMUL.FTZ R26, R13, R21.reuse ;  /* 0x000000150d1a7220 */ /* 0x080fe20000410000 */
[----:B------:R-:W-:Y:S01]  /*14a0*/  FFMA.FTZ R24, R24, -UR19, R24 ;  /* 0x8000001318187c23 */ /* 0x000fe20008010018 */
[----:B------:R-:W-:Y:S01]  /*14b0*/  FFMA.FTZ R14, R14, UR19, R23 ;  /* 0x000000130e0e7c23 */ /* 0x000fe20008010017 */
[----:B------:R-:W1:Y:S02]  /*14c0*/  MUFU.SQRT R22, R22 ;  /* 0x0000001600167308 */ /* 0x000e640000002000 */
[----:B------:R-:W-:Y:S01]  /*14d0*/  FFMA.FTZ R15, R15, UR19, R24 ;  /* 0x000000130f0f7c23 */ /* 0x000fe20008010018 */
[----:B------:R-:W-:Y:S01]  /*14e0*/  FMUL.FTZ R25, R14, R21 ;  /* 0x000000150e197220 */ /* 0x000fe20000410000 */
[----:B--2---:R-:W-:-:S02]  /*14f0*/  FMUL.FTZ R18, R10, R16 ;  /* 0x000000100a127220 */ /* 0x004fc40000410000 */
[----:B------:R-:W-:Y:S01]  /*1500*/  FMUL.FTZ R24, R15, R21 ;  /* 0x000000150f187220 */ /* 0x000fe20000410000 */
[----:B------:R-:W-:Y:S01]  /*1510*/  FFMA.FTZ R21, R2, -UR18, R2 ;  /* 0x8000001202157c23 */ /* 0x000fe20008010002 */
[----:B------:R-:W2:Y:S03]  /*1520*/  MUFU.SQRT R26, R26 ;  /* 0x0000001a001a7308 */ /* 0x000ea60000002000 */
[----:B------:R-:W-:-:S04]  /*1530*/  FFMA.FTZ R8, R8, UR18, R21 ;  /* 0x0000001208087c23 */ /* 0x000fc80008010015 */
[----:B------:R-:W-:Y:S01]  /*1540*/  FMUL.FTZ R2, R8, R16 ;  /* 0x0000001008027220 */ /* 0x000fe20000410000 */
[----:B------:R-:W3:Y:S01]  /*1550*/  MUFU.SQRT R24, R24 ;  /* 0x0000001800187308 */ /* 0x000ee20000002000 */
[----:B-1----:R-:W-:-:S07]  /*1560*/  FADD.FTZ R23, R22, UR22 ;  /* 0x0000001616177e21 */ /* 0x002fce0008010000 */
[----:B------:R-:W1:Y:S01]  /*1570*/  MUFU.SQRT R25, R25 ;  /* 0x0000001900197308 */ /* 0x000e620000002000 */
[----:B--2---:R-:W-:Y:S01]  /*1580*/  FADD.FTZ R22, R26, UR22 ;  /* 0x000000161a167e21 */ /* 0x004fe20008010000 */
[----:B------:R-:W-:-:S04]  /*1590*/  FFMA.FTZ R26, R17, -UR18, R17 ;  /* 0x80000012111a7c23 */ /* 0x000fc80008010011 */
[----:B------:R-:W-:Y:S02]  /*15a0*/  FFMA.FTZ R9, R9, UR18, R26 ;  /* 0x0000001209097c23 */ /* 0x000fe4000801001a */
[----:B------:R-:W2:Y:S01]  /*15b0*/  MUFU.RCP R23, R23 ;  /* 0x0000001700177308 */ /* 0x000ea20000001000 */
[----:B---3--:R-:W-:Y:S01]  /*15c0*/  FADD.FTZ R17, R24, UR22 ;  /* 0x0000001618117e21 */ /* 0x008fe20008010000 */
[----:B------:R-:W-:-:S04]  /*15d0*/  FFMA.FTZ R24, R19, -UR18, R19 ;  /* 0x8000001213187c23 */ /* 0x000fc80008010013 */
[----:B------:R-:W-:Y:S02]  /*15e0*/  FFMA.FTZ R11, R11, UR18, R24 ;  /* 0x000000120b0b7c23 */ /* 0x000fe40008010018 */
[----:B------:R-:W3:Y:S01]  /*15f0*/  MUFU.RCP R22, R22 ;  /* 0x0000001600167308 */ /* 0x000ee20000001000 */
[----:B-1----:R-:W-:Y:S01]  /*1600*/  FADD.FTZ R28, R25, UR22 ;  /* 0x00000016191c7e21 */ /* 0x002fe20008010000 */
[-C--:B------:R-:W-:Y:S01]  /*1610*/  FMUL.FTZ R25, R9, R16.reuse ;  /* 0x0000001009197220 */ /* 0x080fe20000410000 */
[----:B------:R-:W-:-:S05]  /*1620*/  FMUL.FTZ R16, R11, R16 ;  /* 0x000000100b107220 */ /* 0x000fca0000410000 */
[----:B------:R-:W1:Y:S01]  /*1630*/  MUFU.RCP R21, R28 ;  /* 0x0000001c00157308 */ /* 0x000e620000001000 */
[----:B--2---:R-:W-:-:S04]  /*1640*/  FMUL.FTZ R23, R2, R23 ;  /* 0x0000001702177220 */ /* 0x004fc80000410000 */
[----:B------:R-:W-:-:S03]  /*1650*/  FFMA.FTZ R4, -R23, UR23, R4 ;  /* 0x0000001717047c23 */ /* 0x000fc60008010104 */
[----:B------:R-:W2:Y:S01]  /*1660*/  MUFU.RCP R17, R17 ;  /* 0x0000001100117308 */ /* 0x000ea20000001000 */
[----:B---3--:R-:W-:-:S04]  /*1670*/  FMUL.FTZ R22, R25, R22 ;  /* 0x0000001619167220 */ /* 0x008fc80000410000 */
[----:B------:R-:W-:-:S03]  /*1680*/  FFMA.FTZ R5, -R22, UR23, R5 ;  /* 0x0000001716057c23 */ /* 0x000fc60008010105 */
[----:B------:R3:W4:Y:S01]  /*1690*/  F2F.BF16.F32 R2, R4 ;  /* 0x0000000400027304 */ /* 0x0007220000202000 */
[----:B-1----:R-:W-:-:S04]  /*16a0*/  FMUL.FTZ R19, R18, R21 ;  /* 0x0000001512137220 */ /* 0x002fc80000410000 */
[----:B------:R-:W-:-:S03]  /*16b0*/  FFMA.FTZ R6, -R19, UR23, R6 ;  /* 0x0000001713067c23 */ /* 0x000fc60008010106 */
[----:B------:R3:W1:Y:S01]  /*16c0*/  F2F.BF16.F32 R21, R5 ;  /* 0x0000000500157304 */ /* 0x0006620000202000 */
[----:B--2---:R-:W-:-:S04]  /*16d0*/  FMUL.FTZ R16, R16, R17 ;  /* 0x0000001110107220 */ /* 0x004fc80000410000 */
[----:B------:R-:W-:-:S03]  /*16e0*/  FFMA.FTZ R7, -R16, UR23, R7 ;  /* 0x0000001710077c23 */ /* 0x000fc60008010107 */
[----:B------:R3:W2:Y:S08]  /*16f0*/  F2F.BF16.F32 R26, R6 ;  /* 0x00000006001a7304 */ /* 0x0006b00000202000 */
[----:B------:R3:W0:Y:S01]  /*1700*/  F2F.BF16.F32 R27, R7 ;  /* 0x00000007001b7304 */ /* 0x0006220000202000 */
[----:B-1--4-:R-:W-:Y:S05]  /*1710*/  @P0 BRA `(.L_x_1025) ;  /* 0x0000000000e40947 */ /* 0x012fea0003800000 */
[C---:B------:R-:W-:Y:S01]  /*1720*/  ISETP.GE.AND P1, PT, R0.reuse, UR15, PT ;  /* 0x0000000f00007c0c */ /* 0x040fe2000bf26270 */
[----:B------:R-:W-:Y:S01]  /*1730*/  HFMA2 R17, -RZ, RZ, 0, 2.384185791015625e-07 ;  /* 0x00000004ff117431 */ /* 0x000fe200000001ff */
[----:B------:R-:W-:Y:S01]  /*1740*/  IADD3 R16, PT, PT, R0, 0x1, RZ ;  /* 0x0000000100107810 */ /* 0x000fe20007ffe0ff */
[----:B------:R-:W-:Y:S01]  /*1750*/  HFMA2 R19, -RZ, RZ, 0, 1.1920928955078125e-07 ;  /* 0x00000002ff137431 */ /* 0x000fe200000001ff */
[----:B------:R-:W-:Y:S01]  /*1760*/  MOV R25, 0x4 ;  /* 0x0000000400197802 */ /* 0x000fe20000000f00 */
[----:B------:R-:W-:Y:S01]  /*1770*/  HFMA2 R22, -RZ, RZ, 0, 2.384185791015625e-07 ;  /* 0x00000004ff167431 */ /* 0x000fe200000001ff */
[----:B------:R-:W-:Y:S02]  /*1780*/  ISETP.GE.AND P2, PT, R16, UR15, PT ;  /* 0x0000000f10007c0c */ /* 0x000fe4000bf46270 */
[----:B------:R-:W-:Y:S02]  /*1790*/  MOV R29, 0x4 ;  /* 0x00000004001d7802 */ /* 0x000fe40000000f00 */
[----:B------:R-:W-:-:S02]  /*17a0*/  IADD3 R18, PT, PT, R0, 0x2, RZ ;  /* 0x0000000200127810 */ /* 0x000fc40007ffe0ff */
[----:B------:R-:W-:Y:S01]  /*17b0*/  MOV R23, 0x4 ;  /* 0x0000000400177802 */ /* 0x000fe20000000f00 */
[----:B------:R-:W-:Y:S01]  /*17c0*/  @!P1 IMAD.WIDE R24, R0, R25, UR4 ;  /* 0x0000000400189e25 */ /* 0x000fe2000f8e0219 */
[----:B------:R-:W-:-:S03]  /*17d0*/  ISETP.GE.AND P3, PT, R18, UR15, PT ;  /* 0x0000000f12007c0c */ /* 0x000fc6000bf66270 */
[C---:B------:R-:W-:Y:S01]  /*17e0*/  @!P1 IMAD.WIDE R16, R0.reuse, R17, UR6 ;  /* 0x0000000600109e25 */ /* 0x040fe2000f8e0211 */
[----:B------:R3:W-:Y:S03]  /*17f0*/  @!P1 STG.E desc[UR16][R24.64], R4 ;  /* 0x0000000418009986 */ /* 0x0007e6000c101910 */
[C---:B------:R-:W-:Y:S01]  /*1800*/  @!P1 IMAD.WIDE R28, R0.reuse, R29, UR8 ;  /* 0x00000008001c9e25 */ /* 0x040fe2000f8e021d */
[----:B------:R1:W-:Y:S04]  /*1810*/  @!P1 STG.E desc[UR16][R16.64], R8 ;  /* 0x0000000810009986 */ /* 0x0003e8000c101910 */
[----:B------:R4:W-:Y:S01]  /*1820*/  @!P1 STG.E desc[UR16][R28.64], R12 ;  /* 0x0000000c1c009986 */ /* 0x0009e2000c101910 */
[----:B---3--:R-:W-:Y:S01]  /*1830*/  HFMA2 R4, -RZ, RZ, 0, 1.1920928955078125e-07 ;  /* 0x00000002ff047431 */ /* 0x008fe200000001ff */
[----:B------:R-:W-:Y:S01]  /*1840*/  MOV R25, 0x4 ;  /* 0x0000000400197802 */ /* 0x000fe20000000f00 */
[----:B-1----:R-:W-:Y:S01]  /*1850*/  @!P1 IMAD.WIDE R16, R0, R19, UR12 ;  /* 0x0000000c00109e25 */ /* 0x002fe2000f8e0213 */
[----:B------:R-:W-:-:S03]  /*1860*/  MOV R8, 0x4 ;  /* 0x0000000400087802 */ /* 0x000fc60000000f00 */
[C---:B------:R-:W-:Y:S01]  /*1870*/  @!P2 IMAD.WIDE R18, R0.reuse, R23, UR4 ;  /* 0x000000040012ae25 */ /* 0x040fe2000f8e0217 */
[----:B------:R1:W-:Y:S03]  /*1880*/  @!P1 STG.E.U16 desc[UR16][R16.64], R2 ;  /* 0x0000000210009986 */ /* 0x0003e6000c101510 */
[----:B----4-:R-:W-:Y:S02]  /*1890*/  HFMA2 R12, -RZ, RZ, 0, 2.384185791015625e-07 ;  /* 0x00000004ff0c7431 */ /* 0x010fe400000001ff */
[C---:B------:R-:W-:Y:S01]  /*18a0*/  @!P2 IMAD.WIDE R22, R0.reuse, R22, UR6 ;  /* 0x000000060016ae25 */ /* 0x040fe2000f8e0216 */
[----:B------:R3:W-:Y:S03]  /*18b0*/  @!P2 STG.E desc[UR16][R18.64+0x4], R5 ;  /* 0x000004051200a986 */ /* 0x0007e6000c101910 */
[C---:B------:R-:W-:Y:S01]  /*18c0*/  @!P2 IMAD.WIDE R24, R0.reuse, R25, UR8 ;  /* 0x000000080018ae25 */ /* 0x040fe2000f8e0219 */
[----:B------:R4:W-:Y:S03]  /*18d0*/  @!P2 STG.E desc[UR16][R22.64+0x4], R9 ;  /* 0x000004091600a986 */ /* 0x0009e6000c101910 */
[C---:B------:R-:W-:Y:S01]  /*18e0*/  @!P2 IMAD.WIDE R28, R0.reuse, R4, UR12 ;  /* 0x0000000c001cae25 */ /* 0x040fe2000f8e0204 */
[----:B------:R0:W-:Y:S01]  /*18f0*/  @!P2 STG.E desc[UR16][R24.64+0x4], R13 ;  /* 0x0000040d1800a986 */ /* 0x0001e2000c101910 */
[----:B-1----:R-:W-:-:S02]  /*1900*/  IADD3 R2, PT, PT, R0, 0x3, RZ ;  /* 0x0000000300027810 */ /* 0x002fc40007ffe0ff */
[----:B------:R-:W-:Y:S01]  /*1910*/  @!P3 IMAD.WIDE R16, R0, R12, UR6 ;  /* 0x000000060010be25 */ /* 0x000fe2000f8e020c */
[----:B---3--:R-:W-:Y:S01]  /*1920*/  MOV R19, 0x4 ;  /* 0x0000000400137802 */ /* 0x008fe20000000f00 */
[----:B------:R1:W-:Y:S01]  /*1930*/  @!P2 STG.E.U16 desc[UR16][R28.64+0x2], R21 ;  /* 0x000002151c00a986 */ /* 0x0003e2000c101510 */
[----:B------:R-:W-:Y:S01]  /*1940*/  ISETP.GE.AND P1, PT, R2, UR15, PT ;  /* 0x0000000f02007c0c */ /* 0x000fe2000bf26270 */
[----:B------:R-:W-:-:S04]  /*1950*/  @!P3 IMAD.WIDE R4, R0, R8, UR4 ;  /* 0x000000040004be25 */ /* 0x000fc8000f8e0208 */
[----:B----4-:R-:W-:Y:S02]  /*1960*/  HFMA2 R9, -RZ, RZ, 0, 1.1920928955078125e-07 ;  /* 0x00000002ff097431 */ /* 0x010fe400000001ff */
[C---:B------:R-:W-:Y:S01]  /*1970*/  @!P3 IMAD.WIDE R18, R0.reuse, R19, UR8 ;  /* 0x000000080012be25 */ /* 0x040fe2000f8e0213 */
[----:B------:R1:W-:Y:S04]  /*1980*/  @!P3 STG.E desc[UR16][R4.64+0x8], R6 ;  /* 0x000008060400b986 */ /* 0x0003e8000c101910 */
[----:B------:R1:W-:Y:S01]  /*1990*/  @!P3 STG.E desc[UR16][R16.64+0x8], R10 ;  /* 0x0000080a1000b986 */ /* 0x0003e2000c101910 */
[----:B------:R-:W-:-:S03]  /*19a0*/  @!P3 IMAD.WIDE R8, R0, R9, UR12 ;  /* 0x0000000c0008be25 */ /* 0x000fc6000f8e0209 */
[----:B------:R1:W-:Y:S04]  /*19b0*/  @!P3 STG.E desc[UR16][R18.64+0x8], R14 ;  /* 0x0000080e1200b986 */ /* 0x0003e8000c101910 */
[----:B--2---:R1:W-:Y:S01]  /*19c0*/  @!P3 STG.E.U16 desc[UR16][R8.64+0x4], R26 ;  /* 0x0000041a0800b986 */ /* 0x0043e2000c101510 */
[----:B0-----:R-:W-:Y:S05]  /*19d0*/  @P1 BRA `(.L_x_1026) ;  /* 0x0000000000741947 */ /* 0x001fea0003800000 */
[----:B-1----:R-:W-:Y:S02]  /*19e0*/  MOV R5, 0x4 ;  /* 0x0000000400057802 */ /* 0x002fe40000000f00 */
[----:B------:R-:W-:Y:S02]  /*19f0*/  MOV R9, 0x4 ;  /* 0x0000000400097802 */ /* 0x000fe40000000f00 */
[----:B------:R-:W-:Y:S01]  /*1a00*/  MOV R13, 0x4 ;  /* 0x00000004000d7802 */ /* 0x000fe20000000f00 */
[----:B------:R-:W-:Y:S01]  /*1a10*/  IMAD.WIDE R4, R0, R5, UR4 ;  /* 0x0000000400047e25 */ /* 0x000fe2000f8e0205 */
[----:B------:R-:W-:-:S03]  /*1a20*/  MOV R17, 0x2 ;  /* 0x0000000200117802 */ /* 0x000fc60000000f00 */
[C---:B------:R-:W-:Y:S01]  /*1a30*/  IMAD.WIDE R8, R0.reuse, R9, UR6 ;  /* 0x0000000600087e25 */ /* 0x040fe2000f8e0209 */
[----:B------:R0:W-:Y:S03]  /*1a40*/  STG.E desc[UR16][R4.64+0xc], R7 ;  /* 0x00000c0704007986 */ /* 0x0001e6000c101910 */
[C---:B------:R-:W-:Y:S01]  /*1a50*/  IMAD.WIDE R12, R0.reuse, R13, UR8 ;  /* 0x00000008000c7e25 */ /* 0x040fe2000f8e020d */
[----:B------:R0:W-:Y:S03]  /*1a60*/  STG.E desc[UR16][R8.64+0xc], R11 ;  /* 0x00000c0b08007986 */ /* 0x0001e6000c101910 */
[----:B------:R-:W-:Y:S01]  /*1a70*/  IMAD.WIDE R16, R0, R17, UR12 ;  /* 0x0000000c00107e25 */ /* 0x000fe2000f8e0211 */
[----:B------:R0:W-:Y:S04]  /*1a80*/  STG.E desc[UR16][R12.64+0xc], R15 ;  /* 0x00000c0f0c007986 */ /* 0x0001e8000c101910 */
[----:B------:R0:W-:Y:S01]  /*1a90*/  STG.E.U16 desc[UR16][R16.64+0x6], R27 ;  /* 0x0000061b10007986 */ /* 0x0001e2000c101510 */
[----:B------:R-:W-:Y:S05]  /*1aa0*/  BRA `(.L_x_1026) ;  /* 0x0000000000407947 */ /* 0x000fea0003800000 */
.L_x_1025:
[----:B------:R-:W-:-:S04]  /*1ab0*/  IMAD.WIDE.U32 R16, R21, 0x10000, RZ ;  /* 0x0001000015107825 */ /* 0x000fc800078e00ff */
[----:B------:R-:W-:Y:S01]  /*1ac0*/  HFMA2 R21, -RZ, RZ, 0, 2.384185791015625e-07 ;  /* 0x00000004ff157431 */ /* 0x000fe200000001ff */
[----:B0-----:R-:W-:Y:S01]  /*1ad0*/  SHF.L.U32 R27, R27, 0x10, RZ ;  /* 0x000000101b1b7819 */ /* 0x001fe200000006ff */
[----:B------:R-:W-:Y:S01]  /*1ae0*/  HFMA2 R25, -RZ, RZ, 0, 1.1920928955078125e-07 ;  /* 0x00000002ff197431 */ /* 0x000fe200000001ff */
[----:B------:R-:W-:Y:S02]  /*1af0*/  MOV R19, 0x4 ;  /* 0x0000000400137802 */ /* 0x000fe40000000f00 */
[----:B------:R-:W-:Y:S02]  /*1b00*/  MOV R23, 0x4 ;  /* 0x0000000400177802 */ /* 0x000fe40000000f00 */
[----:B--2---:R-:W-:Y:S01]  /*1b10*/  LOP3.LUT R27, R17, R27, R26, 0xfe, !PT ;  /* 0x0000001b111b7212 */ /* 0x004fe200078efe1a */
[----:B------:R-:W-:Y:S01]  /*1b20*/  IMAD.WIDE R18, R0, R19, UR4 ;  /* 0x0000000400127e25 */ /* 0x000fe2000f8e0213 */
[----:B------:R-:W-:-:S03]  /*1b30*/  LOP3.LUT R26, R16, R2, RZ, 0xfc, !PT ;  /* 0x00000002101a7212 */ /* 0x000fc600078efcff */
[C---:B------:R-:W-:Y:S01]  /*1b40*/  IMAD.WIDE R16, R0.reuse, R21, UR6 ;  /* 0x0000000600107e25 */ /* 0x040fe2000f8e0215 */
[----:B------:R2:W-:Y:S03]  /*1b50*/  STG.E.128 desc[UR16][R18.64], R4 ;  /* 0x0000000412007986 */ /* 0x0005e6000c101d10 */
[C---:B------:R-:W-:Y:S01]  /*1b60*/  IMAD.WIDE R22, R0.reuse, R23, UR8 ;  /* 0x0000000800167e25 */ /* 0x040fe2000f8e0217 */
[----:B------:R2:W-:Y:S03]  /*1b70*/  STG.E.128 desc[UR16][R16.64], R8 ;  /* 0x0000000810007986 */ /* 0x0005e6000c101d10 */
[----:B------:R-:W-:Y:S01]  /*1b80*/  IMAD.WIDE R24, R0, R25, UR12 ;  /* 0x0000000c00187e25 */ /* 0x000fe2000f8e0219 */
[----:B------:R2:W-:Y:S04]  /*1b90*/  STG.E.128 desc[UR16][R22.64], R12 ;  /* 0x0000000c16007986 */ /* 0x0005e8000c101d10 */
[----:B------:R2:W-:Y:S02]  /*1ba0*/  STG.E.64 desc[UR16][R24.64], R26 ;  /* 0x0000001a18007986 */ /* 0x0005e4000c101b10 */
.L_x_1026:
[----:B------:R-:W-:Y:S05]  /*1bb0*/  BSYNC.RECONVERGENT B1 ;  /* 0x0000000000017941 */ /* 0x000fea0003800200 */
.L_x_1024:
[----:B------:R-:W-:-:S04]  /*1bc0*/  LEA R0, R3, R0, 0x2 ;  /* 0x0000000003007211 */ /* 0x000fc800078e10ff */
[----:B------:R-:W-:-:S13]  /*1bd0*/  ISETP.GE.AND P1, PT, R0, UR15, PT ;  /* 0x0000000f00007c0c */ /* 0x000fda000bf26270 */
[----:B------:R-:W-:Y:S05]  /*1be0*/  @!P1 BRA `(.L_x_1027) ;  /* 0xfffffff0009c9947 */ /* 0x000fea000383ffff */
[----:B------:R-:W-:Y:S05]  /*1bf0*/  BSYNC.RECONVERGENT B0 ;  /* 0x0000000000007941 */ /* 0x000fea0003800200 */
.L_x_1020:
[----:B------:R-:W-:Y:S05]  /*1c00*/  EXIT ;  /* 0x000000000000794d */ /* 0x000fea0003800000 */
.L_x_1028:
        /* <DEDUP_REMOVED lines=15> */
.L_x_1141:


//--------------------- .text._Z25multi_tensor_apply_kernelI18TensorListMetadataILi5EE15DistAdamFunctorIffN3c104HalfEEJPfffffff10adamMode_tfEEvlPViT_T0_DpT1_ --------------------------
	.section	.text._Z25multi_tensor_apply_kernelI18TensorListMetadataILi5EE15DistAdamFunctorIffN3c104HalfEEJPfffffff10adamMode_tfEEvlPViT_T0_DpT1_,"ax",@progbits
	.align	128
        .global         _Z25multi_tensor_apply_kernelI18TensorListMetadataILi5EE15DistAdamFunctorIffN3c104HalfEEJPfffffff10adamMode_tfEEvlPViT_T0_DpT1_
        .type           _Z25multi_tensor_apply_kernelI18TensorListMetadataILi5EE15DistAdamFunctorIffN3c104HalfEEJPfffffff10adamMode_tfEEvlPViT_T0_DpT1_,@function
        .size           _Z25multi_tensor_apply_kernelI18TensorListMetadataILi5EE15DistAdamFunctorIffN3c104HalfEEJPfffffff10adamMode_tfEEvlPViT_T0_DpT1_,(.L_x_1142 - _Z25multi_tensor_apply_kernelI18TensorListMetadataILi5EE15DistAdamFunctorIffN3c104HalfEEJPfffffff10adamMode_tfEEvlPViT_T0_DpT1_)
        .other          _Z25multi_tensor_apply_kernelI18TensorListMetadataILi5EE15DistAdamFunctorIffN3c104HalfEEJPfffffff10adamMode_tfEEvlPViT_T0_DpT1_,@"STO_CUDA_ENTRY STV_DEFAULT"
_Z25multi_tensor_apply_kernelI18TensorListMetadataILi5EE15DistAdamFunctorIffN3c104HalfEEJPfffffff10adamMode_tfEEvlPViT_T0_DpT1_:
.text._Z25multi_tensor_apply_kernelI18TensorListMetadataILi5EE15DistAdamFunctorIffN3c104HalfEEJPfffffff10adamMode_tfEEvlPViT_T0_DpT1_:
        /* <DEDUP_REMOVED lines=62> */
.L_x_1035:
        /* <DEDUP_REMOVED lines=14> */
.L_x_1031:
        /* <DEDUP_REMOVED lines=39> */
.L_x_1032:
        /* <DEDUP_REMOVED lines=44> */
[----:B------:R-:W-:Y:S01]  /*09f0*/  F2F.F16.F32 R26, R9 ;  /* 0x00000009001a7304 */ /* 0x000fe20000200800 */
[----:B--2---:R-:W-:-:S07]  /*0a00*/  FADD.FTZ R17, R29, UR26 ;  /* 0x0000001a1d117e21 */ /* 0x004fce0008010000 */
[----:B------:R-:W1:Y:S02]  /*0a10*/  MUFU.RCP R17, R17 ;  /* 0x0000001100117308 */ /* 0x000e640000001000 */
[----:B-1----:R-:W-:Y:S01]  /*0a20*/  FMUL.FTZ R19, R28, R17 ;  /* 0x000000111c137220 */ /* 0x002fe20000410000 */
[----:B------:R-:W-:-:S05]  /*0a30*/  FFMA.FTZ R28, R27, -UR21, R27 ;  /* 0x800000151b1c7c23 */ /* 0x000fca000801001b */
[----:B------:R-:W-:Y:S01]  /*0a40*/  F2F.F16.F32 R17, R8 ;  /* 0x0000000800117304 */ /* 0x000fe20000200800 */
        /* <DEDUP_REMOVED lines=8> */
[----:B------:R1:W2:Y:S01]  /*0ad0*/  F2F.F16.F32 R21, R10 ;  /* 0x0000000a00157304 */ /* 0x0002a20000200800 */
[----:B------:R-:W-:-:S04]  /*0ae0*/  FFMA.FTZ R16, R11, UR22, R16 ;  /* 0x000000160b107c23 */ /* 0x000fc80008010010 */
[----:B------:R-:W-:-:S04]  /*0af0*/  FFMA.FTZ R11, -R16, UR27, R11 ;  /* 0x0000001b100b7c23 */ /* 0x000fc8000801010b */
[----:B------:R1:W3:Y:S01]  /*0b00*/  F2F.F16.F32 R16, R11 ;  /* 0x0000000b00107304 */ /* 0x0002e20000200800 */
        /* <DEDUP_REMOVED lines=12> */
.L_x_1033:
        /* <DEDUP_REMOVED lines=30> */
.L_x_1034:
[----:B0--34-:R-:W0:Y:S02]  /*0db0*/  LDC R3, c[0x0][0x360] ;  /* 0x0000d800ff037b82 */ /* 0x019e240000000800 */
[----:B0-----:R-:W-:-:S04]  /*0dc0*/  LEA R0, R3, R0, 0x2 ;  /* 0x0000000003007211 */ /* 0x001fc800078e10ff */
[----:B------:R-:W-:-:S13]  /*0dd0*/  ISETP.GE.AND P1, PT, R0, UR15, PT ;  /* 0x0000000f00007c0c */ /* 0x000fda000bf26270 */
[----:B------:R-:W-:Y:S05]  /*0de0*/  @!P1 BRA `(.L_x_1035) ;  /* 0xfffffff4007c9947 */ /* 0x000fea000383ffff */
[----:B------:R-:W-:Y:S05]  /*0df0*/  BSYNC.RECONVERGENT B0 ;  /* 0x0000000000007941 */ /* 0x000fea0003800200 */
.L_x_1030:
[----:B------:R-:W-:Y:S05]  /*0e00*/  EXIT ;  /* 0x000000000000794d */ /* 0x000fea0003800000 */
.L_x_1029:
[----:B------:R-:W0:Y:S01]  /*0e10*/  LDC R3, c[0x0][0x360] ;  /* 0x0000d800ff037b82 */ /* 0x000e220000000800 */
[----:B------:R-:W-:Y:S01]  /*0e20*/  BSSY.RECONVERGENT B0, `(.L_x_1036) ;  /* 0x00000dd000007945 */ /* 0x000fe20003800200 */
[----:B------:R-:W1:Y:S01]  /*0e30*/  LDCU UR14, c[0x0][0xfa4] ;  /* 0x0001f480ff0e77ac */ /* 0x000e620008000800 */
[----:B------:R-:W2:Y:S01]  /*0e40*/  LDCU.64 UR18, c[0x0][0xf88] ;  /* 0x0001f100ff1277ac */ /* 0x000ea20008000a00 */
[----:B------:R-:W3:Y:S02]  /*0e50*/  LDCU.128 UR20, c[0x0][0xf90] ;  /* 0x0001f200ff1477ac */ /* 0x000ee40008000c00 */
.L_x_1043:
        /* <DEDUP_REMOVED lines=63> */
.L_x_1038:
        /* <DEDUP_REMOVED lines=12> */
.L_x_1039:
[----:B-123--:R-:W-:Y:S05]  /*1310*/  BSYNC.RECONVERGENT B1 ;  /* 0x0000000000017941 */ /* 0x00efea0003800200 */
.L_x_1037:
        /* <DEDUP_REMOVED lines=55> */
[----:B------:R3:W4:Y:S01]  /*1690*/  F2F.F16.F32 R2, R4 ;  /* 0x0000000400027304 */ /* 0x0007220000200800 */
[----:B-1----:R-:W-:-:S04]  /*16a0*/  FMUL.FTZ R19, R18, R21 ;  /* 0x0000001512137220 */ /* 0x002fc80000410000 */
[----:B------:R-:W-:-:S03]  /*16b0*/  FFMA.FTZ R6, -R19, UR23, R6 ;  /* 0x0000001713067c23 */ /* 0x000fc60008010106 */
[----:B------:R3:W1:Y:S01]  /*16c0*/  F2F.F16.F32 R21, R5 ;  /* 0x0000000500157304 */ /* 0x0006620000200800 */
[----:B--2---:R-:W-:-:S04]  /*16d0*/  FMUL.FTZ R16, R16, R17 ;  /* 0x0000001110107220 */ /* 0x004fc80000410000 */
[----:B------:R-:W-:-:S03]  /*16e0*/  FFMA.FTZ R7, -R16, UR23, R7 ;  /* 0x0000001710077c23 */ /* 0x000fc60008010107 */
[----:B------:R3:W2:Y:S08]  /*16f0*/  F2F.F16.F32 R26, R6 ;  /* 0x00000006001a7304 */ /* 0x0006b00000200800 */
[----:B------:R3:W0:Y:S01]  /*1700*/  F2F.F16.F32 R27, R7 ;  /* 0x00000007001b7304 */ /* 0x0006220000200800 */
        /* <DEDUP_REMOVED lines=58> */
.L_x_1041:
        /* <DEDUP_REMOVED lines=16> */
.L_x_1042:
[----:B------:R-:W-:Y:S05]  /*1bb0*/  BSYNC.RECONVERGENT B1 ;  /* 0x0000000000017941 */ /* 0x000fea0003800200 */
.L_x_1040:
[----:B------:R-:W-:-:S04]  /*1bc0*/  LEA R0, R3, R0, 0x2 ;  /* 0x0000000003007211 */ /* 0x000fc800078e10ff */
[----:B------:R-:W-:-:S13]  /*1bd0*/  ISETP.GE.AND P1, PT, R0, UR15, PT ;  /* 0x0000000f00007c0c */ /* 0x000fda000bf26270 */
[----:B------:R-:W-:Y:S05]  /*1be0*/  @!P1 BRA `(.L_x_1043) ;  /* 0xfffffff0009c9947 */ /* 0x000fea000383ffff */
[----:B------:R-:W-:Y:S05]  /*1bf0*/  BSYNC.RECONVERGENT B0 ;  /* 0x0000000000007941 */ /* 0x000fea0003800200 */
.L_x_1036:
[----:B------:R-:W-:Y:S05]  /*1c00*/  EXIT ;  /* 0x000000000000794d */ /* 0x000fea0003800000 */
.L_x_1044:
        /* <DEDUP_REMOVED lines=15> */
.L_x_1142:


//--------------------- .text._Z25multi_tensor_apply_kernelI18TensorListMetadataILi5EE15DistAdamFunctorIfffEJPfffffff10adamMode_tfEEvlPViT_T0_DpT1_ --------------------------
	.section	.text._Z25multi_tensor_apply_kernelI18TensorListMetadataILi5EE15DistAdamFunctorIfffEJPfffffff10adamMode_tfEEvlPViT_T0_DpT1_,"ax",@progbits
	.align	128
        .global         _Z25multi_tensor_apply_kernelI18TensorListMetadataILi5EE15DistAdamFunctorIfffEJPfffffff10adamMode_tfEEvlPViT_T0_DpT1_
        .type           _Z25multi_tensor_apply_kernelI18TensorListMetadataILi5EE15DistAdamFunctorIfffEJPfffffff10adamMode_tfEEvlPViT_T0_DpT1_,@function
        .size           _Z25multi_tensor_apply_kernelI18TensorListMetadataILi5EE15DistAdamFunctorIfffEJPfffffff10adamMode_tfEEvlPViT_T0_DpT1_,(.L_x_1143 - _Z25multi_tensor_apply_kernelI18TensorListMetadataILi5EE15DistAdamFunctorIfffEJPfffffff10adamMode_tfEEvlPViT_T0_DpT1_)
        .other          _Z25multi_tensor_apply_kernelI18TensorListMetadataILi5EE15DistAdamFunctorIfffEJPfffffff10adamMode_tfEEvlPViT_T0_DpT1_,@"STO_CUDA_ENTRY STV_DEFAULT"
_Z25multi_tensor_apply_kernelI18TensorListMetadataILi5EE15DistAdamFunctorIfffEJPfffffff10adamMode_tfEEvlPViT_T0_DpT1_:
.text._Z25multi_tensor_apply_kernelI18TensorListMetadataILi5EE15DistAdamFunctorIfffEJPfffffff10adamMode_tfEEvlPViT_T0_DpT1_:
        /* <DEDUP_REMOVED lines=48> */
[----:B------:R-:W1:Y:S06]  /*0300*/  LDCU UR19, c[0x0][0xfa0] ;  /* 0x0001f400ff1377ac */ /* 0x000e6c0008000800 */
[----:B------:R-:W2:Y:S01]  /*0310*/  LDC R21, c[0x0][0x360] ;  /* 0x0000d800ff157b82 */ /* 0x000ea20000000800 */
[----:B------:R-:W-:Y:S01]  /*0320*/  USHF.R.S32.HI UR18, URZ, 0x1f, UR14 ;  /* 0x0000001fff127899 */ /* 0x000fe2000801140e */
[----:B------:R-:W3:Y:S01]  /*0330*/  LDCU UR22, c[0x0][0xfa4] ;  /* 0x0001f480ff1677ac */ /* 0x000ee20008000800 */
[----:B------:R-:W4:Y:S01]  /*0340*/  LDCU UR23, c[0x0][0xfa4] ;  /* 0x0001f480ff1777ac */ /* 0x000f220008000800 */
[----:B------:R-:W0:Y:S01]  /*0350*/  LDCU.64 UR20, c[0x0][0xf88] ;  /* 0x0001f100ff1477ac */ /* 0x000e220008000a00 */
[----:B------:R-:W0:Y:S02]  /*0360*/  LDCU.64 UR28, c[0x0][0xf88] ;  /* 0x0001f100ff1c77ac */ /* 0x000e240008000a00 */
[----:B0-----:R0:W5:Y:S01]  /*0370*/  LDG.E R20, desc[UR16][R2.64] ;  /* 0x0000001002147981 */ /* 0x001162000c1e1900 */
[----:B------:R-:W-:Y:S01]  /*0380*/  @!P2 LOP3.LUT P1, RZ, R4, 0xf, RZ, 0xc0, !PT ;  /* 0x0000000f04ffa812 */ /* 0x000fe2000782c0ff */
[----:B------:R-:W-:Y:S01]  /*0390*/  ULEA UR12, UP0, UR14, UR12, 0x2 ;  /* 0x0000000c0e0c7291 */ /* 0x000fe2000f8010ff */
[----:B------:R-:W-:Y:S01]  /*03a0*/  PLOP3.LUT P0, PT, PT, PT, PT, 0x8, 0x80 ;  /* 0x000000000080781c */ /* 0x000fe20003f0e170 */
[----:B------:R-:W0:Y:S01]  /*03b0*/  LDCU.128 UR24, c[0x0][0xf90] ;  /* 0x0001f200ff1877ac */ /* 0x000e220008000c00 */
[----:B------:R-:W-:Y:S01]  /*03c0*/  @!P2 PLOP3.LUT P0, PT, P1, PT, PT, 0x8, 0x80 ;  /* 0x000000000080a81c */ /* 0x000fe20000f0e170 */
[----:B------:R-:W-:-:S02]  /*03d0*/  ULEA.HI.X UR13, UR14, UR13, UR18, 0x2, UP0 ;  /* 0x0000000d0e0d7291 */ /* 0x000fc400080f1412 */
[----:B-1----:R-:W-:Y:S01]  /*03e0*/  UISETP.NE.AND UP0, UPT, UR19, URZ, UPT ;  /* 0x000000ff1300728c */ /* 0x002fe2000bf05270 */
[----:B------:R-:W1:Y:S08]  /*03f0*/  LDCU.128 UR32, c[0x0][0xf90] ;  /* 0x0001f200ff2077ac */ /* 0x000e700008000c00 */
[----:B--234-:R-:W-:Y:S05]  /*0400*/  BRA.U !UP0, `(.L_x_1045) ;  /* 0x0000000908707547 */ /* 0x01cfea000b800000 */
[----:B------:R-:W-:Y:S01]  /*0410*/  BSSY.RECONVERGENT B0, `(.L_x_1046) ;  /* 0x000009a000007945 */ /* 0x000fe20003800200 */
.L_x_1050:
[----:B------:R-:W-:Y:S01]  /*0420*/  HFMA2 R25, -RZ, RZ, 0, 2.384185791015625e-07 ;  /* 0x00000004ff197431 */ /* 0x000fe200000001ff */
[----:B------:R-:W-:Y:S01]  /*0430*/  MOV R23, 0x4 ;  /* 0x0000000400177802 */ /* 0x000fe20000000f00 */
[----:B0-----:R-:W-:-:S04]  /*0440*/  HFMA2 R3, -RZ, RZ, 0, 2.384185791015625e-07 ;  /* 0x00000004ff037431 */ /* 0x001fc800000001ff */
[----:B------:R-:W-:-:S04]  /*0450*/  IMAD.WIDE R22, R0, R23, UR6 ;  /* 0x0000000600167e25 */ /* 0x000fc8000f8e0217 */
[----:B------:R-:W-:-:S04]  /*0460*/  IMAD.WIDE R24, R0, R25, UR4 ;  /* 0x0000000400187e25 */ /* 0x000fc8000f8e0219 */
[----:B------:R-:W-:Y:S01]  /*0470*/  IMAD.WIDE R2, R0, R3, UR8 ;  /* 0x0000000800027e25 */ /* 0x000fe2000f8e0203 */
[----:B------:R-:W-:Y:S06]  /*0480*/  @!P0 BRA `(.L_x_1047) ;  /* 0x00000000001c8947 */ /* 0x000fec0003800000 */
[----:B------:R-:W-:Y:S01]  /*0490*/  MOV R17, 0x4 ;  /* 0x0000000400117802 */ /* 0x000fe20000000f00 */
[----:B------:R0:W5:Y:S04]  /*04a0*/  LDG.E.128 R8, desc[UR16][R24.64] ;  /* 0x0000001018087981 */ /* 0x000168000c1e1d00 */
[----:B------:R-:W-:Y:S01]  /*04b0*/  IMAD.WIDE R16, R0, R17, UR10 ;  /* 0x0000000a00107e25 */ /* 0x000fe2000f8e0211 */
[----:B------:R0:W5:Y:S04]  /*04c0*/  LDG.E.128 R4, desc[UR16][R22.64] ;  /* 0x0000001016047981 */ /* 0x000168000c1e1d00 */
[----:B------:R0:W5:Y:S04]  /*04d0*/  LDG.E.128 R12, desc[UR16][R2.64] ;  /* 0x00000010020c7981 */ /* 0x000168000c1e1d00 */
[----:B------:R-:W5:Y:S01]  /*04e0*/  LDG.E.128 R16, desc[UR16][R16.64] ;  /* 0x0000001010107981 */ /* 0x000f62000c1e1d00 */
[----:B------:R-:W-:Y:S05]  /*04f0*/  BRA `(.L_x_1048) ;  /* 0x00000000009c7947 */ /* 0x000fea0003800000 */
.L_x_1047:
        /* <DEDUP_REMOVED lines=39> */
.L_x_1048:
[C---:B-----5:R-:W-:Y:S01]  /*0770*/  FMUL.FTZ R16, R20.reuse, R16 ;  /* 0x0000001014107220 */ /* 0x060fe20000410000 */
[C---:B------:R-:W-:Y:S01]  /*0780*/  FMUL.FTZ R17, R20.reuse, R17 ;  /* 0x0000001114117220 */ /* 0x040fe20000410000 */
[C---:B------:R-:W-:Y:S01]  /*0790*/  FMUL.FTZ R18, R20.reuse, R18 ;  /* 0x0000001214127220 */ /* 0x040fe20000410000 */
[----:B------:R-:W-:Y:S01]  /*07a0*/  FMUL.FTZ R19, R20, R19 ;  /* 0x0000001314137220 */ /* 0x000fe20000410000 */
[----:B------:R-:W-:Y:S01]  /*07b0*/  FFMA.FTZ R21, R16, -UR20, R16 ;  /* 0x8000001410157c23 */ /* 0x000fe20008010010 */
[C---:B---3--:R-:W-:Y:S01]  /*07c0*/  FFMA.FTZ R26, R17.reuse, -UR20, R17 ;  /* 0x80000014111a7c23 */ /* 0x048fe20008010011 */
[----:B------:R-:W-:Y:S02]  /*07d0*/  FMUL.FTZ R17, R17, R17 ;  /* 0x0000001111117220 */ /* 0x000fe40000410000 */
[----:B------:R-:W-:Y:S01]  /*07e0*/  FFMA.FTZ R4, R4, UR20, R21 ;  /* 0x0000001404047c23 */ /* 0x000fe20008010015 */
[----:B------:R-:W-:Y:S01]  /*07f0*/  FMUL.FTZ R21, R16, R16 ;  /* 0x0000001010157220 */ /* 0x000fe20000410000 */
[----:B------:R-:W-:Y:S01]  /*0800*/  FFMA.FTZ R5, R5, UR20, R26 ;  /* 0x0000001405057c23 */ /* 0x000fe2000801001a */
[----:B------:R-:W2:Y:S01]  /*0810*/  MUFU.RCP R16, UR25 ;  /* 0x0000001900107d08 */ /* 0x000ea20008001000 */
[----:B------:R-:W-:Y:S01]  /*0820*/  FFMA.FTZ R26, R17, -UR21, R17 ;  /* 0x80000015111a7c23 */ /* 0x000fe20008010011 */
[----:B------:R-:W-:Y:S01]  /*0830*/  FMUL.FTZ R17, R18, R18 ;  /* 0x0000001212117220 */ /* 0x000fe20000410000 */
[----:B------:R-:W-:-:S02]  /*0840*/  FFMA.FTZ R21, R21, -UR21, R21 ;  /* 0x8000001515157c23 */ /* 0x000fc40008010015 */
[----:B------:R-:W-:Y:S01]  /*0850*/  FFMA.FTZ R13, R13, UR21, R26 ;  /* 0x000000150d0d7c23 */ /* 0x000fe2000801001a */
[----:B------:R-:W-:Y:S01]  /*0860*/  FFMA.FTZ R17, R17, -UR21, R17 ;  /* 0x8000001511117c23 */ /* 0x000fe20008010011 */
[----:B------:R-:W-:-:S03]  /*0870*/  FFMA.FTZ R12, R12, UR21, R21 ;  /* 0x000000150c0c7c23 */ /* 0x000fc60008010015 */
[----:B------:R-:W-:Y:S01]  /*0880*/  FFMA.FTZ R14, R14, UR21, R17 ;  /* 0x000000150e0e7c23 */ /* 0x000fe20008010011 */
[----:B------:R-:W-:-:S04]  /*0890*/  FMUL.FTZ R17, R19, R19 ;  /* 0x0000001313117220 */ /* 0x000fc80000410000 */
[----:B------:R-:W-:Y:S01]  /*08a0*/  FFMA.FTZ R26, R17, -UR21, R17 ;  /* 0x80000015111a7c23 */ /* 0x000fe20008010011 */
[-C--:B--2---:R-:W-:Y:S01]  /*08b0*/  FMUL.FTZ R27, R12, R16.reuse ;  /* 0x000000100c1b7220 */ /* 0x084fe20000410000 */
[-C--:B------:R-:W-:Y:S02]  /*08c0*/  FMUL.FTZ R17, R13, R16.reuse ;  /* 0x000000100d117220 */ /* 0x080fe40000410000 */
[----:B------:R-:W-:Y:S01]  /*08d0*/  FFMA.FTZ R15, R15, UR21, R26 ;  /* 0x000000150f0f7c23 */ /* 0x000fe2000801001a */
[-C--:B------:R-:W-:Y:S01]  /*08e0*/  FMUL.FTZ R26, R14, R16.reuse ;  /* 0x000000100e1a7220 */ /* 0x080fe20000410000 */
[----:B------:R2:W3:Y:S02]  /*08f0*/  MUFU.SQRT R21, R27 ;  /* 0x0000001b00157308 */ /* 0x0004e40000002000 */
[----:B------:R-:W-:-:S06]  /*0900*/  FMUL.FTZ R16, R15, R16 ;  /* 0x000000100f107220 */ /* 0x000fcc0000410000 */
[----:B------:R-:W4:Y:S01]  /*0910*/  MUFU.SQRT R17, R17 ;  /* 0x0000001100117308 */ /* 0x000f220000002000 */
[----:B--2---:R-:W-:-:S04]  /*0920*/  FFMA.FTZ R27, R18, -UR20, R18 ;  /* 0x80000014121b7c23 */ /* 0x004fc80008010012 */
[----:B------:R-:W-:-:S03]  /*0930*/  FFMA.FTZ R6, R6, UR20, R27 ;  /* 0x0000001406067c23 */ /* 0x000fc6000801001b */
[----:B------:R-:W2:Y:S01]  /*0940*/  MUFU.SQRT R16, R16 ;  /* 0x0000001000107308 */ /* 0x000ea20000002000 */
[----:B---3--:R-:W-:-:S07]  /*0950*/  FADD.FTZ R21, R21, UR26 ;  /* 0x0000001a15157e21 */ /* 0x008fce0008010000 */
[----:B------:R-:W3:Y:S01]  /*0960*/  MUFU.SQRT R26, R26 ;  /* 0x0000001a001a7308 */ /* 0x000ee20000002000 */
[----:B----4-:R-:W-:-:S07]  /*0970*/  FADD.FTZ R17, R17, UR26 ;  /* 0x0000001a11117e21 */ /* 0x010fce0008010000 */
[----:B------:R-:W4:Y:S01]  /*0980*/  MUFU.RCP R18, UR24 ;  /* 0x0000001800127d08 */ /* 0x000f220008001000 */
[----:B--2---:R-:W-:-:S07]  /*0990*/  FADD.FTZ R16, R16, UR26 ;  /* 0x0000001a10107e21 */ /* 0x004fce0008010000 */
[----:B------:R-:W2:Y:S01]  /*09a0*/  MUFU.RCP R21, R21 ;  /* 0x0000001500157308 */ /* 0x000ea20000001000 */
[----:B---3--:R-:W-:Y:S01]  /*09b0*/  FADD.FTZ R27, R26, UR26 ;  /* 0x0000001a1a1b7e21 */ /* 0x008fe20008010000 */
[----:B------:R-:W-:-:S04]  /*09c0*/  FFMA.FTZ R26, R19, -UR20, R19 ;  /* 0x80000014131a7c23 */ /* 0x000fc80008010013 */
[----:B------:R-:W-:Y:S02]  /*09d0*/  FFMA.FTZ R7, R7, UR20, R26 ;  /* 0x0000001407077c23 */ /* 0x000fe4000801001a */
[----:B------:R-:W3:Y:S01]  /*09e0*/  MUFU.RCP R17, R17 ;  /* 0x0000001100117308 */ /* 0x000ee20000001000 */
[-C--:B----4-:R-:W-:Y:S01]  /*09f0*/  FMUL.FTZ R26, R4, R18.reuse ;  /* 0x00000012041a7220 */ /* 0x090fe20000410000 */
[----:B------:R-:W-:-:S06]  /*0a00*/  FMUL.FTZ R28, R6, R18 ;  /* 0x00000012061c7220 */ /* 0x000fcc0000410000 */
[----:B------:R-:W4:Y:S01]  /*0a10*/  MUFU.RCP R19, R27 ;  /* 0x0000001b00137308 */ /* 0x000f220000001000 */
[----:B--2---:R-:W-:Y:S01]  /*0a20*/  FMUL.FTZ R21, R26, R21 ;  /* 0x000000151a157220 */ /* 0x004fe20000410000 */
[----:B------:R-:W-:-:S03]  /*0a30*/  FMUL.FTZ R26, R5, R18 ;  /* 0x00000012051a7220 */ /* 0x000fc60000410000 */
[----:B------:R-:W-:-:S03]  /*0a40*/  FFMA.FTZ R21, R8, UR22, R21 ;  /* 0x0000001608157c23 */ /* 0x000fc60008010015 */
[----:B------:R-:W2:Y:S01]  /*0a50*/  MUFU.RCP R16, R16 ;  /* 0x0000001000107308 */ /* 0x000ea20000001000 */
[----:B---3--:R-:W-:Y:S01]  /*0a60*/  FMUL.FTZ R26, R26, R17 ;  /* 0x000000111a1a7220 */ /* 0x008fe20000410000 */
[----:B------:R-:W-:Y:S01]  /*0a70*/  FMUL.FTZ R17, R7, R18 ;  /* 0x0000001207117220 */ /* 0x000fe20000410000 */
[----:B------:R-:W-:Y:S02]  /*0a80*/  FFMA.FTZ R8, -R21, UR27, R8 ;  /* 0x0000001b15087c23 */ /* 0x000fe40008010108 */
[----:B------:R-:W-:Y:S01]  /*0a90*/  FFMA.FTZ R26, R9, UR22, R26 ;  /* 0x00000016091a7c23 */ /* 0x000fe2000801001a */
[----:B----4-:R-:W-:-:S03]  /*0aa0*/  FMUL.FTZ R19, R28, R19 ;  /* 0x000000131c137220 */ /* 0x010fc60000410000 */
[----:B------:R-:W-:Y:S01]  /*0ab0*/  FFMA.FTZ R9, -R26, UR27, R9 ;  /* 0x0000001b1a097c23 */ /* 0x000fe20008010109 */
[----:B------:R-:W-:Y:S01]  /*0ac0*/  FFMA.FTZ R19, R10, UR22, R19 ;  /* 0x000000160a137c23 */ /* 0x000fe20008010013 */
[----:B--2---:R-:W-:Y:S01]  /*0ad0*/  FMUL.FTZ R18, R17, R16 ;  /* 0x0000001011127220 */ /* 0x004fe20000410000 */
[----:B------:R-:W-:Y:S02]  /*0ae0*/  MOV R17, 0x4 ;  /* 0x0000000400117802 */ /* 0x000fe40000000f00 */
[----:B------:R-:W-:Y:S01]  /*0af0*/  FFMA.FTZ R10, -R19, UR27, R10 ;  /* 0x0000001b130a7c23 */ /* 0x000fe2000801010a */
[----:B------:R-:W-:Y:S02]  /*0b00*/  FFMA.FTZ R18, R11, UR22, R18 ;  /* 0x000000160b127c23 */ /* 0x000fe40008010012 */
[----:B------:R-:W-:-:S04]  /*0b10*/  @P0 IMAD.WIDE R16, R0, R17, UR12 ;  /* 0x0000000c00100e25 */ /* 0x000fc8000f8e0211 */
[----:B------:R-:W-:-:S05]  /*0b20*/  FFMA.FTZ R11, -R18, UR27, R11 ;  /* 0x0000001b120b7c23 */ /* 0x000fca000801010b */
[----:B------:R2:W-:Y:S04]  /*0b30*/  @P0 STG.E.128 desc[UR16][R24.64], R8 ;  /* 0x0000000818000986 */ /* 0x0005e8000c101d10 */
[----:B------:R2:W-:Y:S04]  /*0b40*/  @P0 STG.E.128 desc[UR16][R22.64], R4 ;  /* 0x0000000416000986 */ /* 0x0005e8000c101d10 */
[----:B------:R2:W-:Y:S04]  /*0b50*/  @P0 STG.E.128 desc[UR16][R2.64], R12 ;  /* 0x0000000c02000986 */ /* 0x0005e8000c101d10 */
[----:B------:R2:W-:Y:S01]  /*0b60*/  @P0 STG.E.128 desc[UR16][R16.64], R8 ;  /* 0x0000000810000986 */ /* 0x0005e2000c101d10 */
[----:B------:R-:W-:Y:S05]  /*0b70*/  @P0 BRA `(.L_x_1049) ;  /* 0x00000000007c0947 */ /* 0x000fea0003800000 */
[C---:B--2---:R-:W-:Y:S01]  /*0b80*/  IADD3 R16, PT, PT, R0.reuse, 0x1, RZ ;  /* 0x0000000100107810 */ /* 0x044fe20007ffe0ff */
[----:B------:R-:W-:Y:S01]  /*0b90*/  HFMA2 R19, -RZ, RZ, 0, 2.384185791015625e-07 ;  /* 0x00000004ff137431 */ /* 0x000fe200000001ff */
[----:B------:R-:W-:Y:S01]  /*0ba0*/  ISETP.GE.AND P1, PT, R0, UR15, PT ;  /* 0x0000000f00007c0c */ /* 0x000fe2000bf26270 */
[----:B------:R-:W-:Y:S01]  /*0bb0*/  HFMA2 R27, -RZ, RZ, 0, 2.384185791015625e-07 ;  /* 0x00000004ff1b7431 */ /* 0x000fe200000001ff */
[----:B------:R-:W-:Y:S02]  /*0bc0*/  ISETP.GE.AND P2, PT, R16, UR15, PT ;  /* 0x0000000f10007c0c */ /* 0x000fe4000bf46270 */
[C---:B------:R-:W-:Y:S02]  /*0bd0*/  IADD3 R16, PT, PT, R0.reuse, 0x2, RZ ;  /* 0x0000000200107810 */ /* 0x040fe40007ffe0ff */
[----:B------:R-:W-:Y:S02]  /*0be0*/  IADD3 R17, PT, PT, R0, 0x3, RZ ;  /* 0x0000000300117810 */ /* 0x000fe40007ffe0ff */
        /* <DEDUP_REMOVED lines=24> */
.L_x_1049:
[----:B0-23--:R-:W0:Y:S02]  /*0d70*/  LDC R3, c[0x0][0x360] ;  /* 0x0000d800ff037b82 */ /* 0x00de240000000800 */
[----:B0-----:R-:W-:-:S04]  /*0d80*/  LEA R0, R3, R0, 0x2 ;  /* 0x0000000003007211 */ /* 0x001fc800078e10ff */
[----:B------:R-:W-:-:S13]  /*0d90*/  ISETP.GE.AND P1, PT, R0, UR15, PT ;  /* 0x0000000f00007c0c */ /* 0x000fda000bf26270 */
[----:B------:R-:W-:Y:S05]  /*0da0*/  @!P1 BRA `(.L_x_1050) ;  /* 0xfffffff4009c9947 */ /* 0x000fea000383ffff */
[----:B-1----:R-:W-:Y:S05]  /*0db0*/  BSYNC.RECONVERGENT B0 ;  /* 0x0000000000007941 */ /* 0x002fea0003800200 */
.L_x_1046:
[----:B------:R-:W-:Y:S05]  /*0dc0*/  EXIT ;  /* 0x000000000000794d */ /* 0x000fea0003800000 */
.L_x_1045:
[----:B------:R-:W-:Y:S01]  /*0dd0*/  BSSY.RECONVERGENT B0, `(.L_x_1051) ;  /* 0x00000d1000007945 */ /* 0x000fe20003800200 */
.L_x_1058:
[----:B------:R-:W-:Y:S04]  /*0de0*/  BSSY.RECONVERGENT B1, `(.L_x_1052) ;  /* 0x000004a000017945 */ /* 0x000fe80003800200 */
[----:B012---:R-:W-:Y:S05]  /*0df0*/  @P0 BRA `(.L_x_1053) ;  /* 0x0000000000f00947 */ /* 0x007fea0003800000 */
[C---:B------:R-:W-:Y:S01]  /*0e00*/  ISETP.GE.AND P1, PT, R0.reuse, UR15, PT ;  /* 0x0000000f00007c0c */ /* 0x040fe2000bf26270 */
[----:B0-----:R-:W-:Y:S01]  /*0e10*/  HFMA2 R3, -RZ, RZ, 0, 2.384185791015625e-07 ;  /* 0x00000004ff037431 */ /* 0x001fe200000001ff */
[C---:B------:R-:W-:Y:S01]  /*0e20*/  IADD3 R5, PT, PT, R0.reuse, 0x1, RZ ;  /* 0x0000000100057810 */ /* 0x040fe20007ffe0ff */
[----:B------:R-:W-:Y:S01]  /*0e30*/  HFMA2 R4, -RZ, RZ, 0, 0 ;  /* 0x00000000ff047431 */ /* 0x000fe200000001ff */
[----:B------:R-:W-:Y:S02]  /*0e40*/  IADD3 R6, PT, PT, R0, 0x2, RZ ;  /* 0x0000000200067810 */ /* 0x000fe40007ffe0ff */
[----:B------:R-:W-:Y:S02]  /*0e50*/  CS2R R8, SRZ ;  /* 0x0000000000087805 */ /* 0x000fe4000001ff00 */
[----:B------:R-:W-:Y:S02]  /*0e60*/  ISETP.GE.AND P2, PT, R5, UR15, PT ;  /* 0x0000000f05007c0c */ /* 0x000fe4000bf46270 */
[----:B------:R-:W-:Y:S01]  /*0e70*/  ISETP.GE.AND P3, PT, R6, UR15, PT ;  /* 0x0000000f06007c0c */ /* 0x000fe2000bf66270 */
[----:B------:R-:W-:Y:S01]  /*0e80*/  HFMA2 R19, -RZ, RZ, 0, 2.384185791015625e-07 ;  /* 0x00000004ff137431 */ /* 0x000fe200000001ff */
[----:B------:R-:W-:Y:S01]  /*0e90*/  MOV R11, 0x4 ;  /* 0x00000004000b7802 */ /* 0x000fe20000000f00 */
[----:B------:R-:W-:Y:S01]  /*0ea0*/  HFMA2 R5, -RZ, RZ, 0, 0 ;  /* 0x00000000ff057431 */ /* 0x000fe200000001ff */
[----:B------:R-:W-:Y:S01]  /*0eb0*/  MOV R15, 0x4 ;  /* 0x00000004000f7802 */ /* 0x000fe20000000f00 */
[----:B------:R-:W-:Y:S01]  /*0ec0*/  @!P1 IMAD.WIDE R2, R0, R3, UR4 ;  /* 0x0000000400029e25 */ /* 0x000fe2000f8e0203 */
[----:B------:R-:W-:-:S03]  /*0ed0*/  MOV R7, 0x4 ;  /* 0x0000000400077802 */ /* 0x000fc60000000f00 */
[----:B------:R-:W-:-:S04]  /*0ee0*/  @!P1 IMAD.WIDE R10, R0, R11, UR6 ;  /* 0x00000006000a9e25 */ /* 0x000fc8000f8e020b */
[----:B------:R-:W-:Y:S02]  /*0ef0*/  HFMA2 R29, -RZ, RZ, 0, 2.384185791015625e-07 ;  /* 0x00000004ff1d7431 */ /* 0x000fe400000001ff */
[----:B------:R-:W-:Y:S01]  /*0f00*/  HFMA2 R23, -RZ, RZ, 0, 2.384185791015625e-07 ;  /* 0x00000004ff177431 */ /* 0x000fe200000001ff */
[----:B------:R-:W-:Y:S01]  /*0f10*/  MOV R6, RZ ;  /* 0x000000ff00067202 */ /* 0x000fe20000000f00 */
[----:B------:R0:W5:Y:S01]  /*0f20*/  @!P1 LDG.E R8, desc[UR16][R10.64] ;  /* 0x000000100a089981 */ /* 0x000162000c1e1900 */
[----:B------:R-:W-:Y:S01]  /*0f30*/  CS2R R12, SRZ ;  /* 0x00000000000c7805 */ /* 0x000fe2000001ff00 */
[C---:B------:R-:W-:Y:S02]  /*0f40*/  @!P2 IMAD.WIDE R18, R0.reuse, R19, UR4 ;  /* 0x000000040012ae25 */ /* 0x040fe4000f8e0213 */
[----:B------:R2:W5:Y:S01]  /*0f50*/  @!P1 LDG.E R4, desc[UR16][R2.64] ;  /* 0x0000001002049981 */ /* 0x000562000c1e1900 */
[----:B------:R-:W-:Y:S02]  /*0f60*/  MOV R27, 0x4 ;  /* 0x00000004001b7802 */ /* 0x000fe40000000f00 */
[----:B------:R-:W-:Y:S01]  /*0f70*/  MOV R25, 0x4 ;  /* 0x0000000400197802 */ /* 0x000fe20000000f00 */
[----:B------:R3:W5:Y:S01]  /*0f80*/  @!P2 LDG.E R5, desc[UR16][R18.64+0x4] ;  /* 0x000004101205a981 */ /* 0x000762000c1e1900 */
[----:B0-----:R-:W-:-:S04]  /*0f90*/  @!P3 IMAD.WIDE R10, R0, R15, UR4 ;  /* 0x00000004000abe25 */ /* 0x001fc8000f8e020f */
[C---:B--2---:R-:W-:Y:S01]  /*0fa0*/  @!P1 IMAD.WIDE R2, R0.reuse, R7, UR8 ;  /* 0x0000000800029e25 */ /* 0x044fe2000f8e0207 */
[----:B------:R0:W5:Y:S01]  /*0fb0*/  @!P3 LDG.E R6, desc[UR16][R10.64+0x8] ;  /* 0x000008100a06b981 */ /* 0x000162000c1e1900 */
[----:B------:R-:W-:Y:S02]  /*0fc0*/  CS2R R14, SRZ ;  /* 0x00000000000e7805 */ /* 0x000fe4000001ff00 */
[----:B------:R-:W-:Y:S02]  /*0fd0*/  CS2R R16, SRZ ;  /* 0x0000000000107805 */ /* 0x000fe4000001ff00 */
[----:B---3--:R-:W-:Y:S01]  /*0fe0*/  CS2R R18, SRZ ;  /* 0x0000000000127805 */ /* 0x008fe2000001ff00 */
[----:B------:R2:W5:Y:S01]  /*0ff0*/  @!P1 LDG.E R12, desc[UR16][R2.64] ;  /* 0x00000010020c9981 */ /* 0x000562000c1e1900 */
[----:B------:R-:W-:-:S04]  /*1000*/  @!P2 IMAD.WIDE R26, R0, R27, UR6 ;  /* 0x00000006001aae25 */ /* 0x000fc8000f8e021b */
[C---:B------:R-:W-:Y:S01]  /*1010*/  @!P2 IMAD.WIDE R28, R0.reuse, R29, UR8 ;  /* 0x00000008001cae25 */ /* 0x040fe2000f8e021d */
[----:B0-----:R-:W-:Y:S01]  /*1020*/  CS2R R10, SRZ ;  /* 0x00000000000a7805 */ /* 0x001fe2000001ff00 */
[----:B------:R3:W5:Y:S02]  /*1030*/  @!P2 LDG.E R9, desc[UR16][R26.64+0x4] ;  /* 0x000004101a09a981 */ /* 0x000764000c1e1900 */
[C---:B------:R-:W-:Y:S02]  /*1040*/  @!P3 IMAD.WIDE R22, R0.reuse, R23, UR6 ;  /* 0x000000060016be25 */ /* 0x040fe4000f8e0217 */
[----:B------:R3:W5:Y:S02]  /*1050*/  @!P2 LDG.E R13, desc[UR16][R28.64+0x4] ;  /* 0x000004101c0da981 */ /* 0x000764000c1e1900 */
[C---:B------:R-:W-:Y:S02]  /*1060*/  @!P3 IMAD.WIDE R24, R0.reuse, R25, UR8 ;  /* 0x000000080018be25 */ /* 0x040fe4000f8e0219 */
[----:B------:R3:W5:Y:S02]  /*1070*/  @!P3 LDG.E R10, desc[UR16][R22.64+0x8] ;  /* 0x00000810160ab981 */ /* 0x000764000c1e1900 */
[----:B--2---:R-:W-:-:S02]  /*1080*/  IMAD.WIDE R2, R0, R7, UR10 ;  /* 0x0000000a00027e25 */ /* 0x004fc4000f8e0207 */
[----:B------:R3:W5:Y:S04]  /*1090*/  @!P3 LDG.E R14, desc[UR16][R24.64+0x8] ;  /* 0x00000810180eb981 */ /* 0x000768000c1e1900 */
[----:B------:R3:W5:Y:S04]  /*10a0*/  @!P2 LDG.E R17, desc[UR16][R2.64+0x4] ;  /* 0x000004100211a981 */ /* 0x000768000c1e1900 */
[----:B------:R3:W5:Y:S01]  /*10b0*/  @!P3 LDG.E R18, desc[UR16][R2.64+0x8] ;  /* 0x000008100212b981 */ /* 0x000762000c1e1900 */
[----:B------:R-:W-:-:S03]  /*10c0*/  IADD3 R7, PT, PT, R0, 0x3, RZ ;  /* 0x0000000300077810 */ /* 0x000fc60007ffe0ff */
[----:B------:R3:W5:Y:S01]  /*10d0*/  @!P1 LDG.E R16, desc[UR16][R2.64] ;  /* 0x0000001002109981 */ /* 0x000762000c1e1900 */
[----:B------:R-:W-:Y:S01]  /*10e0*/  ISETP.GE.AND P1, PT, R7, UR15, PT ;  /* 0x0000000f07007c0c */ /* 0x000fe2000bf26270 */
[----:B------:R-:W-:-:S12]  /*10f0*/  HFMA2 R7, -RZ, RZ, 0, 0 ;  /* 0x00000000ff077431 */ /* 0x000fd800000001ff */
[----:B---3--:R-:W-:Y:S05]  /*1100*/  @P1 BRA `(.L_x_1054) ;  /* 0x00000000005c1947 */ /* 0x008fea0003800000 */
        /* <DEDUP_REMOVED lines=11> */
.L_x_1053:
        /* <DEDUP_REMOVED lines=12> */
.L_x_1054:
[----:B01----:R-:W-:Y:S05]  /*1280*/  BSYNC.RECONVERGENT B1 ;  /* 0x0000000000017941 */ /* 0x003fea0003800200 */
.L_x_1052:
[----:B--2--5:R-:W-:Y:S01]  /*1290*/  FMUL.FTZ R23, R4, UR23 ;  /* 0x0000001704177c20 */ /* 0x024fe20008410000 */
[----:B------:R-:W-:Y:S01]  /*12a0*/  FMUL.FTZ R25, R6, UR23 ;  /* 0x0000001706197c20 */ /* 0x000fe20008410000 */
[----:B------:R-:W0:Y:S01]  /*12b0*/  MUFU.RCP R3, UR33 ;  /* 0x0000002100037d08 */ /* 0x000e220008001000 */
[----:B------:R-:W-:Y:S01]  /*12c0*/  BSSY.RECONVERGENT B1, `(.L_x_1055) ;  /* 0x000007e000017945 */ /* 0x000fe20003800200 */
[C---:B------:R-:W-:Y:S01]  /*12d0*/  FFMA.FTZ R16, R20.reuse, R16, R23 ;  /* 0x0000001014107223 */ /* 0x040fe20000010017 */
[----:B------:R-:W-:Y:S01]  /*12e0*/  FMUL.FTZ R23, R5, UR23 ;  /* 0x0000001705177c20 */ /* 0x000fe20008410000 */
[----:B------:R-:W-:Y:S01]  /*12f0*/  FFMA.FTZ R18, R20, R18, R25 ;  /* 0x0000001214127223 */ /* 0x000fe20000010019 */
[----:B------:R-:W-:Y:S01]  /*1300*/  FMUL.FTZ R25, R7, UR23 ;  /* 0x0000001707197c20 */ /* 0x000fe20008410000 */
[----:B------:R-:W-:Y:S01]  /*1310*/  FMUL.FTZ R2, R16, R16 ;  /* 0x0000001010027220 */ /* 0x000fe20000410000 */
[C---:B------:R-:W-:Y:S02]  /*1320*/  FFMA.FTZ R17, R20.reuse, R17, R23 ;  /* 0x0000001114117223 */ /* 0x040fe40000010017 */
[----:B------:R-:W-:Y:S01]  /*1330*/  FFMA.FTZ R19, R20, R19, R25 ;  /* 0x0000001314137223 */ /* 0x000fe20000010019 */
[----:B------:R-:W-:Y:S01]  /*1340*/  FFMA.FTZ R23, R2, -UR29, R2 ;  /* 0x8000001d02177c23 */ /* 0x000fe20008010002 */
[----:B------:R-:W-:Y:S01]  /*1350*/  FMUL.FTZ R22, R17, R17 ;  /* 0x0000001111167220 */ /* 0x000fe20000410000 */
[----:B------:R-:W-:Y:S02]  /*1360*/  MUFU.RCP R2, UR32 ;  /* 0x0000002000027d08 */ /* 0x000fe40008001000 */
[----:B------:R-:W-:Y:S01]  /*1370*/  FFMA.FTZ R12, R12, UR29, R23 ;  /* 0x0000001d0c0c7c23 */ /* 0x000fe20008010017 */
[----:B------:R-:W-:Y:S01]  /*1380*/  FFMA.FTZ R24, R22, -UR29, R22 ;  /* 0x8000001d16187c23 */ /* 0x000fe20008010016 */
[----:B------:R-:W-:-:S02]  /*1390*/  FMUL.FTZ R23, R18, R18 ;  /* 0x0000001212177220 */ /* 0x000fc40000410000 */
[----:B0-----:R-:W-:Y:S01]  /*13a0*/  FMUL.FTZ R22, R12, R3 ;  /* 0x000000030c167220 */ /* 0x001fe20000410000 */
[----:B------:R-:W-:Y:S01]  /*13b0*/  FFMA.FTZ R13, R13, UR29, R24 ;  /* 0x0000001d0d0d7c23 */ /* 0x000fe20008010018 */
[----:B------:R-:W-:Y:S01]  /*13c0*/  FMUL.FTZ R24, R19, R19 ;  /* 0x0000001313187220 */ /* 0x000fe20000410000 */
[----:B------:R-:W-:-:S03]  /*13d0*/  FFMA.FTZ R23, R23, -UR29, R23 ;  /* 0x8000001d17177c23 */ /* 0x000fc60008010017 */
[----:B------:R-:W-:Y:S01]  /*13e0*/  FFMA.FTZ R24, R24, -UR29, R24 ;  /* 0x8000001d18187c23 */ /* 0x000fe20008010018 */
[----:B------:R-:W-:Y:S01]  /*13f0*/  FFMA.FTZ R14, R14, UR29, R23 ;  /* 0x0000001d0e0e7c23 */ /* 0x000fe20008010017 */
[-C--:B------:R-:W-:Y:S01]  /*1400*/  FMUL.FTZ R23, R13, R3.reuse ;  /* 0x000000030d177220 */ /* 0x080fe20000410000 */
[----:B------:R-:W0:Y:S01]  /*1410*/  MUFU.SQRT R22, R22 ;  /* 0x0000001600167308 */ /* 0x000e220000002000 */
[----:B------:R-:W-:Y:S01]  /*1420*/  FFMA.FTZ R15, R15, UR29, R24 ;  /* 0x0000001d0f0f7c23 */ /* 0x000fe20008010018 */
[----:B------:R-:W-:-:S03]  /*1430*/  FMUL.FTZ R25, R14, R3 ;  /* 0x000000030e197220 */ /* 0x000fc60000410000 */
[----:B------:R-:W-:-:S03]  /*1440*/  FMUL.FTZ R27, R15, R3 ;  /* 0x000000030f1b7220 */ /* 0x000fc60000410000 */
[----:B------:R-:W1:Y:S08]  /*1450*/  MUFU.SQRT R23, R23 ;  /* 0x0000001700177308 */ /* 0x000e700000002000 */
        /* <DEDUP_REMOVED lines=9> */
[----:B------:R-:W-:Y:S01]  /*14f0*/  FFMA.FTZ R16, R17, -UR28, R17 ;  /* 0x8000001c11107c23 */ /* 0x000fe20008010011 */
[----:B------:R-:W-:Y:S01]  /*1500*/  FFMA.FTZ R17, R18, -UR28, R18 ;  /* 0x8000001c12117c23 */ /* 0x000fe20008010012 */
[----:B------:R-:W-:Y:S01]  /*1510*/  FFMA.FTZ R18, R19, -UR28, R19 ;  /* 0x8000001c13127c23 */ /* 0x000fe20008010013 */
[----:B------:R-:W-:Y:S01]  /*1520*/  FFMA.FTZ R8, R8, UR28, R25 ;  /* 0x0000001c08087c23 */ /* 0x000fe20008010019 */
[----:B------:R-:W-:Y:S01]  /*1530*/  FFMA.FTZ R9, R9, UR28, R16 ;  /* 0x0000001c09097c23 */ /* 0x000fe20008010010 */
[----:B------:R-:W0:Y:S01]  /*1540*/  MUFU.RCP R23, R26 ;  /* 0x0000001a00177308 */ /* 0x000e220000001000 */
[----:B------:R-:W-:Y:S01]  /*1550*/  FFMA.FTZ R10, R10, UR28, R17 ;  /* 0x0000001c0a0a7c23 */ /* 0x000fe20008010011 */
[----:B------:R-:W-:Y:S01]  /*1560*/  FFMA.FTZ R11, R11, UR28, R18 ;  /* 0x0000001c0b0b7c23 */ /* 0x000fe20008010012 */
[-C--:B------:R-:W-:Y:S01]  /*1570*/  FMUL.FTZ R16, R8, R2.reuse ;  /* 0x0000000208107220 */ /* 0x080fe20000410000 */
[-C--:B------:R-:W-:Y:S01]  /*1580*/  FMUL.FTZ R17, R9, R2.reuse ;  /* 0x0000000209117220 */ /* 0x080fe20000410000 */
[-C--:B------:R-:W-:Y:S01]  /*1590*/  FMUL.FTZ R18, R10, R2.reuse ;  /* 0x000000020a127220 */ /* 0x080fe20000410000 */
[----:B------:R-:W-:Y:S01]  /*15a0*/  FMUL.FTZ R19, R11, R2 ;  /* 0x000000020b137220 */ /* 0x000fe20000410000 */
[----:B-1----:R-:W-:Y:S01]  /*15b0*/  FMUL.FTZ R3, R16, R3 ;  /* 0x0000000310037220 */ /* 0x002fe20000410000 */
[----:B------:R-:W1:Y:S01]  /*15c0*/  MUFU.RCP R24, R24 ;  /* 0x0000001800187308 */ /* 0x000e620000001000 */
[----:B--2---:R-:W-:-:S02]  /*15d0*/  FMUL.FTZ R22, R17, R22 ;  /* 0x0000001611167220 */ /* 0x004fc40000410000 */
[----:B------:R-:W-:Y:S02]  /*15e0*/  FFMA.FTZ R4, -R3, UR35, R4 ;  /* 0x0000002303047c23 */ /* 0x000fe40008010104 */
[----:B------:R-:W-:Y:S01]  /*15f0*/  FFMA.FTZ R5, -R22, UR35, R5 ;  /* 0x0000002316057c23 */ /* 0x000fe20008010105 */
[----:B0-----:R-:W-:-:S04]  /*1600*/  FMUL.FTZ R23, R18, R23 ;  /* 0x0000001712177220 */ /* 0x001fc80000410000 */
[----:B------:R-:W-:Y:S01]  /*1610*/  FFMA.FTZ R6, -R23, UR35, R6 ;  /* 0x0000002317067c23 */ /* 0x000fe20008010106 */
[----:B-1----:R-:W-:-:S04]  /*1620*/  FMUL.FTZ R24, R19, R24 ;  /* 0x0000001813187220 */ /* 0x002fc80000410000 */
[----:B------:R-:W-:Y:S01]  /*1630*/  FFMA.FTZ R7, -R24, UR35, R7 ;  /* 0x0000002318077c23 */ /* 0x000fe20008010107 */
[----:B------:R-:W-:Y:S06]  /*1640*/  @P0 BRA `(.L_x_1056) ;  /* 0x0000000000e40947 */ /* 0x000fec0003800000 */
[C---:B------:R-:W-:Y:S01]  /*1650*/  ISETP.GE.AND P1, PT, R0.reuse, UR15, PT ;  /* 0x0000000f00007c0c */ /* 0x040fe2000bf26270 */
[----:B------:R-:W-:Y:S01]  /*1660*/  HFMA2 R27, -RZ, RZ, 0, 2.384185791015625e-07 ;  /* 0x00000004ff1b7431 */ /* 0x000fe200000001ff */
[C---:B------:R-:W-:Y:S01]  /*1670*/  IADD3 R2, PT, PT, R0.reuse, 0x1, RZ ;  /* 0x0000000100027810 */ /* 0x040fe20007ffe0ff */
[----:B------:R-:W-:Y:S01]  /*1680*/  HFMA2 R17, -RZ, RZ, 0, 2.384185791015625e-07 ;  /* 0x00000004ff117431 */ /* 0x000fe200000001ff */
[----:B------:R-:W-:Y:S01]  /*1690*/  IADD3 R3, PT, PT, R0, 0x2, RZ ;  /* 0x0000000200037810 */ /* 0x000fe20007ffe0ff */
[----:B------:R-:W-:Y:S01]  /*16a0*/  HFMA2 R23, -RZ, RZ, 0, 2.384185791015625e-07 ;  /* 0x00000004ff177431 */ /* 0x000fe200000001ff */
[----:B------:R-:W-:Y:S02]  /*16b0*/  ISETP.GE.AND P2, PT, R2, UR15, PT ;  /* 0x0000000f02007c0c */ /* 0x000fe4000bf46270 */
[----:B------:R-:W-:Y:S02]  /*16c0*/  MOV R25, 0x4 ;  /* 0x0000000400197802 */ /* 0x000fe40000000f00 */
[----:B------:R-:W-:-:S02]  /*16d0*/  ISETP.GE.AND P3, PT, R3, UR15, PT ;  /* 0x0000000f03007c0c */ /* 0x000fc4000bf66270 */
[----:B------:R-:W-:Y:S01]  /*16e0*/  MOV R3, 0x4 ;  /* 0x0000000400037802 */ /* 0x000fe20000000f00 */
[C---:B------:R-:W-:Y:S01]  /*16f0*/  @!P1 IMAD.WIDE R24, R0.reuse, R25, UR4 ;  /* 0x0000000400189e25 */ /* 0x040fe2000f8e0219 */
[----:B------:R-:W-:Y:S02]  /*1700*/  MOV R19, 0x4 ;  /* 0x0000000400137802 */ /* 0x000fe40000000f00 */
[----:B------:R-:W-:Y:S01]  /*1710*/  MOV R29, 0x4 ;  /* 0x00000004001d7802 */ /* 0x000fe20000000f00 */
[C---:B------:R-:W-:Y:S01]  /*1720*/  @!P1 IMAD.WIDE R26, R0.reuse, R27, UR6 ;  /* 0x00000006001a9e25 */ /* 0x040fe2000f8e021b */
[----:B------:R0:W-:Y:S03]  /*1730*/  @!P1 STG.E desc[UR16][R24.64], R4 ;  /* 0x0000000418009986 */ /* 0x0001e6000c101910 */
[C---:B------:R-:W-:Y:S01]  /*1740*/  @!P1 IMAD.WIDE R2, R0.reuse, R3, UR8 ;  /* 0x0000000800029e25 */ /* 0x040fe2000f8e0203 */
[----:B------:R1:W-:Y:S03]  /*1750*/  @!P1 STG.E desc[UR16][R26.64], R8 ;  /* 0x000000081a009986 */ /* 0x0003e6000c101910 */
[C---:B------:R-:W-:Y:S01]  /*1760*/  @!P1 IMAD.WIDE R16, R0.reuse, R17, UR12 ;  /* 0x0000000c00109e25 */ /* 0x040fe2000f8e0211 */
[----:B------:R2:W-:Y:S03]  /*1770*/  @!P1 STG.E desc[UR16][R2.64], R12 ;  /* 0x0000000c02009986 */ /* 0x0005e6000c101910 */
[----:B------:R-:W-:-:S04]  /*1780*/  @!P2 IMAD.WIDE R18, R0, R19, UR4 ;  /* 0x000000040012ae25 */ /* 0x000fc8000f8e0213 */
[----:B0-----:R-:W-:Y:S01]  /*1790*/  HFMA2 R25, -RZ, RZ, 0, 2.384185791015625e-07 ;  /* 0x00000004ff197431 */ /* 0x001fe200000001ff */
[----:B------:R0:W-:Y:S01]  /*17a0*/  @!P1 STG.E desc[UR16][R16.64], R4 ;  /* 0x0000000410009986 */ /* 0x0001e2000c101910 */
[----:B------:R-:W-:-:S04]  /*17b0*/  @!P2 IMAD.WIDE R22, R0, R23, UR6 ;  /* 0x000000060016ae25 */ /* 0x000fc8000f8e0217 */
[----:B-1----:R-:W-:Y:S01]  /*17c0*/  HFMA2 R8, -RZ, RZ, 0, 2.384185791015625e-07 ;  /* 0x00000004ff087431 */ /* 0x002fe200000001ff */
[----:B------:R-:W-:Y:S01]  /*17d0*/  @!P2 STG.E desc[UR16][R18.64+0x4], R5 ;  /* 0x000004051200a986 */ /* 0x000fe2000c101910 */
[----:B------:R-:W-:Y:S01]  /*17e0*/  MOV R27, 0x4 ;  /* 0x00000004001b7802 */ /* 0x000fe20000000f00 */
[C---:B------:R-:W-:Y:S01]  /*17f0*/  @!P2 IMAD.WIDE R28, R0.reuse, R29, UR8 ;  /* 0x00000008001cae25 */ /* 0x040fe2000f8e021d */
[----:B------:R-:W-:Y:S01]  /*1800*/  MOV R26, 0x4 ;  /* 0x00000004001a7802 */ /* 0x000fe20000000f00 */
[----:B------:R1:W-:Y:S02]  /*1810*/  @!P2 STG.E desc[UR16][R22.64+0x4], R9 ;  /* 0x000004091600a986 */ /* 0x0003e4000c101910 */
[C---:B--2---:R-:W-:Y:S02]  /*1820*/  @!P2 IMAD.WIDE R2, R0.reuse, R25, UR12 ;  /* 0x0000000c0002ae25 */ /* 0x044fe4000f8e0219 */
[----:B------:R2:W-:Y:S01]  /*1830*/  @!P2 STG.E desc[UR16][R28.64+0x4], R13 ;  /* 0x0000040d1c00a986 */ /* 0x0005e2000c101910 */
[C---:B0-----:R-:W-:Y:S01]  /*1840*/  IADD3 R4, PT, PT, R0.reuse, 0x3, RZ ;  /* 0x0000000300047810 */ /* 0x041fe20007ffe0ff */
[----:B------:R-:W-:-:S02]  /*1850*/  @!P3 IMAD.WIDE R24, R0, R27, UR4 ;  /* 0x000000040018be25 */ /* 0x000fc4000f8e021b */
[----:B------:R2:W-:Y:S01]  /*1860*/  @!P2 STG.E desc[UR16][R2.64+0x4], R5 ;  /* 0x000004050200a986 */ /* 0x0005e2000c101910 */
[----:B------:R-:W-:Y:S01]  /*1870*/  ISETP.GE.AND P1, PT, R4, UR15, PT ;  /* 0x0000000f04007c0c */ /* 0x000fe2000bf26270 */
[----:B------:R-:W-:-:S04]  /*1880*/  @!P3 IMAD.WIDE R16, R0, R8, UR6 ;  /* 0x000000060010be25 */ /* 0x000fc8000f8e0208 */
[----:B-1----:R-:W-:Y:S01]  /*1890*/  HFMA2 R9, -RZ, RZ, 0, 2.384185791015625e-07 ;  /* 0x00000004ff097431 */ /* 0x002fe200000001ff */
[----:B------:R2:W-:Y:S01]  /*18a0*/  @!P3 STG.E desc[UR16][R24.64+0x8], R6 ;  /* 0x000008061800b986 */ /* 0x0005e2000c101910 */
[----:B------:R-:W-:-:S03]  /*18b0*/  @!P3 IMAD.WIDE R18, R0, R26, UR8 ;  /* 0x000000080012be25 */ /* 0x000fc6000f8e021a */
[----:B------:R2:W-:Y:S04]  /*18c0*/  @!P3 STG.E desc[UR16][R16.64+0x8], R10 ;  /* 0x0000080a1000b986 */ /* 0x0005e8000c101910 */
[----:B------:R2:W-:Y:S01]  /*18d0*/  @!P3 STG.E desc[UR16][R18.64+0x8], R14 ;  /* 0x0000080e1200b986 */ /* 0x0005e2000c101910 */
[----:B------:R-:W-:-:S05]  /*18e0*/  @!P3 IMAD.WIDE R8, R0, R9, UR12 ;  /* 0x0000000c0008be25 */ /* 0x000fca000f8e0209 */
[----:B------:R2:W-:Y:S01]  /*18f0*/  @!P3 STG.E desc[UR16][R8.64+0x8], R6 ;  /* 0x000008060800b986 */ /* 0x0005e2000c101910 */
[----:B------:R-:W-:Y:S05]  /*1900*/  @P1 BRA `(.L_x_1057) ;  /* 0x0000000000641947 */ /* 0x000fea0003800000 */
[----:B--2---:R-:W-:Y:S02]  /*1910*/  MOV R3, 0x4 ;  /* 0x0000000400037802 */ /* 0x004fe40000000f00 */
        /* <DEDUP_REMOVED lines=10> */
[----:B------:R0:W-:Y:S01]  /*19c0*/  STG.E desc[UR16][R12.64+0xc], R7 ;  /* 0x00000c070c007986 */ /* 0x0001e2000c101910 */
[----:B------:R-:W-:Y:S05]  /*19d0*/  BRA `(.L_x_1057) ;  /* 0x0000000000307947 */ /* 0x000fea0003800000 */
.L_x_1056:
[----:B------:R-:W-:Y:S01]  /*19e0*/  HFMA2 R17, -RZ, RZ, 0, 2.384185791015625e-07 ;  /* 0x00000004ff117431 */ /* 0x000fe200000001ff */
[----:B------:R-:W-:Y:S01]  /*19f0*/  MOV R3, 0x4 ;  /* 0x0000000400037802 */ /* 0x000fe20000000f00 */
[----:B------:R-:W-:Y:S01]  /*1a00*/  HFMA2 R23, -RZ, RZ, 0, 2.384185791015625e-07 ;  /* 0x00000004ff177431 */ /* 0x000fe200000001ff */
[----:B------:R-:W-:-:S03]  /*1a10*/  MOV R19, 0x4 ;  /* 0x0000000400137802 */ /* 0x000fc60000000f00 */
[----:B------:R-:W-:-:S04]  /*1a20*/  IMAD.WIDE R2, R0, R3, UR4 ;  /* 0x0000000400027e25 */ /* 0x000fc8000f8e0203 */
[C---:B------:R-:W-:Y:S01]  /*1a30*/  IMAD.WIDE R16, R0.reuse, R17, UR6 ;  /* 0x0000000600107e25 */ /* 0x040fe2000f8e0211 */
[----:B------:R1:W-:Y:S03]  /*1a40*/  STG.E.128 desc[UR16][R2.64], R4 ;  /* 0x0000000402007986 */ /* 0x0003e6000c101d10 */
[C---:B------:R-:W-:Y:S01]  /*1a50*/  IMAD.WIDE R18, R0.reuse, R19, UR8 ;  /* 0x0000000800127e25 */ /* 0x040fe2000f8e0213 */
[----:B------:R1:W-:Y:S03]  /*1a60*/  STG.E.128 desc[UR16][R16.64], R8 ;  /* 0x0000000810007986 */ /* 0x0003e6000c101d10 */
[----:B------:R-:W-:Y:S01]  /*1a70*/  IMAD.WIDE R22, R0, R23, UR12 ;  /* 0x0000000c00167e25 */ /* 0x000fe2000f8e0217 */
[----:B------:R1:W-:Y:S04]  /*1a80*/  STG.E.128 desc[UR16][R18.64], R12 ;  /* 0x0000000c12007986 */ /* 0x0003e8000c101d10 */
[----:B------:R1:W-:Y:S02]  /*1a90*/  STG.E.128 desc[UR16][R22.64], R4 ;  /* 0x0000000416007986 */ /* 0x0003e4000c101d10 */
.L_x_1057:
[----:B------:R-:W-:Y:S05]  /*1aa0*/  BSYNC.RECONVERGENT B1 ;  /* 0x0000000000017941 */ /* 0x000fea0003800200 */
.L_x_1055:
[----:B------:R-:W-:-:S04]  /*1ab0*/  LEA R0, R21, R0, 0x2 ;  /* 0x0000000015007211 */ /* 0x000fc800078e10ff */
[----:B------:R-:W-:-:S13]  /*1ac0*/  ISETP.GE.AND P1, PT, R0, UR15, PT ;  /* 0x0000000f00007c0c */ /* 0x000fda000bf26270 */
[----:B------:R-:W-:Y:S05]  /*1ad0*/  @!P1 BRA `(.L_x_1058) ;  /* 0xfffffff000c09947 */ /* 0x000fea000383ffff */
[----:B------:R-:W-:Y:S05]  /*1ae0*/  BSYNC.RECONVERGENT B0 ;  /* 0x0000000000007941 */ /* 0x000fea0003800200 */
.L_x_1051:
[----:B------:R-:W-:Y:S05]  /*1af0*/  EXIT ;  /* 0x000000000000794d */ /* 0x000fea0003800000 */
.L_x_1059:
        /* <DEDUP_REMOVED lines=16> */
.L_x_1143:


//--------------------- .nv.global.init           --------------------------
	.section	.nv.global.init,"aw",@progbits
.nv.global.init:
	.type		$str$4,@object
	.size		$str$4,($str$3 - $str$4)
$str$4:
        /*0000*/ 	.byte	0x6c, 0x72, 0x00
	.type		$str$3,@object
	.size		$str$3,($str - $str$3)
$str$3:
        /*0003*/ 	.byte	0x73, 0x74, 0x65, 0x70, 0x00
	.type		$str,@object
	.size		$str,($str$2 - $str)
$str:
        /*0008*/ 	.byte	0x6e, 0x6f, 0x6f, 0x70, 0x5f, 0x67, 0x6d, 0x65, 0x6d, 0x00
	.type		$str$2,@object
	.size		$str$2,($str$1 - $str$2)
$str$2:
        /*0012*/ 	.byte	0x67, 0x72, 0x61, 0x64, 0x5f, 0x73, 0x63, 0x61, 0x6c, 0x65, 0x5f, 0x70, 0x74, 0x72, 0x00
	.type		$str$1,@object
	.size		$str$1,(__unnamed_1 - $str$1)
$str$1:
        /*0021*/ 	.byte	0x2f, 0x74, 0x6d, 0x70, 0x2f, 0x6f, 0x73, 0x73, 0x5f, 0x6b, 0x65, 0x72, 0x6e, 0x65, 0x6c, 0x73
        /*0031*/ 	.byte	0x5f, 0x73, 0x72, 0x63, 0x2f, 0x61, 0x70, 0x65, 0x78, 0x2f, 0x61, 0x70, 0x65, 0x78, 0x2f, 0x63
        /*0041*/ 	.byte	0x6f, 0x6e, 0x74, 0x72, 0x69, 0x62, 0x2f, 0x63, 0x73, 0x72, 0x63, 0x2f, 0x6f, 0x70, 0x74, 0x69
        /*0051*/ 	.byte	0x6d, 0x69, 0x7a, 0x65, 0x72, 0x73, 0x2f, 0x6d, 0x75, 0x6c, 0x74, 0x69, 0x5f, 0x74, 0x65, 0x6e
        /*0061*/ 	.byte	0x73, 0x6f, 0x72, 0x5f, 0x64, 0x69, 0x73, 0x74, 0x6f, 0x70, 0x74, 0x5f, 0x61, 0x64, 0x61, 0x6d
        /*0071*/ 	.byte	0x5f, 0x6b, 0x65, 0x72, 0x6e, 0x65, 0x6c, 0x2e, 0x63, 0x75, 0x00
	.type		__unnamed_1,@object
	.size		__unnamed_1,(__unnamed_4 - __unnamed_1)
__unnamed_1:
        /*007c*/ 	.byte	0x76, 0x6f, 0x69, 0x64, 0x20, 0x44, 0x69, 0x73, 0x74, 0x41, 0x64, 0x61, 0x6d, 0x43, 0x61, 0x70
        /* <DEDUP_REMOVED lines=15> */
        /*017c*/ 	.byte	0x6f, 0x61, 0x74, 0x5d, 0x00
	.type		__unnamed_4,@object
	.size		__unnamed_4,(__unnamed_10 - __unnamed_4)
__unnamed_4:
        /* <DEDUP_REMOVED lines=16> */
        /*0281*/ 	.byte	0x3d, 0x20, 0x66, 0x6c, 0x6f, 0x61, 0x74, 0x5d, 0x00
	.type		__unnamed_10,@object
	.size		__unnamed_10,(__unnamed_2 - __unnamed_10)
__unnamed_10:
        /* <DEDUP_REMOVED lines=17> */
	.type		__unnamed_2,@object
	.size		__unnamed_2,(__unnamed_11 - __unnamed_2)
__unnamed_2:
        /* <DEDUP_REMOVED lines=17> */
	.type		__unnamed_11,@object
	.size		__unnamed_11,(__unnamed_3 - __unnamed_11)
__unnamed_11:
        /* <DEDUP_REMOVED lines=16> */
        /*059c*/ 	.byte	0x3d, 0x20, 0x63, 0x31, 0x30, 0x3a, 0x3a, 0x48, 0x61, 0x6c, 0x66, 0x5d, 0x00
	.type		__unnamed_3,@object
	.size		__unnamed_3,(__unnamed_19 - __unnamed_3)
__unnamed_3:
        /* <DEDUP_REMOVED lines=17> */
	.type		__unnamed_19,@object
	.size		__unnamed_19,(__unnamed_7 - __unnamed_19)
__unnamed_19:
        /* <DEDUP_REMOVED lines=17> */
	.type		__unnamed_7,@object
	.size		__unnamed_7,(__unnamed_13 - __unnamed_7)
__unnamed_7:
        /* <DEDUP_REMOVED lines=17> */
	.type		__unnamed_13,@object
	.size		__unnamed_13,(__unnamed_5 - __unnamed_13)
__unnamed_13:
        /* <DEDUP_REMOVED lines=17> */
	.type		__unnamed_5,@object
	.size		__unnamed_5,(__unnamed_12 - __unnamed_5)
__unnamed_5:
        /* <DEDUP_REMOVED lines=17> */
	.type		__unnamed_12,@object
	.size		__unnamed_12,(__unnamed_20 - __unnamed_12)
__unnamed_12:
        /* <DEDUP_REMOVED lines=17> */
        /*0bfa*/ 	.byte	0x00
	.type		__unnamed_20,@object
	.size		__unnamed_20,(__unnamed_16 - __unnamed_20)
__unnamed_20:
        /* <DEDUP_REMOVED lines=18> */
	.type		__unnamed_16,@object
	.size		__unnamed_16,(__unnamed_8 - __unnamed_16)
__unnamed_16:
        /* <DEDUP_REMOVED lines=18> */
	.type		__unnamed_8,@object
	.size		__unnamed_8,(__unnamed_14 - __unnamed_8)
__unnamed_8:
        /* <DEDUP_REMOVED lines=18> */
	.type		__unnamed_14,@object
	.size		__unnamed_14,(__unnamed_6 - __unnamed_14)
__unnamed_14:
        /* <DEDUP_REMOVED lines=18> */
	.type		__unnamed_6,@object
	.size		__unnamed_6,(__unnamed_22 - __unnamed_6)
__unnamed_6:
        /* <DEDUP_REMOVED lines=18> */
	.type		__unnamed_22,@object
	.size		__unnamed_22,(__unnamed_15 - __unnamed_22)
__unnamed_22:
        /* <DEDUP_REMOVED lines=18> */
	.type		__unnamed_15,@object
	.size		__unnamed_15,(__unnamed_23 - __unnamed_15)
__unnamed_15:
        /* <DEDUP_REMOVED lines=18> */
	.type		__unnamed_23,@object
	.size		__unnamed_23,(__unnamed_9 - __unnamed_23)
__unnamed_23:
        /* <DEDUP_REMOVED lines=18> */
	.type		__unnamed_9,@object
	.size		__unnamed_9,(__unnamed_25 - __unnamed_9)
__unnamed_9:
        /* <DEDUP_REMOVED lines=18> */
	.type		__unnamed_25,@object
	.size		__unnamed_25,(__unnamed_17 - __unnamed_25)
__unnamed_25:
        /* <DEDUP_REMOVED lines=18> */
	.type		__unnamed_17,@object
	.size		__unnamed_17,(__unnamed_21 - __unnamed_17)
__unnamed_17:
        /* <DEDUP_REMOVED lines=18> */
	.type		__unnamed_21,@object
	.size		__unnamed_21,(__unnamed_24 - __unnamed_21)
__unnamed_21:
        /* <DEDUP_REMOVED lines=18> */
	.type		__unnamed_24,@object
	.size		__unnamed_24,(__unnamed_26 - __unnamed_24)
__unnamed_24:
        /* <DEDUP_REMOVED lines=18> */
	.type		__unnamed_26,@object
	.size		__unnamed_26,(__unnamed_18 - __unnamed_26)
__unnamed_26:
        /* <DEDUP_REMOVED lines=18> */
	.type		__unnamed_18,@object
	.size		__unnamed_18,(__unnamed_27 - __unnamed_18)
__unnamed_18:
        /* <DEDUP_REMOVED lines=18> */
	.type		__unnamed_27,@object
	.size		__unnamed_27,(.L_26 - __unnamed_27)
__unnamed_27:
        /* <DEDUP_REMOVED lines=18> */
.L_26:


//--------------------- .nv.shared.reserved.0     --------------------------
	.section	.nv.shared.reserved.0,"aw",@nobits
	.weak		__nv_reservedSMEM_offset_0_alias
	.size		__nv_reservedSMEM_offset_0_alias, 0, 64
	.other		__nv_reservedSMEM_offset_0_alias,@"STO_CUDA_RESERVED_SHARED STV_DEFAULT"
__nv_reservedSMEM_offset_0_alias:
	.zero		0
	.zero		64


//--------------------- .nv.global                --------------------------
	.section	.nv.global,"aw",@nobits
.nv.global:
	.type		_ZN66_INTERNAL_27c7bd1e_35_multi_tensor_distopt_adam_kernel_cu_15fd16b94cuda3std3__48in_placeE,@object
	.size		_ZN66_INTERNAL_27c7bd1e_35_multi_tensor_distopt_adam_kernel_cu_15fd16b94cuda3std3__48in_placeE,(_ZN66_INTERNAL_27c7bd1e_35_multi_tensor_distopt_adam_kernel_cu_15fd16b94cuda3std6ranges3__45__cpo8distanceE - _ZN66_INTERNAL_27c7bd1e_35_multi_tensor_distopt_adam_kernel_cu_15fd16b94cuda3std3__48in_placeE)
_ZN66_INTERNAL_27c7bd1e_35_multi_tensor_distopt_adam_kernel_cu_15fd16b94cuda3std3__48in_placeE:
	.zero		1
	.type		_ZN66_INTERNAL_27c7bd1e_35_multi_tensor_distopt_adam_kernel_cu_15fd16b94cuda3std6ranges3__45__cpo8distanceE,@object
	.size		_ZN66_INTERNAL_27c7bd1e_35_multi_tensor_distopt_adam_kernel_cu_15fd16b94cuda3std6ranges3__45__cpo8distanceE,(_ZN66_INTERNAL_27c7bd1e_35_multi_tensor_distopt_adam_kernel_cu_15fd16b94cuda3std3__45__cpo6cbeginE - _ZN66_INTERNAL_27c7bd1e_35_multi_tensor_distopt_adam_kernel_cu_15fd16b94cuda3std6ranges3__45__cpo8distanceE)
_ZN66_INTERNAL_27c7bd1e_35_multi_tensor_distopt_adam_kernel_cu_15fd16b94cuda3std6ranges3__45__cpo8distanceE:
	.zero		1
	.type		_ZN66_INTERNAL_27c7bd1e_35_multi_tensor_distopt_adam_kernel_cu_15fd16b94cuda3std3__45__cpo6cbeginE,@object
	.size		_ZN66_INTERNAL_27c7bd1e_35_multi_tensor_distopt_adam_kernel_cu_15fd16b94cuda3std3__45__cpo6cbeginE,(_ZN66_INTERNAL_27c7bd1e_35_multi_tensor_distopt_adam_kernel_cu_15fd16b94cuda3std6ranges3__45__cpo7advanceE - _ZN66_INTERNAL_27c7bd1e_35_multi_tensor_distopt_adam_kernel_cu_15fd16b94cuda3std3__45__cpo6cbeginE)
_ZN66_INTERNAL_27c7bd1e_35_multi_tensor_distopt_adam_kernel_cu_15fd16b94cuda3std3__45__cpo6cbeginE:
	.zero		1
	.type		_ZN66_INTERNAL_27c7bd1e_35_multi_tensor_distopt_adam_kernel_cu_15fd16b94cuda3std6ranges3__45__cpo7advanceE,@object
	.size		_ZN66_INTERNAL_27c7bd1e_35_multi_tensor_distopt_adam_kernel_cu_15fd16b94cuda3std6ranges3__45__cpo7advanceE,(_ZN66_INTERNAL_27c7bd1e_35_multi_tensor_distopt_adam_kernel_cu_15fd16b94cuda3std3__45__cpo7crbeginE - _ZN66_INTERNAL_27c7bd1e_35_multi_tensor_distopt_adam_kernel_cu_15fd16b94cuda3std6ranges3__45__cpo7advanceE)
_ZN66_INTERNAL_27c7bd1e_35_multi_tensor_distopt_adam_kernel_cu_15fd16b94cuda3std6ranges3__45__cpo7advanceE:
	.zero		1
	.type		_ZN66_INTERNAL_27c7bd1e_35_multi_tensor_distopt_adam_kernel_cu_15fd16b94cuda3std3__45__cpo7crbeginE,@object
	.size		_ZN66_INTERNAL_27c7bd1e_35_multi_tensor_distopt_adam_kernel_cu_15fd16b94cuda3std3__45__cpo7crbeginE,(_ZN66_INTERNAL_27c7bd1e_35_multi_tensor_distopt_adam_kernel_cu_15fd16b94cuda3std6ranges3__45__cpo4dataE - _ZN66_INTERNAL_27c7bd1e_35_multi_tensor_distopt_adam_kernel_cu_15fd16b94cuda3std3__45__cpo7crbeginE)
_ZN66_INTERNAL_27c7bd1e_35_multi_tensor_distopt_adam_kernel_cu_15fd16b94cuda3std3__45__cpo7crbeginE:
	.zero		1
	.type		_ZN66_INTERNAL_27c7bd1e_35_multi_tensor_distopt_adam_kernel_cu_15fd16b94cuda3std6ranges3__45__cpo4dataE,@object
	.size		_ZN66_INTERNAL_27c7bd1e_35_multi_tensor_distopt_adam_kernel_cu_15fd16b94cuda3std6ranges3__45__cpo4dataE,(_ZN66_INTERNAL_27c7bd1e_35_multi_tensor_distopt_adam_kernel_cu_15fd16b94cuda3std6ranges3__45__cpo5beginE - _ZN66_INTERNAL_27c7bd1e_35_multi_tensor_distopt_adam_kernel_cu_15fd16b94cuda3std6ranges3__45__cpo4dataE)
_ZN66_INTERNAL_27c7bd1e_35_multi_tensor_distopt_adam_kernel_cu_15fd16b94cuda3std6ranges3__45__cpo4dataE:
	.zero		1
	.type		_ZN66_INTERNAL_27c7bd1e_35_multi_tensor_distopt_adam_kernel_cu_15fd16b94cuda3std6ranges3__45__cpo5beginE,@object
	.size		_ZN66_INTERNAL_27c7bd1e_35_multi_tensor_distopt_adam_kernel_cu_15fd16b94cuda3std6ranges3__45__cpo5beginE,(_ZN66_INTERNAL_27c7bd1e_35_multi_tensor_distopt_adam_kernel_cu_15fd16b94cuda3std3__468_GLOBAL__N__27c7bd1e_35_multi_tensor_distopt_adam_kernel_cu_15fd16b96ignoreE - _ZN66_INTERNAL_27c7bd1e_35_multi_tensor_distopt_adam_kernel_cu_15fd16b94cuda3std6ranges3__45__cpo5beginE)
_ZN66_INTERNAL_27c7bd1e_35_multi_tensor_distopt_adam_kernel_cu_15fd16b94cuda3std6ranges3__45__cpo5beginE:
	.zero		1
	.type		_ZN66_INTERNAL_27c7bd1e_35_multi_tensor_distopt_adam_kernel_cu_15fd16b94cuda3std3__468_GLOBAL__N__27c7bd1e_35_multi_tensor_distopt_adam_kernel_cu_15fd16b96ignoreE,@object
	.size		_ZN66_INTERNAL_27c7bd1e_35_multi_tensor_distopt_adam_kernel_cu_15fd16b94cuda3std3__468_GLOBAL__N__27c7bd1e_35_multi_tensor_distopt_adam_kernel_cu_15fd16b96ignoreE,(_ZN66_INTERNAL_27c7bd1e_35_multi_tensor_distopt_adam_kernel_cu_15fd16b94cuda3std6ranges3__45__cpo4sizeE - _ZN66_INTERNAL_27c7bd1e_35_multi_tensor_distopt_adam_kernel_cu_15fd16b94cuda3std3__468_GLOBAL__N__27c7bd1e_35_multi_tensor_distopt_adam_kernel_cu_15fd16b96ignoreE)
_ZN66_INTERNAL_27c7bd1e_35_multi_tensor_distopt_adam_kernel_cu_15fd16b94cuda3std3__468_GLOBAL__N__27c7bd1e_35_multi_tensor_distopt_adam_kernel_cu_15fd16b96ignoreE:
	.zero		1
	.type		_ZN66_INTERNAL_27c7bd1e_35_multi_tensor_distopt_adam_kernel_cu_15fd16b94cuda3std6ranges3__45__cpo4sizeE,@object
	.size		_ZN66_INTERNAL_27c7bd1e_35_multi_tensor_distopt_adam_kernel_cu_15fd16b94cuda3std6ranges3__45__cpo4sizeE,(_ZN66_INTERNAL_27c7bd1e_35_multi_tensor_distopt_adam_kernel_cu_15fd16b94cuda3std3__45__cpo5beginE - _ZN66_INTERNAL_27c7bd1e_35_multi_tensor_distopt_adam_kernel_cu_15fd16b94cuda3std6ranges3__45__cpo4sizeE)
_ZN66_INTERNAL_27c7bd1e_35_multi_tensor_distopt_adam_kernel_cu_15fd16b94cuda3std6ranges3__45__cpo4sizeE:
	.zero		1
	.type		_ZN66_INTERNAL_27c7bd1e_35_multi_tensor_distopt_adam_kernel_cu_15fd16b94cuda3std3__45__cpo5beginE,@object
	.size		_ZN66_INTERNAL_27c7bd1e_35_multi_tensor_distopt_adam_kernel_cu_15fd16b94cuda3std3__45__cpo5beginE,(_ZN66_INTERNAL_27c7bd1e_35_multi_tensor_distopt_adam_kernel_cu_15fd16b94cuda3std6ranges3__45__cpo6cbeginE - _ZN66_INTERNAL_27c7bd1e_35_multi_tensor_distopt_adam_kernel_cu_15fd16b94cuda3std3__45__cpo5beginE)
_ZN66_INTERNAL_27c7bd1e_35_multi_tensor_distopt_adam_kernel_cu_15fd16b94cuda3std3__45__cpo5beginE:
	.zero		1
	.type		_ZN66_INTERNAL_27c7bd1e_35_multi_tensor_distopt_adam_kernel_cu_15fd16b94cuda3std6ranges3__45__cpo6cbeginE,@object
	.size		_ZN66_INTERNAL_27c7bd1e_35_multi_tensor_distopt_adam_kernel_cu_15fd16b94cuda3std6ranges3__45__cpo6cbeginE,(_ZN66_INTERNAL_27c7bd1e_35_multi_tensor_distopt_adam_kernel_cu_15fd16b94cuda3std3__45__cpo6rbeginE - _ZN66_INTERNAL_27c7bd1e_35_multi_tensor_distopt_adam_kernel_cu_15fd16b94cuda3std6ranges3__45__cpo6cbeginE)
_ZN66_INTERNAL_27c7bd1e_35_multi_tensor_distopt_adam_kernel_cu_15fd16b94cuda3std6ranges3__45__cpo6cbeginE:
	.zero		1
	.type		_ZN66_INTERNAL_27c7bd1e_35_multi_tensor_distopt_adam_kernel_cu_15fd16b94cuda3std3__45__cpo6rbeginE,@object
	.size		_ZN66_INTERNAL_27c7bd1e_35_multi_tensor_distopt_adam_kernel_cu_15fd16b94cuda3std3__45__cpo6rbeginE,(_ZN66_INTERNAL_27c7bd1e_35_multi_tensor_distopt_adam_kernel_cu_15fd16b94cuda3std6ranges3__45__cpo4nextE - _ZN66_INTERNAL_27c7bd1e_35_multi_tensor_distopt_adam_kernel_cu_15fd16b94cuda3std3__45__cpo6rbeginE)
_ZN66_INTERNAL_27c7bd1e_35_multi_tensor_distopt_adam_kernel_cu_15fd16b94cuda3std3__45__cpo6rbeginE:
	.zero		1
	.type		_ZN66_INTERNAL_27c7bd1e_35_multi_tensor_distopt_adam_kernel_cu_15fd16b94cuda3std6ranges3__45__cpo4nextE,@object
	.size		_ZN66_INTERNAL_27c7bd1e_35_multi_tensor_distopt_adam_kernel_cu_15fd16b94cuda3std6ranges3__45__cpo4nextE,(_ZN66_INTERNAL_27c7bd1e_35_multi_tensor_distopt_adam_kernel_cu_15fd16b94cuda3std6ranges3__45__cpo4swapE - _ZN66_INTERNAL_27c7bd1e_35_multi_tensor_distopt_adam_kernel_cu_15fd16b94cuda3std6ranges3__45__cpo4nextE)
_ZN66_INTERNAL_27c7bd1e_35_multi_tensor_distopt_adam_kernel_cu_15fd16b94cuda3std6ranges3__45__cpo4nextE:
	.zero		1
	.type		_ZN66_INTERNAL_27c7bd1e_35_multi_tensor_distopt_adam_kernel_cu_15fd16b94cuda3std6ranges3__45__cpo4swapE,@object
	.size		_ZN66_INTERNAL_27c7bd1e_35_multi_tensor_distopt_adam_kernel_cu_15fd16b94cuda3std6ranges3__45__cpo4swapE,(_ZN66_INTERNAL_27c7bd1e_35_multi_tensor_distopt_adam_kernel_cu_15fd16b94cuda3std3__420unreachable_sentinelE - _ZN66_INTERNAL_27c7bd1e_35_multi_tensor_distopt_adam_kernel_cu_15fd16b94cuda3std6ranges3__45__cpo4swapE)
_ZN66_INTERNAL_27c7bd1e_35_multi_tensor_distopt_adam_kernel_cu_15fd16b94cuda3std6ranges3__45__cpo4swapE:
	.zero		1
	.type		_ZN66_INTERNAL_27c7bd1e_35_multi_tensor_distopt_adam_kernel_cu_15fd16b94cuda3std3__420unreachable_sentinelE,@object
	.size		_ZN66_INTERNAL_27c7bd1e_35_multi_tensor_distopt_adam_kernel_cu_15fd16b94cuda3std3__420unreachable_sentinelE,(_ZN66_INTERNAL_27c7bd1e_35_multi_tensor_distopt_adam_kernel_cu_15fd16b96thrust24THRUST_300001_SM_1000_NS6system6detail10sequential3seqE - _ZN66_INTERNAL_27c7bd1e_35_multi_tensor_distopt_adam_kernel_cu_15fd16b94cuda3std3__420unreachable_sentinelE)
_ZN66_INTERNAL_27c7bd1e_35_multi_tensor_distopt_adam_kernel_cu_15fd16b94cuda3std3__420unreachable_sentinelE:
	.zero		1
	.type		_ZN66_INTERNAL_27c7bd1e_35_multi_tensor_distopt_adam_kernel_cu_15fd16b96thrust24THRUST_300001_SM_1000_NS6system6detail10sequential3seqE,@object
	.size		_ZN66_INTERNAL_27c7bd1e_35_multi_tensor_distopt_adam_kernel_cu_15fd16b96thrust24THRUST_300001_SM_1000_NS6system6detail10sequential3seqE,(_ZN66_INTERNAL_27c7bd1e_35_multi_tensor_distopt_adam_kernel_cu_15fd16b94cuda3std3__45__cpo4cendE - _ZN66_INTERNAL_27c7bd1e_35_multi_tensor_distopt_adam_kernel_cu_15fd16b96thrust24THRUST_300001_SM_1000_NS6system6detail10sequential3seqE)
_ZN66_INTERNAL_27c7bd1e_35_multi_tensor_distopt_adam_kernel_cu_15fd16b96thrust24THRUST_300001_SM_1000_NS6system6detail10sequential3seqE:
	.zero		1
	.type		_ZN66_INTERNAL_27c7bd1e_35_multi_tensor_distopt_adam_kernel_cu_15fd16b94cuda3std3__45__cpo4cendE,@object
	.size		_ZN66_INTERNAL_27c7bd1e_35_multi_tensor_distopt_adam_kernel_cu_15fd16b94cuda3std3__45__cpo4cendE,(_ZN66_INTERNAL_27c7bd1e_35_multi_tensor_distopt_adam_kernel_cu_15fd16b94cuda3std6ranges3__45__cpo9iter_swapE - _ZN66_INTERNAL_27c7bd1e_35_multi_tensor_distopt_adam_kernel_cu_15fd16b94cuda3std3__45__cpo4cendE)
_ZN66_INTERNAL_27c7bd1e_35_multi_tensor_distopt_adam_kernel_cu_15fd16b94cuda3std3__45__cpo4cendE:
	.zero		1
	.type		_ZN66_INTERNAL_27c7bd1e_35_multi_tensor_distopt_adam_kernel_cu_15fd16b94cuda3std6ranges3__45__cpo9iter_swapE,@object
	.size		_ZN66_INTERNAL_27c7bd1e_35_multi_tensor_distopt_adam_kernel_cu_15fd16b94cuda3std6ranges3__45__cpo9iter_swapE,(_ZN66_INTERNAL_27c7bd1e_35_multi_tensor_distopt_adam_kernel_cu_15fd16b94cuda3std3__45__cpo5crendE - _ZN66_INTERNAL_27c7bd1e_35_multi_tensor_distopt_adam_kernel_cu_15fd16b94cuda3std6ranges3__45__cpo9iter_swapE)
_ZN66_INTERNAL_27c7bd1e_35_multi_tensor_distopt_adam_kernel_cu_15fd16b94cuda3std6ranges3__45__cpo9iter_swapE:
	.zero		1
	.type		_ZN66_INTERNAL_27c7bd1e_35_multi_tensor_distopt_adam_kernel_cu_15fd16b94cuda3std3__45__cpo5crendE,@object
	.size		_ZN66_INTERNAL_27c7bd1e_35_multi_tensor_distopt_adam_kernel_cu_15fd16b94cuda3std3__45__cpo5crendE,(_ZN66_INTERNAL_27c7bd1e_35_multi_tensor_distopt_adam_kernel_cu_15fd16b94cuda3std6ranges3__45__cpo5cdataE - _ZN66_INTERNAL_27c7bd1e_35_multi_tensor_distopt_adam_kernel_cu_15fd16b94cuda3std3__45__cpo5crendE)
_ZN66_INTERNAL_27c7bd1e_35_multi_tensor_distopt_adam_kernel_cu_15fd16b94cuda3std3__45__cpo5crendE:
	.zero		1
	.type		_ZN66_INTERNAL_27c7bd1e_35_multi_tensor_distopt_adam_kernel_cu_15fd16b94cuda3std6ranges3__45__cpo5cdataE,@object
	.size		_ZN66_INTERNAL_27c7bd1e_35_multi_tensor_distopt_adam_kernel_cu_15fd16b94cuda3std6ranges3__45__cpo5cdataE,(_ZN66_INTERNAL_27c7bd1e_35_multi_tensor_distopt_adam_kernel_cu_15fd16b94cuda3std6ranges3__45__cpo3endE - _ZN66_INTERNAL_27c7bd1e_35_multi_tensor_distopt_adam_kernel_cu_15fd16b94cuda3std6ranges3__45__cpo5cdataE)
_ZN66_INTERNAL_27c7bd1e_35_multi_tensor_distopt_adam_kernel_cu_15fd16b94cuda3std6ranges3__45__cpo5cdataE:
	.zero		1
	.type		_ZN66_INTERNAL_27c7bd1e_35_multi_tensor_distopt_adam_kernel_cu_15fd16b94cuda3std6ranges3__45__cpo3endE,@object
	.size		_ZN66_INTERNAL_27c7bd1e_35_multi_tensor_distopt_adam_kernel_cu_15fd16b94cuda3std6ranges3__45__cpo3endE,(_ZN66_INTERNAL_27c7bd1e_35_multi_tensor_distopt_adam_kernel_cu_15fd16b94cuda3std3__419piecewise_constructE - _ZN66_INTERNAL_27c7bd1e_35_multi_tensor_distopt_adam_kernel_cu_15fd16b94cuda3std6ranges3__45__cpo3endE)
_ZN66_INTERNAL_27c7bd1e_35_multi_tensor_distopt_adam_kernel_cu_15fd16b94cuda3std6ranges3__45__cpo3endE:
	.zero		1
	.type		_ZN66_INTERNAL_27c7bd1e_35_multi_tensor_distopt_adam_kernel_cu_15fd16b94cuda3std3__419piecewise_constructE,@object
	.size		_ZN66_INTERNAL_27c7bd1e_35_multi_tensor_distopt_adam_kernel_cu_15fd16b94cuda3std3__419piecewise_constructE,(_ZN66_INTERNAL_27c7bd1e_35_multi_tensor_distopt_adam_kernel_cu_15fd16b94cuda3std6ranges3__45__cpo5ssizeE - _ZN66_INTERNAL_27c7bd1e_35_multi_tensor_distopt_adam_kernel_cu_15fd16b94cuda3std3__419piecewise_constructE)
_ZN66_INTERNAL_27c7bd1e_35_multi_tensor_distopt_adam_kernel_cu_15fd16b94cuda3std3__419piecewise_constructE:
	.zero		1
	.type		_ZN66_INTERNAL_27c7bd1e_35_multi_tensor_distopt_adam_kernel_cu_15fd16b94cuda3std6ranges3__45__cpo5ssizeE,@object
	.size		_ZN66_INTERNAL_27c7bd1e_35_multi_tensor_distopt_adam_kernel_cu_15fd16b94cuda3std6ranges3__45__cpo5ssizeE,(_ZN66_INTERNAL_27c7bd1e_35_multi_tensor_distopt_adam_kernel_cu_15fd16b94cuda3std3__45__cpo3endE - _ZN66_INTERNAL_27c7bd1e_35_multi_tensor_distopt_adam_kernel_cu_15fd16b94cuda3std6ranges3__45__cpo5ssizeE)
_ZN66_INTERNAL_27c7bd1e_35_multi_tensor_distopt_adam_kernel_cu_15fd16b94cuda3std6ranges3__45__cpo5ssizeE:
	.zero		1
	.type		_ZN66_INTERNAL_27c7bd1e_35_multi_tensor_distopt_adam_kernel_cu_15fd16b94cuda3std3__45__cpo3endE,@object
	.size		_ZN66_INTERNAL_27c7bd1e_35_multi_tensor_distopt_adam_kernel_cu_15fd16b94cuda3std3__45__cpo3endE,(_ZN66_INTERNAL_27c7bd1e_35_multi_tensor_distopt_adam_kernel_cu_15fd16b94cuda3std6ranges3__45__cpo4cendE - _ZN66_INTERNAL_27c7bd1e_35_multi_tensor_distopt_adam_kernel_cu_15fd16b94cuda3std3__45__cpo3endE)
_ZN66_INTERNAL_27c7bd1e_35_multi_tensor_distopt_adam_kernel_cu_15fd16b94cuda3std3__45__cpo3endE:
	.zero		1
	.type		_ZN66_INTERNAL_27c7bd1e_35_multi_tensor_distopt_adam_kernel_cu_15fd16b94cuda3std6ranges3__45__cpo4cendE,@object
	.size		_ZN66_INTERNAL_27c7bd1e_35_multi_tensor_distopt_adam_kernel_cu_15fd16b94cuda3std6ranges3__45__cpo4cendE,(_ZN66_INTERNAL_27c7bd1e_35_multi_tensor_distopt_adam_kernel_cu_15fd16b94cuda3std3__45__cpo4rendE - _ZN66_INTERNAL_27c7bd1e_35_multi_tensor_distopt_adam_kernel_cu_15fd16b94cuda3std6ranges3__45__cpo4cendE)
_ZN66_INTERNAL_27c7bd1e_35_multi_tensor_distopt_adam_kernel_cu_15fd16b94cuda3std6ranges3__45__cpo4cendE:
	.zero		1
	.type		_ZN66_INTERNAL_27c7bd1e_35_multi_tensor_distopt_adam_kernel_cu_15fd16b94cuda3std3__45__cpo4rendE,@object
	.size		_ZN66_INTERNAL_27c7bd1e_35_multi_tensor_distopt_adam_kernel_cu_15fd16b94cuda3std3__45__cpo4rendE,(_ZN66_INTERNAL_27c7bd1e_35_multi_tensor_distopt_adam_kernel_cu_15fd16b94cuda3std6ranges3__45__cpo4prevE - _ZN66_INTERNAL_27c7bd1e_35_multi_tensor_distopt_adam_kernel_cu_15fd16b94cuda3std3__45__cpo4rendE)
_ZN66_INTERNAL_27c7bd1e_35_multi_tensor_distopt_adam_kernel_cu_15fd16b94cuda3std3__45__cpo4rendE:
	.zero		1
	.type		_ZN66_INTERNAL_27c7bd1e_35_multi_tensor_distopt_adam_kernel_cu_15fd16b94cuda3std6ranges3__45__cpo4prevE,@object
	.size		_ZN66_INTERNAL_27c7bd1e_35_multi_tensor_distopt_adam_kernel_cu_15fd16b94cuda3std6ranges3__45__cpo4prevE,(_ZN66_INTERNAL_27c7bd1e_35_multi_tensor_distopt_adam_kernel_cu_15fd16b94cuda3std6ranges3__45__cpo9iter_moveE - _ZN66_INTERNAL_27c7bd1e_35_multi_tensor_distopt_adam_kernel_cu_15fd16b94cuda3std6ranges3__45__cpo4prevE)
_ZN66_INTERNAL_27c7bd1e_35_multi_tensor_distopt_adam_kernel_cu_15fd16b94cuda3std6ranges3__45__cpo4prevE:
	.zero		1
	.type		_ZN66_INTERNAL_27c7bd1e_35_multi_tensor_distopt_adam_kernel_cu_15fd16b94cuda3std6ranges3__45__cpo9iter_moveE,@object
	.size		_ZN66_INTERNAL_27c7bd1e_35_multi_tensor_distopt_adam_kernel_cu_15fd16b94cuda3std6ranges3__45__cpo9iter_moveE,(.L_40 - _ZN66_INTERNAL_27c7bd1e_35_multi_tensor_distopt_adam_kernel_cu_15fd16b94cuda3std6ranges3__45__cpo9iter_moveE)
_ZN66_INTERNAL_27c7bd1e_35_multi_tensor_distopt_adam_kernel_cu_15fd16b94cuda3std6ranges3__45__cpo9iter_moveE:
	.zero		1
.L_40:


//--------------------- .nv.constant0._Z25multi_tensor_apply_kernelI18TensorListMetadataILi6EE34DistAdamWithParamRemaindersFunctorIN3c108BFloat16EEJPfffffff10adamMode_tfEEvlPViT_T0_DpT1_ --------------------------
	.section	.nv.constant0._Z25multi_tensor_apply_kernelI18TensorListMetadataILi6EE34DistAdamWithParamRemaindersFunctorIN3c108BFloat16EEJPfffffff10adamMode_tfEEvlPViT_T0_DpT1_,"a",@progbits
	.sectionflags	@""
	.align	4
.nv.constant0._Z25multi_tensor_apply_kernelI18TensorListMetadataILi6EE34DistAdamWithParamRemaindersFunctorIN3c108BFloat16EEJPfffffff10adamMode_tfEEvlPViT_T0_DpT1_:
	.zero		3912


//--------------------- .nv.constant0._Z25multi_tensor_apply_kernelI18TensorListMetadataILi6EE34DistAdamWithParamRemaindersFunctorIN3c104HalfEEJPfffffff10adamMode_tfEEvlPViT_T0_DpT1_ --------------------------
	.section	.nv.constant0._Z25multi_tensor_apply_kernelI18TensorListMetadataILi6EE34DistAdamWithParamRemaindersFunctorIN3c104HalfEEJPfffffff10adamMode_tfEEvlPViT_T0_DpT1_,"a",@progbits
	.sectionflags	@""
	.align	4
.nv.constant0._Z25multi_tensor_apply_kernelI18TensorListMetadataILi6EE34DistAdamWithParamRemaindersFunctorIN3c104HalfEEJPfffffff10adamMode_tfEEvlPViT_T0_DpT1_:
	.zero		3912


//--------------------- .nv.constant0._Z25multi_tensor_apply_kernelI18TensorListMetadataILi6EE34DistAdamWithParamRemaindersFunctorIfEJPfffffff10adamMode_tfEEvlPViT_T0_DpT1_ --------------------------
	.section	.nv.constant0._Z25multi_tensor_apply_kernelI18TensorListMetadataILi6EE34DistAdamWithParamRemaindersFunctorIfEJPfffffff10adamMode_tfEEvlPViT_T0_DpT1_,"a",@progbits
	.sectionflags	@""
	.align	4
.nv.constant0._Z25multi_tensor_apply_kernelI18TensorListMetadataILi6EE34DistAdamWithParamRemaindersFunctorIfEJPfffffff10adamMode_tfEEvlPViT_T0_DpT1_:
	.zero		3912


//--------------------- .nv.constant0._Z25multi_tensor_apply_kernelI18TensorListMetadataILi5EE25DistAdamCapturableFunctorIN3c108BFloat16ES4_S4_EJPfffPiifS6_10adamMode_tfEEvlPViT_T0_DpT1_ --------------------------
	.section	.nv.constant0._Z25multi_tensor_apply_kernelI18TensorListMetadataILi5EE25DistAdamCapturableFunctorIN3c108BFloat16ES4_S4_EJPfffPiifS6_10adamMode_tfEEvlPViT_T0_DpT1_,"a",@progbits
	.sectionflags	@""
	.align	4
.nv.constant0._Z25multi_tensor_apply_kernelI18TensorListMetadataILi5EE25DistAdamCapturableFunctorIN3c108BFloat16ES4_S4_EJPfffPiifS6_10adamMode_tfEEvlPViT_T0_DpT1_:
	.zero		4016


//--------------------- .nv.constant0._Z25multi_tensor_apply_kernelI18TensorListMetadataILi5EE25DistAdamCapturableFunctorIN3c108BFloat16ES4_NS3_4HalfEEJPfffPiifS7_10adamMode_tfEEvlPViT_T0_DpT1_ --------------------------
	.section	.nv.constant0._Z25multi_tensor_apply_kernelI18TensorListMetadataILi5EE25DistAdamCapturableFunctorIN3c108BFloat16ES4_NS3_4HalfEEJPfffPiifS7_10adamMode_tfEEvlPViT_T0_DpT1_,"a",@progbits
	.sectionflags	@""
	.align	4
.nv.constant0._Z25multi_tensor_apply_kernelI18TensorListMetadataILi5EE25DistAdamCapturableFunctorIN3c108BFloat16ES4_NS3_4HalfEEJPfffPiifS7_10adamMode_tfEEvlPViT_T0_DpT1_:
	.zero		4016


//--------------------- .nv.constant0._Z25multi_tensor_apply_kernelI18TensorListMetadataILi5EE25DistAdamCapturableFunctorIN3c108BFloat16ES4_fEJPfffPiifS6_10adamMode_tfEEvlPViT_T0_DpT1_ --------------------------
	.section	.nv.constant0._Z25multi_tensor_apply_kernelI18TensorListMetadataILi5EE25DistAdamCapturableFunctorIN3c108BFloat16ES4_fEJPfffPiifS6_10adamMode_tfEEvlPViT_T0_DpT1_,"a",@progbits
	.sectionflags	@""
	.align	4
.nv.constant0._Z25multi_tensor_apply_kernelI18TensorListMetadataILi5EE25DistAdamCapturableFunctorIN3c108BFloat16ES4_fEJPfffPiifS6_10adamMode_tfEEvlPViT_T0_DpT1_:
	.zero		4016


//--------------------- .nv.constant0._Z25multi_tensor_apply_kernelI18TensorListMetadataILi5EE25DistAdamCapturableFunctorIN3c108BFloat16ENS3_4HalfES4_EJPfffPiifS7_10adamMode_tfEEvlPViT_T0_DpT1_ --------------------------
	.section	.nv.constant0._Z25multi_tensor_apply_kernelI18TensorListMetadataILi5EE25DistAdamCapturableFunctorIN3c108BFloat16ENS3_4HalfES4_EJPfffPiifS7_10adamMode_tfEEvlPViT_T0_DpT1_,"a",@progbits
	.sectionflags	@""
	.align	4
.nv.constant0._Z25multi_tensor_apply_kernelI18TensorListMetadataILi5EE25DistAdamCapturableFunctorIN3c108BFloat16ENS3_4HalfES4_EJPfffPiifS7_10adamMode_tfEEvlPViT_T0_DpT1_:
	.zero		4016


//--------------------- .nv.constant0._Z25multi_tensor_apply_kernelI18TensorListMetadataILi5EE25DistAdamCapturableFunctorIN3c108BFloat16ENS3_4HalfES5_EJPfffPiifS7_10adamMode_tfEEvlPViT_T0_DpT1_ --------------------------
	.section	.nv.constant0._Z25multi_tensor_apply_kernelI18TensorListMetadataILi5EE25DistAdamCapturableFunctorIN3c108BFloat16ENS3_4HalfES5_EJPfffPiifS7_10adamMode_tfEEvlPViT_T0_DpT1_,"a",@progbits
	.sectionflags	@""
	.align	4
.nv.constant0._Z25multi_tensor_apply_kernelI18TensorListMetadataILi5EE25DistAdamCapturableFunctorIN3c108BFloat16ENS3_4HalfES5_EJPfffPiifS7_10adamMode_tfEEvlPViT_T0_DpT1_:
	.zero		4016


//--------------------- .nv.constant0._Z25multi_tensor_apply_kernelI18TensorListMetadataILi5EE25DistAdamCapturableFunctorIN3c108BFloat16ENS3_4HalfEfEJPfffPiifS7_10adamMode_tfEEvlPViT_T0_DpT1_ --------------------------
	.section	.nv.constant0._Z25multi_tensor_apply_kernelI18TensorListMetadataILi5EE25DistAdamCapturableFunctorIN3c108BFloat16ENS3_4HalfEfEJPfffPiifS7_10adamMode_tfEEvlPViT_T0_DpT1_,"a",@progbits
	.sectionflags	@""
	.align	4
.nv.constant0._Z25multi_tensor_apply_kernelI18TensorListMetadataILi5EE25DistAdamCapturableFunctorIN3c108BFloat16ENS3_4HalfEfEJPfffPiifS7_10adamMode_tfEEvlPViT_T0_DpT1_:
	.zero		4016


//--------------------- .nv.constant0._Z25multi_tensor_apply_kernelI18TensorListMetadataILi5EE25DistAdamCapturableFunctorIN3c108BFloat16EfS4_EJPfffPiifS6_10adamMode_tfEEvlPViT_T0_DpT1_ --------------------------
	.section	.nv.constant0._Z25multi_tensor_apply_kernelI18TensorListMetadataILi5EE25DistAdamCapturableFunctorIN3c108BFloat16EfS4_EJPfffPiifS6_10adamMode_tfEEvlPViT_T0_DpT1_,"a",@progbits
	.sectionflags	@""
	.align	4
.nv.constant0._Z25multi_tensor_apply_kernelI18TensorListMetadataILi5EE25DistAdamCapturableFunctorIN3c108BFloat16EfS4_EJPfffPiifS6_10adamMode_tfEEvlPViT_T0_DpT1_:
	.zero		4016


//--------------------- .nv.constant0._Z25multi_tensor_apply_kernelI18TensorListMetadataILi5EE25DistAdamCapturableFunctorIN3c108BFloat16EfNS3_4HalfEEJPfffPiifS7_10adamMode_tfEEvlPViT_T0_DpT1_ --------------------------
	.section	.nv.constant0._Z25multi_tensor_apply_kernelI18TensorListMetadataILi5EE25DistAdamCapturableFunctorIN3c108BFloat16EfNS3_4HalfEEJPfffPiifS7_10adamMode_tfEEvlPViT_T0_DpT1_,"a",@progbits
	.sectionflags	@""
	.align	4
.nv.constant0._Z25multi_tensor_apply_kernelI18TensorListMetadataILi5EE25DistAdamCapturableFunctorIN3c108BFloat16EfNS3_4HalfEEJPfffPiifS7_10adamMode_tfEEvlPViT_T0_DpT1_:
	.zero		4016


//--------------------- .nv.constant0._Z25multi_tensor_apply_kernelI18TensorListMetadataILi5EE25DistAdamCapturableFunctorIN3c108BFloat16EffEJPfffPiifS6_10adamMode_tfEEvlPViT_T0_DpT1_ --------------------------
	.section	.nv.constant0._Z25multi_tensor_apply_kernelI18TensorListMetadataILi5EE25DistAdamCapturableFunctorIN3c108BFloat16EffEJPfffPiifS6_10adamMode_tfEEvlPViT_T0_DpT1_,"a",@progbits
	.sectionflags	@""
	.align	4
.nv.constant0._Z25multi_tensor_apply_kernelI18TensorListMetadataILi5EE25DistAdamCapturableFunctorIN3c108BFloat16EffEJPfffPiifS6_10adamMode_tfEEvlPViT_T0_DpT1_:
	.zero		4016


//--------------------- .nv.constant0._Z25multi_tensor_apply_kernelI18TensorListMetadataILi5EE25DistAdamCapturableFunctorIN3c104HalfENS3_8BFloat16ES5_EJPfffPiifS7_10adamMode_tfEEvlPViT_T0_DpT1_ --------------------------
	.section	.nv.constant0._Z25multi_tensor_apply_kernelI18TensorListMetadataILi5EE25DistAdamCapturableFunctorIN3c104HalfENS3_8BFloat16ES5_EJPfffPiifS7_10adamMode_tfEEvlPViT_T0_DpT1_,"a",@progbits
	.sectionflags	@""
	.align	4
.nv.constant0._Z25multi_tensor_apply_kernelI18TensorListMetadataILi5EE25DistAdamCapturableFunctorIN3c104HalfENS3_8BFloat16ES5_EJPfffPiifS7_10adamMode_tfEEvlPViT_T0_DpT1_:
	.zero		4016


//--------------------- .nv.constant0._Z25multi_tensor_apply_kernelI18TensorListMetadataILi5EE25DistAdamCapturableFunctorIN3c104HalfENS3_8BFloat16ES4_EJPfffPiifS7_10adamMode_tfEEvlPViT_T0_DpT1_ --------------------------
	.section	.nv.constant0._Z25multi_tensor_apply_kernelI18TensorListMetadataILi5EE25DistAdamCapturableFunctorIN3c104HalfENS3_8BFloat16ES4_EJPfffPiifS7_10adamMode_tfEEvlPViT_T0_DpT1_,"a",@progbits
	.sectionflags	@""
	.align	4
.nv.constant0._Z25multi_tensor_apply_kernelI18TensorListMetadataILi5EE25DistAdamCapturableFunctorIN3c104HalfENS3_8BFloat16ES4_EJPfffPiifS7_10adamMode_tfEEvlPViT_T0_DpT1_:
	.zero		4016


//--------------------- .nv.constant0._Z25multi_tensor_apply_kernelI18TensorListMetadataILi5EE25DistAdamCapturableFunctorIN3c104HalfENS3_8BFloat16EfEJPfffPiifS7_10adamMode_tfEEvlPViT_T0_DpT1_ --------------------------
	.section	.nv.constant0._Z25multi_tensor_apply_kernelI18TensorListMetadataILi5EE25DistAdamCapturableFunctorIN3c104HalfENS3_8BFloat16EfEJPfffPiifS7_10adamMode_tfEEvlPViT_T0_DpT1_,"a",@progbits
	.sectionflags	@""
	.align	4
.nv.constant0._Z25multi_tensor_apply_kernelI18TensorListMetadataILi5EE25DistAdamCapturableFunctorIN3c104HalfENS3_8BFloat16EfEJPfffPiifS7_10adamMode_tfEEvlPViT_T0_DpT1_:
	.zero		4016


//--------------------- .nv.constant0._Z25multi_tensor_apply_kernelI18TensorListMetadataILi5EE25DistAdamCapturableFunctorIN3c104HalfES4_NS3_8BFloat16EEJPfffPiifS7_10adamMode_tfEEvlPViT_T0_DpT1_ --------------------------
	.section	.nv.constant0._Z25multi_tensor_apply_kernelI18TensorListMetadataILi5EE25DistAdamCapturableFunctorIN3c104HalfES4_NS3_8BFloat16EEJPfffPiifS7_10adamMode_tfEEvlPViT_T0_DpT1_,"a",@progbits
	.sectionflags	@""
	.align	4
.nv.constant0._Z25multi_tensor_apply_kernelI18TensorListMetadataILi5EE25DistAdamCapturableFunctorIN3c104HalfES4_NS3_8BFloat16EEJPfffPiifS7_10adamMode_tfEEvlPViT_T0_DpT1_:
	.zero		4016


//--------------------- .nv.constant0._Z25multi_tensor_apply_kernelI18TensorListMetadataILi5EE25DistAdamCapturableFunctorIN3c104HalfES4_S4_EJPfffPiifS6_10adamMode_tfEEvlPViT_T0_DpT1_ --------------------------
	.section	.nv.constant0._Z25multi_tensor_apply_kernelI18TensorListMetadataILi5EE25DistAdamCapturableFunctorIN3c104HalfES4_S4_EJPfffPiifS6_10adamMode_tfEEvlPViT_T0_DpT1_,"a",@progbits
	.sectionflags	@""
	.align	4
.nv.constant0._Z25multi_tensor_apply_kernelI18TensorListMetadataILi5EE25DistAdamCapturableFunctorIN3c104HalfES4_S4_EJPfffPiifS6_10adamMode_tfEEvlPViT_T0_DpT1_:
	.zero		4016


//--------------------- .nv.constant0._Z25multi_tensor_apply_kernelI18TensorListMetadataILi5EE25DistAdamCapturableFunctorIN3c104HalfES4_fEJPfffPiifS6_10adamMode_tfEEvlPViT_T0_DpT1_ --------------------------
	.section	.nv.constant0._Z25multi_tensor_apply_kernelI18TensorListMetadataILi5EE25DistAdamCapturableFunctorIN3c104HalfES4_fEJPfffPiifS6_10adamMode_tfEEvlPViT_T0_DpT1_,"a",@progbits
	.sectionflags	@""
	.align	4
.nv.constant0._Z25multi_tensor_apply_kernelI18TensorListMetadataILi5EE25DistAdamCapturableFunctorIN3c104HalfES4_fEJPfffPiifS6_10adamMode_tfEEvlPViT_T0_DpT1_:
	.zero		4016


//--------------------- .nv.constant0._Z25multi_tensor_apply_kernelI18TensorListMetadataILi5EE25DistAdamCapturableFunctorIN3c104HalfEfNS3_8BFloat16EEJPfffPiifS7_10adamMode_tfEEvlPViT_T0_DpT1_ --------------------------
	.section	.nv.constant0._Z25multi_tensor_apply_kernelI18TensorListMetadataILi5EE25DistAdamCapturableFunctorIN3c104HalfEfNS3_8BFloat16EEJPfffPiifS7_10adamMode_tfEEvlPViT_T0_DpT1_,"a",@progbits
	.sectionflags	@""
	.align	4
.nv.constant0._Z25multi_tensor_apply_kernelI18TensorListMetadataILi5EE25DistAdamCapturableFunctorIN3c104HalfEfNS3_8BFloat16EEJPfffPiifS7_10adamMode_tfEEvlPViT_T0_DpT1_:
	.zero		4016


//--------------------- .nv.constant0._Z25multi_tensor_apply_kernelI18TensorListMetadataILi5EE25DistAdamCapturableFunctorIN3c104HalfEfS4_EJPfffPiifS6_10adamMode_tfEEvlPViT_T0_DpT1_ --------------------------
	.section	.nv.constant0._Z25multi_tensor_apply_kernelI18TensorListMetadataILi5EE25DistAdamCapturableFunctorIN3c104HalfEfS4_EJPfffPiifS6_10adamMode_tfEEvlPViT_T0_DpT1_,"a",@progbits
	.sectionflags	@""
	.align	4
.nv.constant0._Z25multi_tensor_apply_kernelI18TensorListMetadataILi5EE25DistAdamCapturableFunctorIN3c104HalfEfS4_EJPfffPiifS6_10adamMode_tfEEvlPViT_T0_DpT1_:
	.zero		4016


//--------------------- .nv.constant0._Z25multi_tensor_apply_kernelI18TensorListMetadataILi5EE25DistAdamCapturableFunctorIN3c104HalfEffEJPfffPiifS6_10adamMode_tfEEvlPViT_T0_DpT1_ --------------------------
	.section	.nv.constant0._Z25multi_tensor_apply_kernelI18TensorListMetadataILi5EE25DistAdamCapturableFunctorIN3c104HalfEffEJPfffPiifS6_10adamMode_tfEEvlPViT_T0_DpT1_,"a",@progbits
	.sectionflags	@""
	.align	4
.nv.constant0._Z25multi_tensor_apply_kernelI18TensorListMetadataILi5EE25DistAdamCapturableFunctorIN3c104HalfEffEJPfffPiifS6_10adamMode_tfEEvlPViT_T0_DpT1_:
	.zero		4016


//--------------------- .nv.constant0._Z25multi_tensor_apply_kernelI18TensorListMetadataILi5EE25DistAdamCapturableFunctorIfN3c108BFloat16ES4_EJPfffPiifS6_10adamMode_tfEEvlPViT_T0_DpT1_ --------------------------
	.section	.nv.constant0._Z25multi_tensor_apply_kernelI18TensorListMetadataILi5EE25DistAdamCapturableFunctorIfN3c108BFloat16ES4_EJPfffPiifS6_10adamMode_tfEEvlPViT_T0_DpT1_,"a",@progbits
	.sectionflags	@""
	.align	4
.nv.constant0._Z25multi_tensor_apply_kernelI18TensorListMetadataILi5EE25DistAdamCapturableFunctorIfN3c108BFloat16ES4_EJPfffPiifS6_10adamMode_tfEEvlPViT_T0_DpT1_:
	.zero		4016


//--------------------- .nv.constant0._Z25multi_tensor_apply_kernelI18TensorListMetadataILi5EE25DistAdamCapturableFunctorIfN3c108BFloat16ENS3_4HalfEEJPfffPiifS7_10adamMode_tfEEvlPViT_T0_DpT1_ --------------------------
	.section	.nv.constant0._Z25multi_tensor_apply_kernelI18TensorListMetadataILi5EE25DistAdamCapturableFunctorIfN3c108BFloat16ENS3_4HalfEEJPfffPiifS7_10adamMode_tfEEvlPViT_T0_DpT1_,"a",@progbits
	.sectionflags	@""
	.align	4
.nv.constant0._Z25multi_tensor_apply_kernelI18TensorListMetadataILi5EE25DistAdamCapturableFunctorIfN3c108BFloat16ENS3_4HalfEEJPfffPiifS7_10adamMode_tfEEvlPViT_T0_DpT1_:
	.zero		4016


//--------------------- .nv.constant0._Z25multi_tensor_apply_kernelI18TensorListMetadataILi5EE25DistAdamCapturableFunctorIfN3c108BFloat16EfEJPfffPiifS6_10adamMode_tfEEvlPViT_T0_DpT1_ --------------------------
	.section	.nv.constant0._Z25multi_tensor_apply_kernelI18TensorListMetadataILi5EE25DistAdamCapturableFunctorIfN3c108BFloat16EfEJPfffPiifS6_10adamMode_tfEEvlPViT_T0_DpT1_,"a",@progbits
	.sectionflags	@""
	.align	4
.nv.constant0._Z25multi_tensor_apply_kernelI18TensorListMetadataILi5EE25DistAdamCapturableFunctorIfN3c108BFloat16EfEJPfffPiifS6_10adamMode_tfEEvlPViT_T0_DpT1_:
	.zero		4016


//--------------------- .nv.constant0._Z25multi_tensor_apply_kernelI18TensorListMetadataILi5EE25DistAdamCapturableFunctorIfN3c104HalfENS3_8BFloat16EEJPfffPiifS7_10adamMode_tfEEvlPViT_T0_DpT1_ --------------------------
	.section	.nv.constant0._Z25multi_tensor_apply_kernelI18TensorListMetadataILi5EE25DistAdamCapturableFunctorIfN3c104HalfENS3_8BFloat16EEJPfffPiifS7_10adamMode_tfEEvlPViT_T0_DpT1_,"a",@progbits
	.sectionflags	@""
	.align	4
.nv.constant0._Z25multi_tensor_apply_kernelI18TensorListMetadataILi5EE25DistAdamCapturableFunctorIfN3c104HalfENS3_8BFloat16EEJPfffPiifS7_10adamMode_tfEEvlPViT_T0_DpT1_:
	.zero		4016


//--------------------- .nv.constant0._Z25multi_tensor_apply_kernelI18TensorListMetadataILi5EE25DistAdamCapturableFunctorIfN3c104HalfES4_EJPfffPiifS6_10adamMode_tfEEvlPViT_T0_DpT1_ --------------------------
	.section	.nv.constant0._Z25multi_tensor_apply_kernelI18TensorListMetadataILi5EE25DistAdamCapturableFunctorIfN3c104HalfES4_EJPfffPiifS6_10adamMode_tfEEvlPViT_T0_DpT1_,"a",@progbits
	.sectionflags	@""
	.align	4
.nv.constant0._Z25multi_tensor_apply_kernelI18TensorListMetadataILi5EE25DistAdamCapturableFunctorIfN3c104HalfES4_EJPfffPiifS6_10adamMode_tfEEvlPViT_T0_DpT1_:
	.zero		4016


//--------------------- .nv.constant0._Z25multi_tensor_apply_kernelI18TensorListMetadataILi5EE25DistAdamCapturableFunctorIfN3c104HalfEfEJPfffPiifS6_10adamMode_tfEEvlPViT_T0_DpT1_ --------------------------
	.section	.nv.constant0._Z25multi_tensor_apply_kernelI18TensorListMetadataILi5EE25DistAdamCapturableFunctorIfN3c104HalfEfEJPfffPiifS6_10adamMode_tfEEvlPViT_T0_DpT1_,"a",@progbits
	.sectionflags	@""
	.align	4
.nv.constant0._Z25multi_tensor_apply_kernelI18TensorListMetadataILi5EE25DistAdamCapturableFunctorIfN3c104HalfEfEJPfffPiifS6_10adamMode_tfEEvlPViT_T0_DpT1_:
	.zero		4016


//--------------------- .nv.constant0._Z25multi_tensor_apply_kernelI18TensorListMetadataILi5EE25DistAdamCapturableFunctorIffN3c108BFloat16EEJPfffPiifS6_10adamMode_tfEEvlPViT_T0_DpT1_ --------------------------
	.section	.nv.constant0._Z25multi_tensor_apply_kernelI18TensorListMetadataILi5EE25DistAdamCapturableFunctorIffN3c108BFloat16EEJPfffPiifS6_10adamMode_tfEEvlPViT_T0_DpT1_,"a",@progbits
	.sectionflags	@""
	.align	4
.nv.constant0._Z25multi_tensor_apply_kernelI18TensorListMetadataILi5EE25DistAdamCapturableFunctorIffN3c108BFloat16EEJPfffPiifS6_10adamMode_tfEEvlPViT_T0_DpT1_:
	.zero		4016


//--------------------- .nv.constant0._Z25multi_tensor_apply_kernelI18TensorListMetadataILi5EE25DistAdamCapturableFunctorIffN3c104HalfEEJPfffPiifS6_10adamMode_tfEEvlPViT_T0_DpT1_ --------------------------
	.section	.nv.constant0._Z25multi_tensor_apply_kernelI18TensorListMetadataILi5EE25DistAdamCapturableFunctorIffN3c104HalfEEJPfffPiifS6_10adamMode_tfEEvlPViT_T0_DpT1_,"a",@progbits
	.sectionflags	@""
	.align	4
.nv.constant0._Z25multi_tensor_apply_kernelI18TensorListMetadataILi5EE25DistAdamCapturableFunctorIffN3c104HalfEEJPfffPiifS6_10adamMode_tfEEvlPViT_T0_DpT1_:
	.zero		4016


//--------------------- .nv.constant0._Z25multi_tensor_apply_kernelI18TensorListMetadataILi5EE25DistAdamCapturableFunctorIfffEJPfffPiifS4_10adamMode_tfEEvlPViT_T0_DpT1_ --------------------------
	.section	.nv.constant0._Z25multi_tensor_apply_kernelI18TensorListMetadataILi5EE25DistAdamCapturableFunctorIfffEJPfffPiifS4_10adamMode_tfEEvlPViT_T0_DpT1_,"a",@progbits
	.sectionflags	@""
	.align	4
.nv.constant0._Z25multi_tensor_apply_kernelI18TensorListMetadataILi5EE25DistAdamCapturableFunctorIfffEJPfffPiifS4_10adamMode_tfEEvlPViT_T0_DpT1_:
	.zero		4016


//--------------------- .nv.constant0._Z25multi_tensor_apply_kernelI18TensorListMetadataILi5EE15DistAdamFunctorIN3c108BFloat16ES4_S4_EJPfffffff10adamMode_tfEEvlPViT_T0_DpT1_ --------------------------
	.section	.nv.constant0._Z25multi_tensor_apply_kernelI18TensorListMetadataILi5EE15DistAdamFunctorIN3c108BFloat16ES4_S4_EJPfffffff10adamMode_tfEEvlPViT_T0_DpT1_,"a",@progbits
	.sectionflags	@""
	.align	4
.nv.constant0._Z25multi_tensor_apply_kernelI18TensorListMetadataILi5EE15DistAdamFunctorIN3c108BFloat16ES4_S4_EJPfffffff10adamMode_tfEEvlPViT_T0_DpT1_:
	.zero		4008


//--------------------- .nv.constant0._Z25multi_tensor_apply_kernelI18TensorListMetadataILi5EE15DistAdamFunctorIN3c108BFloat16ES4_NS3_4HalfEEJPfffffff10adamMode_tfEEvlPViT_T0_DpT1_ --------------------------
	.section	.nv.constant0._Z25multi_tensor_apply_kernelI18TensorListMetadataILi5EE15DistAdamFunctorIN3c108BFloat16ES4_NS3_4HalfEEJPfffffff10adamMode_tfEEvlPViT_T0_DpT1_,"a",@progbits
	.sectionflags	@""
	.align	4
.nv.constant0._Z25multi_tensor_apply_kernelI18TensorListMetadataILi5EE15DistAdamFunctorIN3c108BFloat16ES4_NS3_4HalfEEJPfffffff10adamMode_tfEEvlPViT_T0_DpT1_:
	.zero		4008


//--------------------- .nv.constant0._Z25multi_tensor_apply_kernelI18TensorListMetadataILi5EE15DistAdamFunctorIN3c108BFloat16ES4_fEJPfffffff10adamMode_tfEEvlPViT_T0_DpT1_ --------------------------
	.section	.nv.constant0._Z25multi_tensor_apply_kernelI18TensorListMetadataILi5EE15DistAdamFunctorIN3c108BFloat16ES4_fEJPfffffff10adamMode_tfEEvlPViT_T0_DpT1_,"a",@progbits
	.sectionflags	@""
	.align	4
.nv.constant0._Z25multi_tensor_apply_kernelI18TensorListMetadataILi5EE15DistAdamFunctorIN3c108BFloat16ES4_fEJPfffffff10adamMode_tfEEvlPViT_T0_DpT1_:
	.zero		4008


//--------------------- .nv.constant0._Z25multi_tensor_apply_kernelI18TensorListMetadataILi5EE15DistAdamFunctorIN3c108BFloat16ENS3_4HalfES4_EJPfffffff10adamMode_tfEEvlPViT_T0_DpT1_ --------------------------
	.section	.nv.constant0._Z25multi_tensor_apply_kernelI18TensorListMetadataILi5EE15DistAdamFunctorIN3c108BFloat16ENS3_4HalfES4_EJPfffffff10adamMode_tfEEvlPViT_T0_DpT1_,"a",@progbits
	.sectionflags	@""
	.align	4
.nv.constant0._Z25multi_tensor_apply_kernelI18TensorListMetadataILi5EE15DistAdamFunctorIN3c108BFloat16ENS3_4HalfES4_EJPfffffff10adamMode_tfEEvlPViT_T0_DpT1_:
	.zero		4008


//--------------------- .nv.constant0._Z25multi_tensor_apply_kernelI18TensorListMetadataILi5EE15DistAdamFunctorIN3c108BFloat16ENS3_4HalfES5_EJPfffffff10adamMode_tfEEvlPViT_T0_DpT1_ --------------------------
	.section	.nv.constant0._Z25multi_tensor_apply_kernelI18TensorListMetadataILi5EE15DistAdamFunctorIN3c108BFloat16ENS3_4HalfES5_EJPfffffff10adamMode_tfEEvlPViT_T0_DpT1_,"a",@progbits
	.sectionflags	@""
	.align	4
.nv.constant0._Z25multi_tensor_apply_kernelI18TensorListMetadataILi5EE15DistAdamFunctorIN3c108BFloat16ENS3_4HalfES5_EJPfffffff10adamMode_tfEEvlPViT_T0_DpT1_:
	.zero		4008


//--------------------- .nv.constant0._Z25multi_tensor_apply_kernelI18TensorListMetadataILi5EE15DistAdamFunctorIN3c108BFloat16ENS3_4HalfEfEJPfffffff10adamMode_tfEEvlPViT_T0_DpT1_ --------------------------
	.section	.nv.constant0._Z25multi_tensor_apply_kernelI18TensorListMetadataILi5EE15DistAdamFunctorIN3c108BFloat16ENS3_4HalfEfEJPfffffff10adamMode_tfEEvlPViT_T0_DpT1_,"a",@progbits
	.sectionflags	@""
	.align	4
.nv.constant0._Z25multi_tensor_apply_kernelI18TensorListMetadataILi5EE15DistAdamFunctorIN3c108BFloat16ENS3_4HalfEfEJPfffffff10adamMode_tfEEvlPViT_T0_DpT1_:
	.zero		4008


//--------------------- .nv.constant0._Z25multi_tensor_apply_kernelI18TensorListMetadataILi5EE15DistAdamFunctorIN3c108BFloat16EfS4_EJPfffffff10adamMode_tfEEvlPViT_T0_DpT1_ --------------------------
	.section	.nv.constant0._Z25multi_tensor_apply_kernelI18TensorListMetadataILi5EE15DistAdamFunctorIN3c108BFloat16EfS4_EJPfffffff10adamMode_tfEEvlPViT_T0_DpT1_,"a",@progbits
	.sectionflags	@""
	.align	4
.nv.constant0._Z25multi_tensor_apply_kernelI18TensorListMetadataILi5EE15DistAdamFunctorIN3c108BFloat16EfS4_EJPfffffff10adamMode_tfEEvlPViT_T0_DpT1_:
	.zero		4008


//--------------------- .nv.constant0._Z25multi_tensor_apply_kernelI18TensorListMetadataILi5EE15DistAdamFunctorIN3c108BFloat16EfNS3_4HalfEEJPfffffff10adamMode_tfEEvlPViT_T0_DpT1_ --------------------------
	.section	.nv.constant0._Z25multi_tensor_apply_kernelI18TensorListMetadataILi5EE15DistAdamFunctorIN3c108BFloat16EfNS3_4HalfEEJPfffffff10adamMode_tfEEvlPViT_T0_DpT1_,"a",@progbits
	.sectionflags	@""
	.align	4
.nv.constant0._Z25multi_tensor_apply_kernelI18TensorListMetadataILi5EE15DistAdamFunctorIN3c108BFloat16EfNS3_4HalfEEJPfffffff10adamMode_tfEEvlPViT_T0_DpT1_:
	.zero		4008


//--------------------- .nv.constant0._Z25multi_tensor_apply_kernelI18TensorListMetadataILi5EE15DistAdamFunctorIN3c108BFloat16EffEJPfffffff10adamMode_tfEEvlPViT_T0_DpT1_ --------------------------
	.section	.nv.constant0._Z25multi_tensor_apply_kernelI18TensorListMetadataILi5EE15DistAdamFunctorIN3c108BFloat16EffEJPfffffff10adamMode_tfEEvlPViT_T0_DpT1_,"a",@progbits
	.sectionflags	@""
	.align	4
.nv.constant0._Z25multi_tensor_apply_kernelI18TensorListMetadataILi5EE15DistAdamFunctorIN3c108BFloat16EffEJPfffffff10adamMode_tfEEvlPViT_T0_DpT1_:
	.zero		4008


//--------------------- .nv.constant0._Z25multi_tensor_apply_kernelI18TensorListMetadataILi5EE15DistAdamFunctorIN3c104HalfENS3_8BFloat16ES5_EJPfffffff10adamMode_tfEEvlPViT_T0_DpT1_ --------------------------
	.section	.nv.constant0._Z25multi_tensor_apply_kernelI18TensorListMetadataILi5EE15DistAdamFunctorIN3c104HalfENS3_8BFloat16ES5_EJPfffffff10adamMode_tfEEvlPViT_T0_DpT1_,"a",@progbits
	.sectionflags	@""
	.align	4
.nv.constant0._Z25multi_tensor_apply_kernelI18TensorListMetadataILi5EE15DistAdamFunctorIN3c104HalfENS3_8BFloat16ES5_EJPfffffff10adamMode_tfEEvlPViT_T0_DpT1_:
	.zero		4008


//--------------------- .nv.constant0._Z25multi_tensor_apply_kernelI18TensorListMetadataILi5EE15DistAdamFunctorIN3c104HalfENS3_8BFloat16ES4_EJPfffffff10adamMode_tfEEvlPViT_T0_DpT1_ --------------------------
	.section	.nv.constant0._Z25multi_tensor_apply_kernelI18TensorListMetadataILi5EE15DistAdamFunctorIN3c104HalfENS3_8BFloat16ES4_EJPfffffff10adamMode_tfEEvlPViT_T0_DpT1_,"a",@progbits
	.sectionflags	@""
	.align	4
.nv.constant0._Z25multi_tensor_apply_kernelI18TensorListMetadataILi5EE15DistAdamFunctorIN3c104HalfENS3_8BFloat16ES4_EJPfffffff10adamMode_tfEEvlPViT_T0_DpT1_:
	.zero		4008


//--------------------- .nv.constant0._Z25multi_tensor_apply_kernelI18TensorListMetadataILi5EE15DistAdamFunctorIN3c104HalfENS3_8BFloat16EfEJPfffffff10adamMode_tfEEvlPViT_T0_DpT1_ --------------------------
	.section	.nv.constant0._Z25multi_tensor_apply_kernelI18TensorListMetadataILi5EE15DistAdamFunctorIN3c104HalfENS3_8BFloat16EfEJPfffffff10adamMode_tfEEvlPViT_T0_DpT1_,"a",@progbits
	.sectionflags	@""
	.align	4
.nv.constant0._Z25multi_tensor_apply_kernelI18TensorListMetadataILi5EE15DistAdamFunctorIN3c104HalfENS3_8BFloat16EfEJPfffffff10adamMode_tfEEvlPViT_T0_DpT1_:
	.zero		4008


//--------------------- .nv.constant0._Z25multi_tensor_apply_kernelI18TensorListMetadataILi5EE15DistAdamFunctorIN3c104HalfES4_NS3_8BFloat16EEJPfffffff10adamMode_tfEEvlPViT_T0_DpT1_ --------------------------
	.section	.nv.constant0._Z25multi_tensor_apply_kernelI18TensorListMetadataILi5EE15DistAdamFunctorIN3c104HalfES4_NS3_8BFloat16EEJPfffffff10adamMode_tfEEvlPViT_T0_DpT1_,"a",@progbits
	.sectionflags	@""
	.align	4
.nv.constant0._Z25multi_tensor_apply_kernelI18TensorListMetadataILi5EE15DistAdamFunctorIN3c104HalfES4_NS3_8BFloat16EEJPfffffff10adamMode_tfEEvlPViT_T0_DpT1_:
	.zero		4008


//--------------------- .nv.constant0._Z25multi_tensor_apply_kernelI18TensorListMetadataILi5EE15DistAdamFunctorIN3c104HalfES4_S4_EJPfffffff10adamMode_tfEEvlPViT_T0_DpT1_ --------------------------
	.section	.nv.constant0._Z25multi_tensor_apply_kernelI18TensorListMetadataILi5EE15DistAdamFunctorIN3c104HalfES4_S4_EJPfffffff10adamMode_tfEEvlPViT_T0_DpT1_,"a",@progbits
	.sectionflags	@""
	.align	4
.nv.constant0._Z25multi_tensor_apply_kernelI18TensorListMetadataILi5EE15DistAdamFunctorIN3c104HalfES4_S4_EJPfffffff10adamMode_tfEEvlPViT_T0_DpT1_:
	.zero		4008


//--------------------- .nv.constant0._Z25multi_tensor_apply_kernelI18TensorListMetadataILi5EE15DistAdamFunctorIN3c104HalfES4_fEJPfffffff10adamMode_tfEEvlPViT_T0_DpT1_ --------------------------
	.section	.nv.constant0._Z25multi_tensor_apply_kernelI18TensorListMetadataILi5EE15DistAdamFunctorIN3c104HalfES4_fEJPfffffff10adamMode_tfEEvlPViT_T0_DpT1_,"a",@progbits
	.sectionflags	@""
	.align	4
.nv.constant0._Z25multi_tensor_apply_kernelI18TensorListMetadataILi5EE15DistAdamFunctorIN3c104HalfES4_fEJPfffffff10adamMode_tfEEvlPViT_T0_DpT1_:
	.zero		4008


//--------------------- .nv.constant0._Z25multi_tensor_apply_kernelI18TensorListMetadataILi5EE15DistAdamFunctorIN3c104HalfEfNS3_8BFloat16EEJPfffffff10adamMode_tfEEvlPViT_T0_DpT1_ --------------------------
	.section	.nv.constant0._Z25multi_tensor_apply_kernelI18TensorListMetadataILi5EE15DistAdamFunctorIN3c104HalfEfNS3_8BFloat16EEJPfffffff10adamMode_tfEEvlPViT_T0_DpT1_,"a",@progbits
	.sectionflags	@""
	.align	4
.nv.constant0._Z25multi_tensor_apply_kernelI18TensorListMetadataILi5EE15DistAdamFunctorIN3c104HalfEfNS3_8BFloat16EEJPfffffff10adamMode_tfEEvlPViT_T0_DpT1_:
	.zero		4008


//--------------------- .nv.constant0._Z25multi_tensor_apply_kernelI18TensorListMetadataILi5EE15DistAdamFunctorIN3c104HalfEfS4_EJPfffffff10adamMode_tfEEvlPViT_T0_DpT1_ --------------------------
	.section	.nv.constant0._Z25multi_tensor_apply_kernelI18TensorListMetadataILi5EE15DistAdamFunctorIN3c104HalfEfS4_EJPfffffff10adamMode_tfEEvlPViT_T0_DpT1_,"a",@progbits
	.sectionflags	@""
	.align	4
.nv.constant0._Z25multi_tensor_apply_kernelI18TensorListMetadataILi5EE15DistAdamFunctorIN3c104HalfEfS4_EJPfffffff10adamMode_tfEEvlPViT_T0_DpT1_:
	.zero		4008


//--------------------- .nv.constant0._Z25multi_tensor_apply_kernelI18TensorListMetadataILi5EE15DistAdamFunctorIN3c104HalfEffEJPfffffff10adamMode_tfEEvlPViT_T0_DpT1_ --------------------------
	.section	.nv.constant0._Z25multi_tensor_apply_kernelI18TensorListMetadataILi5EE15DistAdamFunctorIN3c104HalfEffEJPfffffff10adamMode_tfEEvlPViT_T0_DpT1_,"a",@progbits
	.sectionflags	@""
	.align	4
.nv.constant0._Z25multi_tensor_apply_kernelI18TensorListMetadataILi5EE15DistAdamFunctorIN3c104HalfEffEJPfffffff10adamMode_tfEEvlPViT_T0_DpT1_:
	.zero		4008


//--------------------- .nv.constant0._Z25multi_tensor_apply_kernelI18TensorListMetadataILi5EE15DistAdamFunctorIfN3c108BFloat16ES4_EJPfffffff10adamMode_tfEEvlPViT_T0_DpT1_ --------------------------
	.section	.nv.constant0._Z25multi_tensor_apply_kernelI18TensorListMetadataILi5EE15DistAdamFunctorIfN3c108BFloat16ES4_EJPfffffff10adamMode_tfEEvlPViT_T0_DpT1_,"a",@progbits
	.sectionflags	@""
	.align	4
.nv.constant0._Z25multi_tensor_apply_kernelI18TensorListMetadataILi5EE15DistAdamFunctorIfN3c108BFloat16ES4_EJPfffffff10adamMode_tfEEvlPViT_T0_DpT1_:
	.zero		4008


//--------------------- .nv.constant0._Z25multi_tensor_apply_kernelI18TensorListMetadataILi5EE15DistAdamFunctorIfN3c108BFloat16ENS3_4HalfEEJPfffffff10adamMode_tfEEvlPViT_T0_DpT1_ --------------------------
	.section	.nv.constant0._Z25multi_tensor_apply_kernelI18TensorListMetadataILi5EE15DistAdamFunctorIfN3c108BFloat16ENS3_4HalfEEJPfffffff10adamMode_tfEEvlPViT_T0_DpT1_,"a",@progbits
	.sectionflags	@""
	.align	4
.nv.constant0._Z25multi_tensor_apply_kernelI18TensorListMetadataILi5EE15DistAdamFunctorIfN3c108BFloat16ENS3_4HalfEEJPfffffff10adamMode_tfEEvlPViT_T0_DpT1_:
	.zero		4008


//--------------------- .nv.constant0._Z25multi_tensor_apply_kernelI18TensorListMetadataILi5EE15DistAdamFunctorIfN3c108BFloat16EfEJPfffffff10adamMode_tfEEvlPViT_T0_DpT1_ --------------------------
	.section	.nv.constant0._Z25multi_tensor_apply_kernelI18TensorListMetadataILi5EE15DistAdamFunctorIfN3c108BFloat16EfEJPfffffff10adamMode_tfEEvlPViT_T0_DpT1_,"a",@progbits
	.sectionflags	@""
	.align	4
.nv.constant0._Z25multi_tensor_apply_kernelI18TensorListMetadataILi5EE15DistAdamFunctorIfN3c108BFloat16EfEJPfffffff10adamMode_tfEEvlPViT_T0_DpT1_:
	.zero		4008


//--------------------- .nv.constant0._Z25multi_tensor_apply_kernelI18TensorListMetadataILi5EE15DistAdamFunctorIfN3c104HalfENS3_8BFloat16EEJPfffffff10adamMode_tfEEvlPViT_T0_DpT1_ --------------------------
	.section	.nv.constant0._Z25multi_tensor_apply_kernelI18TensorListMetadataILi5EE15DistAdamFunctorIfN3c104HalfENS3_8BFloat16EEJPfffffff10adamMode_tfEEvlPViT_T0_DpT1_,"a",@progbits
	.sectionflags	@""
	.align	4
.nv.constant0._Z25multi_tensor_apply_kernelI18TensorListMetadataILi5EE15DistAdamFunctorIfN3c104HalfENS3_8BFloat16EEJPfffffff10adamMode_tfEEvlPViT_T0_DpT1_:
	.zero		4008


//--------------------- .nv.constant0._Z25multi_tensor_apply_kernelI18TensorListMetadataILi5EE15DistAdamFunctorIfN3c104HalfES4_EJPfffffff10adamMode_tfEEvlPViT_T0_DpT1_ --------------------------
	.section	.nv.constant0._Z25multi_tensor_apply_kernelI18TensorListMetadataILi5EE15DistAdamFunctorIfN3c104HalfES4_EJPfffffff10adamMode_tfEEvlPViT_T0_DpT1_,"a",@progbits
	.sectionflags	@""
	.align	4
.nv.constant0._Z25multi_tensor_apply_kernelI18TensorListMetadataILi5EE15DistAdamFunctorIfN3c104HalfES4_EJPfffffff10adamMode_tfEEvlPViT_T0_DpT1_:
	.zero		4008


//--------------------- .nv.constant0._Z25multi_tensor_apply_kernelI18TensorListMetadataILi5EE15DistAdamFunctorIfN3c104HalfEfEJPfffffff10adamMode_tfEEvlPViT_T0_DpT1_ --------------------------
	.section	.nv.constant0._Z25multi_tensor_apply_kernelI18TensorListMetadataILi5EE15DistAdamFunctorIfN3c104HalfEfEJPfffffff10adamMode_tfEEvlPViT_T0_DpT1_,"a",@progbits
	.sectionflags	@""
	.align	4
.nv.constant0._Z25multi_tensor_apply_kernelI18TensorListMetadataILi5EE15DistAdamFunctorIfN3c104HalfEfEJPfffffff10adamMode_tfEEvlPViT_T0_DpT1_:
	.zero		4008


//--------------------- .nv.constant0._Z25multi_tensor_apply_kernelI18TensorListMetadataILi5EE15DistAdamFunctorIffN3c108BFloat16EEJPfffffff10adamMode_tfEEvlPViT_T0_DpT1_ --------------------------
	.section	.nv.constant0._Z25multi_tensor_apply_kernelI18TensorListMetadataILi5EE15DistAdamFunctorIffN3c108BFloat16EEJPfffffff10adamMode_tfEEvlPViT_T0_DpT1_,"a",@progbits
	.sectionflags	@""
	.align	4
.nv.constant0._Z25multi_tensor_apply_kernelI18TensorListMetadataILi5EE15DistAdamFunctorIffN3c108BFloat16EEJPfffffff10adamMode_tfEEvlPViT_T0_DpT1_:
	.zero		4008


//--------------------- .nv.constant0._Z25multi_tensor_apply_kernelI18TensorListMetadataILi5EE15DistAdamFunctorIffN3c104HalfEEJPfffffff10adamMode_tfEEvlPViT_T0_DpT1_ --------------------------
	.section	.nv.constant0._Z25multi_tensor_apply_kernelI18TensorListMetadataILi5EE15DistAdamFunctorIffN3c104HalfEEJPfffffff10adamMode_tfEEvlPViT_T0_DpT1_,"a",@progbits
	.sectionflags	@""
	.align	4
.nv.constant0._Z25multi_tensor_apply_kernelI18TensorListMetadataILi5EE15DistAdamFunctorIffN3c104HalfEEJPfffffff10adamMode_tfEEvlPViT_T0_DpT1_:
	.zero		4008


//--------------------- .nv.constant0._Z25multi_tensor_apply_kernelI18TensorListMetadataILi5EE15DistAdamFunctorIfffEJPfffffff10adamMode_tfEEvlPViT_T0_DpT1_ --------------------------
	.section	.nv.constant0._Z25multi_tensor_apply_kernelI18TensorListMetadataILi5EE15DistAdamFunctorIfffEJPfffffff10adamMode_tfEEvlPViT_T0_DpT1_,"a",@progbits
	.sectionflags	@""
	.align	4
.nv.constant0._Z25multi_tensor_apply_kernelI18TensorListMetadataILi5EE15DistAdamFunctorIfffEJPfffffff10adamMode_tfEEvlPViT_T0_DpT1_:
	.zero		4008


//--------------------- SYMBOLS --------------------------

	.type		.nv.reservedSmem.offset0,@object
	.size		.nv.reservedSmem.offset0,0x4
	.type		__assertfail,@function
